	.target	sm_103a

	.elftype	@"ET_EXEC"


//--------------------- .note.nv.tkinfo           --------------------------
	.section	.note.nv.tkinfo,"",@"SHT_NOTE"
	.sectionflags	@"SHF_NOTE_NV_TKINFO"
	.tkinfo
        /*0018*/ 	.word	0x00000002
        /*0030*/ 	.string	""
        /*0030*/ 	.string	"ptxas"
        /*0030*/ 	.string	"Cuda compilation tools, release 13.0, V13.0.88"
        /*0030*/ 	.string	"Build cuda_13.0.r13.0/compiler.36424714_0"
        /*0030*/ 	.string	"-arch sm_103a -m 64 "



//--------------------- .note.nv.cuinfo           --------------------------
	.section	.note.nv.cuinfo,"",@"SHT_NOTE"
	.sectionflags	@"SHF_NOTE_NV_CUINFO"
        /*0018*/ 	.short	0x0002
        /*001a*/ 	.short	0x0067
        /*001c*/ 	.short	0x0082
	.zero		2


//--------------------- .nv.info                  --------------------------
	.section	.nv.info,"",@"SHT_CUDA_INFO"
	.align	4


	//----- nvinfo : EIATTR_REGCOUNT
	.align		4
        /*0000*/ 	.byte	0x04, 0x2f
        /*0002*/ 	.short	(.L_29 - .L_28)
	.align		4
.L_28:
        /*0004*/ 	.word	index@(_Z31router_gemm_kernel_float_outputI13__nv_bfloat16Li128ELi8ELi1ELi256ELi7168EEvPfPKT_S4_)
        /*0008*/ 	.word	0x00000040


	//----- nvinfo : EIATTR_FRAME_SIZE
	.align		4
.L_29:
        /*000c*/ 	.byte	0x04, 0x11
        /*000e*/ 	.short	(.L_31 - .L_30)
	.align		4
.L_30:
        /*0010*/ 	.word	index@(_Z31router_gemm_kernel_float_outputI13__nv_bfloat16Li128ELi8ELi1ELi256ELi7168EEvPfPKT_S4_)
        /*0014*/ 	.word	0x00000000


	//----- nvinfo : EIATTR_REGCOUNT
	.align		4
.L_31:
        /*0018*/ 	.byte	0x04, 0x2f
        /*001a*/ 	.short	(.L_33 - .L_32)
	.align		4
.L_32:
        /*001c*/ 	.word	index@(_Z31router_gemm_kernel_float_outputI13__nv_bfloat16Li128ELi8ELi2ELi256ELi7168EEvPfPKT_S4_)
        /*0020*/ 	.word	0x00000060


	//----- nvinfo : EIATTR_FRAME_SIZE
	.align		4
.L_33:
        /*0024*/ 	.byte	0x04, 0x11
        /*0026*/ 	.short	(.L_35 - .L_34)
	.align		4
.L_34:
        /*0028*/ 	.word	index@(_Z31router_gemm_kernel_float_outputI13__nv_bfloat16Li128ELi8ELi2ELi256ELi7168EEvPfPKT_S4_)
        /*002c*/ 	.word	0x00000000


	//----- nvinfo : EIATTR_REGCOUNT
	.align		4
.L_35:
        /*0030*/ 	.byte	0x04, 0x2f
        /*0032*/ 	.short	(.L_37 - .L_36)
	.align		4
.L_36:
        /*0034*/ 	.word	index@(_Z31router_gemm_kernel_float_outputI13__nv_bfloat16Li128ELi8ELi3ELi256ELi7168EEvPfPKT_S4_)
        /*0038*/ 	.word	0x00000060


	//----- nvinfo : EIATTR_FRAME_SIZE
	.align		4
.L_37:
        /*003c*/ 	.byte	0x04, 0x11
        /*003e*/ 	.short	(.L_39 - .L_38)
	.align		4
.L_38:
        /*0040*/ 	.word	index@(_Z31router_gemm_kernel_float_outputI13__nv_bfloat16Li128ELi8ELi3ELi256ELi7168EEvPfPKT_S4_)
        /*0044*/ 	.word	0x00000000


	//----- nvinfo : EIATTR_REGCOUNT
	.align		4
.L_39:
        /*0048*/ 	.byte	0x04, 0x2f
        /*004a*/ 	.short	(.L_41 - .L_40)
	.align		4
.L_40:
        /*004c*/ 	.word	index@(_Z31router_gemm_kernel_float_outputI13__nv_bfloat16Li128ELi8ELi4ELi256ELi7168EEvPfPKT_S4_)
        /*0050*/ 	.word	0x00000063


	//----- nvinfo : EIATTR_FRAME_SIZE
	.align		4
.L_41:
        /*0054*/ 	.byte	0x04, 0x11
        /*0056*/ 	.short	(.L_43 - .L_42)
	.align		4
.L_42:
        /*0058*/ 	.word	index@(_Z31router_gemm_kernel_float_outputI13__nv_bfloat16Li128ELi8ELi4ELi256ELi7168EEvPfPKT_S4_)
        /*005c*/ 	.word	0x00000000


	//----- nvinfo : EIATTR_REGCOUNT
	.align		4
.L_43:
        /*0060*/ 	.byte	0x04, 0x2f
        /*0062*/ 	.short	(.L_45 - .L_44)
	.align		4
.L_44:
        /*0064*/ 	.word	index@(_Z31router_gemm_kernel_float_outputI13__nv_bfloat16Li128ELi8ELi5ELi256ELi7168EEvPfPKT_S4_)
        /*0068*/ 	.word	0x00000068


	//----- nvinfo : EIATTR_FRAME_SIZE
	.align		4
.L_45:
        /*006c*/ 	.byte	0x04, 0x11
        /*006e*/ 	.short	(.L_47 - .L_46)
	.align		4
.L_46:
        /*0070*/ 	.word	index@(_Z31router_gemm_kernel_float_outputI13__nv_bfloat16Li128ELi8ELi5ELi256ELi7168EEvPfPKT_S4_)
        /*0074*/ 	.word	0x00000000


	//----- nvinfo : EIATTR_REGCOUNT
	.align		4
.L_47:
        /*0078*/ 	.byte	0x04, 0x2f
        /*007a*/ 	.short	(.L_49 - .L_48)
	.align		4
.L_48:
        /*007c*/ 	.word	index@(_Z31router_gemm_kernel_float_outputI13__nv_bfloat16Li128ELi8ELi6ELi256ELi7168EEvPfPKT_S4_)
        /*0080*/ 	.word	0x00000066


	//----- nvinfo : EIATTR_FRAME_SIZE
	.align		4
.L_49:
        /*0084*/ 	.byte	0x04, 0x11
        /*0086*/ 	.short	(.L_51 - .L_50)
	.align		4
.L_50:
        /*0088*/ 	.word	index@(_Z31router_gemm_kernel_float_outputI13__nv_bfloat16Li128ELi8ELi6ELi256ELi7168EEvPfPKT_S4_)
        /*008c*/ 	.word	0x00000000


	//----- nvinfo : EIATTR_REGCOUNT
	.align		4
.L_51:
        /*0090*/ 	.byte	0x04, 0x2f
        /*0092*/ 	.short	(.L_53 - .L_52)
	.align		4
.L_52:
        /*0094*/ 	.word	index@(_Z31router_gemm_kernel_float_outputI13__nv_bfloat16Li128ELi8ELi7ELi256ELi7168EEvPfPKT_S4_)
        /*0098*/ 	.word	0x0000006a


	//----- nvinfo : EIATTR_FRAME_SIZE
	.align		4
.L_53:
        /*009c*/ 	.byte	0x04, 0x11
        /*009e*/ 	.short	(.L_55 - .L_54)
	.align		4
.L_54:
        /*00a0*/ 	.word	index@(_Z31router_gemm_kernel_float_outputI13__nv_bfloat16Li128ELi8ELi7ELi256ELi7168EEvPfPKT_S4_)
        /*00a4*/ 	.word	0x00000000


	//----- nvinfo : EIATTR_REGCOUNT
	.align		4
.L_55:
        /*00a8*/ 	.byte	0x04, 0x2f
        /*00aa*/ 	.short	(.L_57 - .L_56)
	.align		4
.L_56:
        /*00ac*/ 	.word	index@(_Z31router_gemm_kernel_float_outputI13__nv_bfloat16Li128ELi8ELi8ELi256ELi7168EEvPfPKT_S4_)
        /*00b0*/ 	.word	0x00000065


	//----- nvinfo : EIATTR_FRAME_SIZE
	.align		4
.L_57:
        /*00b4*/ 	.byte	0x04, 0x11
        /*00b6*/ 	.short	(.L_59 - .L_58)
	.align		4
.L_58:
        /*00b8*/ 	.word	index@(_Z31router_gemm_kernel_float_outputI13__nv_bfloat16Li128ELi8ELi8ELi256ELi7168EEvPfPKT_S4_)
        /*00bc*/ 	.word	0x00000000


	//----- nvinfo : EIATTR_REGCOUNT
	.align		4
.L_59:
        /*00c0*/ 	.byte	0x04, 0x2f
        /*00c2*/ 	.short	(.L_61 - .L_60)
	.align		4
.L_60:
        /*00c4*/ 	.word	index@(_Z31router_gemm_kernel_float_outputI13__nv_bfloat16Li128ELi8ELi9ELi256ELi7168EEvPfPKT_S4_)
        /*00c8*/ 	.word	0x00000040


	//----- nvinfo : EIATTR_FRAME_SIZE
	.align		4
.L_61:
        /*00cc*/ 	.byte	0x04, 0x11
        /*00ce*/ 	.short	(.L_63 - .L_62)
	.align		4
.L_62:
        /*00d0*/ 	.word	index@(_Z31router_gemm_kernel_float_outputI13__nv_bfloat16Li128ELi8ELi9ELi256ELi7168EEvPfPKT_S4_)
        /*00d4*/ 	.word	0x00000020


	//----- nvinfo : EIATTR_REGCOUNT
	.align		4
.L_63:
        /*00d8*/ 	.byte	0x04, 0x2f
        /*00da*/ 	.short	(.L_65 - .L_64)
	.align		4
.L_64:
        /*00dc*/ 	.word	index@(_Z31router_gemm_kernel_float_outputI13__nv_bfloat16Li128ELi8ELi10ELi256ELi7168EEvPfPKT_S4_)
        /*00e0*/ 	.word	0x00000044


	//----- nvinfo : EIATTR_FRAME_SIZE
	.align		4
.L_65:
        /*00e4*/ 	.byte	0x04, 0x11
        /*00e6*/ 	.short	(.L_67 - .L_66)
	.align		4
.L_66:
        /*00e8*/ 	.word	index@(_Z31router_gemm_kernel_float_outputI13__nv_bfloat16Li128ELi8ELi10ELi256ELi7168EEvPfPKT_S4_)
        /*00ec*/ 	.word	0x00000020


	//----- nvinfo : EIATTR_REGCOUNT
	.align		4
.L_67:
        /*00f0*/ 	.byte	0x04, 0x2f
        /*00f2*/ 	.short	(.L_69 - .L_68)
	.align		4
.L_68:
        /*00f4*/ 	.word	index@(_Z31router_gemm_kernel_float_outputI13__nv_bfloat16Li128ELi8ELi11ELi256ELi7168EEvPfPKT_S4_)
        /*00f8*/ 	.word	0x00000048


	//----- nvinfo : EIATTR_FRAME_SIZE
	.align		4
.L_69:
        /*00fc*/ 	.byte	0x04, 0x11
        /*00fe*/ 	.short	(.L_71 - .L_70)
	.align		4
.L_70:
        /*0100*/ 	.word	index@(_Z31router_gemm_kernel_float_outputI13__nv_bfloat16Li128ELi8ELi11ELi256ELi7168EEvPfPKT_S4_)
        /*0104*/ 	.word	0x00000020


	//----- nvinfo : EIATTR_REGCOUNT
	.align		4
.L_71:
        /*0108*/ 	.byte	0x04, 0x2f
        /*010a*/ 	.short	(.L_73 - .L_72)
	.align		4
.L_72:
        /*010c*/ 	.word	index@(_Z31router_gemm_kernel_float_outputI13__nv_bfloat16Li128ELi8ELi12ELi256ELi7168EEvPfPKT_S4_)
        /*0110*/ 	.word	0x0000004e


	//----- nvinfo : EIATTR_FRAME_SIZE
	.align		4
.L_73:
        /*0114*/ 	.byte	0x04, 0x11
        /*0116*/ 	.short	(.L_75 - .L_74)
	.align		4
.L_74:
        /*0118*/ 	.word	index@(_Z31router_gemm_kernel_float_outputI13__nv_bfloat16Li128ELi8ELi12ELi256ELi7168EEvPfPKT_S4_)
        /*011c*/ 	.word	0x00000020


	//----- nvinfo : EIATTR_REGCOUNT
	.align		4
.L_75:
        /*0120*/ 	.byte	0x04, 0x2f
        /*0122*/ 	.short	(.L_77 - .L_76)
	.align		4
.L_76:
        /*0124*/ 	.word	index@(_Z31router_gemm_kernel_float_outputI13__nv_bfloat16Li128ELi8ELi13ELi256ELi7168EEvPfPKT_S4_)
        /*0128*/ 	.word	0x00000050


	//----- nvinfo : EIATTR_FRAME_SIZE
	.align		4
.L_77:
        /*012c*/ 	.byte	0x04, 0x11
        /*012e*/ 	.short	(.L_79 - .L_78)
	.align		4
.L_78:
        /*0130*/ 	.word	index@(_Z31router_gemm_kernel_float_outputI13__nv_bfloat16Li128ELi8ELi13ELi256ELi7168EEvPfPKT_S4_)
        /*0134*/ 	.word	0x00000020


	//----- nvinfo : EIATTR_REGCOUNT
	.align		4
.L_79:
        /*0138*/ 	.byte	0x04, 0x2f
        /*013a*/ 	.short	(.L_81 - .L_80)
	.align		4
.L_80:
        /*013c*/ 	.word	index@(_Z31router_gemm_kernel_float_outputI13__nv_bfloat16Li128ELi8ELi14ELi256ELi7168EEvPfPKT_S4_)
        /*0140*/ 	.word	0x00000059


	//----- nvinfo : EIATTR_FRAME_SIZE
	.align		4
.L_81:
        /*0144*/ 	.byte	0x04, 0x11
        /*0146*/ 	.short	(.L_83 - .L_82)
	.align		4
.L_82:
        /*0148*/ 	.word	index@(_Z31router_gemm_kernel_float_outputI13__nv_bfloat16Li128ELi8ELi14ELi256ELi7168EEvPfPKT_S4_)
        /*014c*/ 	.word	0x00000020


	//----- nvinfo : EIATTR_REGCOUNT
	.align		4
.L_83:
        /*0150*/ 	.byte	0x04, 0x2f
        /*0152*/ 	.short	(.L_85 - .L_84)
	.align		4
.L_84:
        /*0154*/ 	.word	index@(_Z31router_gemm_kernel_float_outputI13__nv_bfloat16Li128ELi8ELi15ELi256ELi7168EEvPfPKT_S4_)
        /*0158*/ 	.word	0x0000005f


	//----- nvinfo : EIATTR_FRAME_SIZE
	.align		4
.L_85:
        /*015c*/ 	.byte	0x04, 0x11
        /*015e*/ 	.short	(.L_87 - .L_86)
	.align		4
.L_86:
        /*0160*/ 	.word	index@(_Z31router_gemm_kernel_float_outputI13__nv_bfloat16Li128ELi8ELi15ELi256ELi7168EEvPfPKT_S4_)
        /*0164*/ 	.word	0x00000020


	//----- nvinfo : EIATTR_REGCOUNT
	.align		4
.L_87:
        /*0168*/ 	.byte	0x04, 0x2f
        /*016a*/ 	.short	(.L_89 - .L_88)
	.align		4
.L_88:
        /*016c*/ 	.word	index@(_Z31router_gemm_kernel_float_outputI13__nv_bfloat16Li128ELi8ELi16ELi256ELi7168EEvPfPKT_S4_)
        /*0170*/ 	.word	0x00000060


	//----- nvinfo : EIATTR_FRAME_SIZE
	.align		4
.L_89:
        /*0174*/ 	.byte	0x04, 0x11
        /*0176*/ 	.short	(.L_91 - .L_90)
	.align		4
.L_90:
        /*0178*/ 	.word	index@(_Z31router_gemm_kernel_float_outputI13__nv_bfloat16Li128ELi8ELi16ELi256ELi7168EEvPfPKT_S4_)
        /*017c*/ 	.word	0x00000020


	//----- nvinfo : EIATTR_REGCOUNT
	.align		4
.L_91:
        /*0180*/ 	.byte	0x04, 0x2f
        /*0182*/ 	.short	(.L_93 - .L_92)
	.align		4
.L_92:
        /*0184*/ 	.word	index@(_Z31router_gemm_kernel_float_outputI13__nv_bfloat16Li128ELi8ELi1ELi384ELi7168EEvPfPKT_S4_)
        /*0188*/ 	.word	0x00000040


	//----- nvinfo : EIATTR_FRAME_SIZE
	.align		4
.L_93:
        /*018c*/ 	.byte	0x04, 0x11
        /*018e*/ 	.short	(.L_95 - .L_94)
	.align		4
.L_94:
        /*0190*/ 	.word	index@(_Z31router_gemm_kernel_float_outputI13__nv_bfloat16Li128ELi8ELi1ELi384ELi7168EEvPfPKT_S4_)
        /*0194*/ 	.word	0x00000000


	//----- nvinfo : EIATTR_REGCOUNT
	.align		4
.L_95:
        /*0198*/ 	.byte	0x04, 0x2f
        /*019a*/ 	.short	(.L_97 - .L_96)
	.align		4
.L_96:
        /*019c*/ 	.word	index@(_Z31router_gemm_kernel_float_outputI13__nv_bfloat16Li128ELi8ELi2ELi384ELi7168EEvPfPKT_S4_)
        /*01a0*/ 	.word	0x00000060


	//----- nvinfo : EIATTR_FRAME_SIZE
	.align		4
.L_97:
        /*01a4*/ 	.byte	0x04, 0x11
        /*01a6*/ 	.short	(.L_99 - .L_98)
	.align		4
.L_98:
        /*01a8*/ 	.word	index@(_Z31router_gemm_kernel_float_outputI13__nv_bfloat16Li128ELi8ELi2ELi384ELi7168EEvPfPKT_S4_)
        /*01ac*/ 	.word	0x00000000


	//----- nvinfo : EIATTR_REGCOUNT
	.align		4
.L_99:
        /*01b0*/ 	.byte	0x04, 0x2f
        /*01b2*/ 	.short	(.L_101 - .L_100)
	.align		4
.L_100:
        /*01b4*/ 	.word	index@(_Z31router_gemm_kernel_float_outputI13__nv_bfloat16Li128ELi8ELi3ELi384ELi7168EEvPfPKT_S4_)
        /*01b8*/ 	.word	0x00000060


	//----- nvinfo : EIATTR_FRAME_SIZE
	.align		4
.L_101:
        /*01bc*/ 	.byte	0x04, 0x11
        /*01be*/ 	.short	(.L_103 - .L_102)
	.align		4
.L_102:
        /*01c0*/ 	.word	index@(_Z31router_gemm_kernel_float_outputI13__nv_bfloat16Li128ELi8ELi3ELi384ELi7168EEvPfPKT_S4_)
        /*01c4*/ 	.word	0x00000000


	//----- nvinfo : EIATTR_REGCOUNT
	.align		4
.L_103:
        /*01c8*/ 	.byte	0x04, 0x2f
        /*01ca*/ 	.short	(.L_105 - .L_104)
	.align		4
.L_104:
        /*01cc*/ 	.word	index@(_Z31router_gemm_kernel_float_outputI13__nv_bfloat16Li128ELi8ELi4ELi384ELi7168EEvPfPKT_S4_)
        /*01d0*/ 	.word	0x00000063


	//----- nvinfo : EIATTR_FRAME_SIZE
	.align		4
.L_105:
        /*01d4*/ 	.byte	0x04, 0x11
        /*01d6*/ 	.short	(.L_107 - .L_106)
	.align		4
.L_106:
        /*01d8*/ 	.word	index@(_Z31router_gemm_kernel_float_outputI13__nv_bfloat16Li128ELi8ELi4ELi384ELi7168EEvPfPKT_S4_)
        /*01dc*/ 	.word	0x00000000


	//----- nvinfo : EIATTR_REGCOUNT
	.align		4
.L_107:
        /*01e0*/ 	.byte	0x04, 0x2f
        /*01e2*/ 	.short	(.L_109 - .L_108)
	.align		4
.L_108:
        /*01e4*/ 	.word	index@(_Z31router_gemm_kernel_float_outputI13__nv_bfloat16Li128ELi8ELi5ELi384ELi7168EEvPfPKT_S4_)
        /*01e8*/ 	.word	0x00000068


	//----- nvinfo : EIATTR_FRAME_SIZE
	.align		4
.L_109:
        /*01ec*/ 	.byte	0x04, 0x11
        /*01ee*/ 	.short	(.L_111 - .L_110)
	.align		4
.L_110:
        /*01f0*/ 	.word	index@(_Z31router_gemm_kernel_float_outputI13__nv_bfloat16Li128ELi8ELi5ELi384ELi7168EEvPfPKT_S4_)
        /*01f4*/ 	.word	0x00000000


	//----- nvinfo : EIATTR_REGCOUNT
	.align		4
.L_111:
        /*01f8*/ 	.byte	0x04, 0x2f
        /*01fa*/ 	.short	(.L_113 - .L_112)
	.align		4
.L_112:
        /*01fc*/ 	.word	index@(_Z31router_gemm_kernel_float_outputI13__nv_bfloat16Li128ELi8ELi6ELi384ELi7168EEvPfPKT_S4_)
        /*0200*/ 	.word	0x00000066


	//----- nvinfo : EIATTR_FRAME_SIZE
	.align		4
.L_113:
        /*0204*/ 	.byte	0x04, 0x11
        /*0206*/ 	.short	(.L_115 - .L_114)
	.align		4
.L_114:
        /*0208*/ 	.word	index@(_Z31router_gemm_kernel_float_outputI13__nv_bfloat16Li128ELi8ELi6ELi384ELi7168EEvPfPKT_S4_)
        /*020c*/ 	.word	0x00000000


	//----- nvinfo : EIATTR_REGCOUNT
	.align		4
.L_115:
        /*0210*/ 	.byte	0x04, 0x2f
        /*0212*/ 	.short	(.L_117 - .L_116)
	.align		4
.L_116:
        /*0214*/ 	.word	index@(_Z31router_gemm_kernel_float_outputI13__nv_bfloat16Li128ELi8ELi7ELi384ELi7168EEvPfPKT_S4_)
        /*0218*/ 	.word	0x0000006a


	//----- nvinfo : EIATTR_FRAME_SIZE
	.align		4
.L_117:
        /*021c*/ 	.byte	0x04, 0x11
        /*021e*/ 	.short	(.L_119 - .L_118)
	.align		4
.L_118:
        /*0220*/ 	.word	index@(_Z31router_gemm_kernel_float_outputI13__nv_bfloat16Li128ELi8ELi7ELi384ELi7168EEvPfPKT_S4_)
        /*0224*/ 	.word	0x00000000


	//----- nvinfo : EIATTR_REGCOUNT
	.align		4
.L_119:
        /*0228*/ 	.byte	0x04, 0x2f
        /*022a*/ 	.short	(.L_121 - .L_120)
	.align		4
.L_120:
        /*022c*/ 	.word	index@(_Z31router_gemm_kernel_float_outputI13__nv_bfloat16Li128ELi8ELi8ELi384ELi7168EEvPfPKT_S4_)
        /*0230*/ 	.word	0x00000065


	//----- nvinfo : EIATTR_FRAME_SIZE
	.align		4
.L_121:
        /*0234*/ 	.byte	0x04, 0x11
        /*0236*/ 	.short	(.L_123 - .L_122)
	.align		4
.L_122:
        /*0238*/ 	.word	index@(_Z31router_gemm_kernel_float_outputI13__nv_bfloat16Li128ELi8ELi8ELi384ELi7168EEvPfPKT_S4_)
        /*023c*/ 	.word	0x00000000


	//----- nvinfo : EIATTR_REGCOUNT
	.align		4
.L_123:
        /*0240*/ 	.byte	0x04, 0x2f
        /*0242*/ 	.short	(.L_125 - .L_124)
	.align		4
.L_124:
        /*0244*/ 	.word	index@(_Z31router_gemm_kernel_float_outputI13__nv_bfloat16Li128ELi8ELi9ELi384ELi7168EEvPfPKT_S4_)
        /*0248*/ 	.word	0x00000040


	//----- nvinfo : EIATTR_FRAME_SIZE
	.align		4
.L_125:
        /*024c*/ 	.byte	0x04, 0x11
        /*024e*/ 	.short	(.L_127 - .L_126)
	.align		4
.L_126:
        /*0250*/ 	.word	index@(_Z31router_gemm_kernel_float_outputI13__nv_bfloat16Li128ELi8ELi9ELi384ELi7168EEvPfPKT_S4_)
        /*0254*/ 	.word	0x00000020


	//----- nvinfo : EIATTR_REGCOUNT
	.align		4
.L_127:
        /*0258*/ 	.byte	0x04, 0x2f
        /*025a*/ 	.short	(.L_129 - .L_128)
	.align		4
.L_128:
        /*025c*/ 	.word	index@(_Z31router_gemm_kernel_float_outputI13__nv_bfloat16Li128ELi8ELi10ELi384ELi7168EEvPfPKT_S4_)
        /*0260*/ 	.word	0x00000044


	//----- nvinfo : EIATTR_FRAME_SIZE
	.align		4
.L_129:
        /*0264*/ 	.byte	0x04, 0x11
        /*0266*/ 	.short	(.L_131 - .L_130)
	.align		4
.L_130:
        /*0268*/ 	.word	index@(_Z31router_gemm_kernel_float_outputI13__nv_bfloat16Li128ELi8ELi10ELi384ELi7168EEvPfPKT_S4_)
        /*026c*/ 	.word	0x00000020


	//----- nvinfo : EIATTR_REGCOUNT
	.align		4
.L_131:
        /*0270*/ 	.byte	0x04, 0x2f
        /*0272*/ 	.short	(.L_133 - .L_132)
	.align		4
.L_132:
        /*0274*/ 	.word	index@(_Z31router_gemm_kernel_float_outputI13__nv_bfloat16Li128ELi8ELi11ELi384ELi7168EEvPfPKT_S4_)
        /*0278*/ 	.word	0x00000048


	//----- nvinfo : EIATTR_FRAME_SIZE
	.align		4
.L_133:
        /*027c*/ 	.byte	0x04, 0x11
        /*027e*/ 	.short	(.L_135 - .L_134)
	.align		4
.L_134:
        /*0280*/ 	.word	index@(_Z31router_gemm_kernel_float_outputI13__nv_bfloat16Li128ELi8ELi11ELi384ELi7168EEvPfPKT_S4_)
        /*0284*/ 	.word	0x00000020


	//----- nvinfo : EIATTR_REGCOUNT
	.align		4
.L_135:
        /*0288*/ 	.byte	0x04, 0x2f
        /*028a*/ 	.short	(.L_137 - .L_136)
	.align		4
.L_136:
        /*028c*/ 	.word	index@(_Z31router_gemm_kernel_float_outputI13__nv_bfloat16Li128ELi8ELi12ELi384ELi7168EEvPfPKT_S4_)
        /*0290*/ 	.word	0x0000004e


	//----- nvinfo : EIATTR_FRAME_SIZE
	.align		4
.L_137:
        /*0294*/ 	.byte	0x04, 0x11
        /*0296*/ 	.short	(.L_139 - .L_138)
	.align		4
.L_138:
        /*0298*/ 	.word	index@(_Z31router_gemm_kernel_float_outputI13__nv_bfloat16Li128ELi8ELi12ELi384ELi7168EEvPfPKT_S4_)
        /*029c*/ 	.word	0x00000020


	//----- nvinfo : EIATTR_REGCOUNT
	.align		4
.L_139:
        /*02a0*/ 	.byte	0x04, 0x2f
        /*02a2*/ 	.short	(.L_141 - .L_140)
	.align		4
.L_140:
        /*02a4*/ 	.word	index@(_Z31router_gemm_kernel_float_outputI13__nv_bfloat16Li128ELi8ELi13ELi384ELi7168EEvPfPKT_S4_)
        /*02a8*/ 	.word	0x00000050


	//----- nvinfo : EIATTR_FRAME_SIZE
	.align		4
.L_141:
        /*02ac*/ 	.byte	0x04, 0x11
        /*02ae*/ 	.short	(.L_143 - .L_142)
	.align		4
.L_142:
        /*02b0*/ 	.word	index@(_Z31router_gemm_kernel_float_outputI13__nv_bfloat16Li128ELi8ELi13ELi384ELi7168EEvPfPKT_S4_)
        /*02b4*/ 	.word	0x00000020


	//----- nvinfo : EIATTR_REGCOUNT
	.align		4
.L_143:
        /*02b8*/ 	.byte	0x04, 0x2f
        /*02ba*/ 	.short	(.L_145 - .L_144)
	.align		4
.L_144:
        /*02bc*/ 	.word	index@(_Z31router_gemm_kernel_float_outputI13__nv_bfloat16Li128ELi8ELi14ELi384ELi7168EEvPfPKT_S4_)
        /*02c0*/ 	.word	0x00000059


	//----- nvinfo : EIATTR_FRAME_SIZE
	.align		4
.L_145:
        /*02c4*/ 	.byte	0x04, 0x11
        /*02c6*/ 	.short	(.L_147 - .L_146)
	.align		4
.L_146:
        /*02c8*/ 	.word	index@(_Z31router_gemm_kernel_float_outputI13__nv_bfloat16Li128ELi8ELi14ELi384ELi7168EEvPfPKT_S4_)
        /*02cc*/ 	.word	0x00000020


	//----- nvinfo : EIATTR_REGCOUNT
	.align		4
.L_147:
        /*02d0*/ 	.byte	0x04, 0x2f
        /*02d2*/ 	.short	(.L_149 - .L_148)
	.align		4
.L_148:
        /*02d4*/ 	.word	index@(_Z31router_gemm_kernel_float_outputI13__nv_bfloat16Li128ELi8ELi15ELi384ELi7168EEvPfPKT_S4_)
        /*02d8*/ 	.word	0x0000005f


	//----- nvinfo : EIATTR_FRAME_SIZE
	.align		4
.L_149:
        /*02dc*/ 	.byte	0x04, 0x11
        /*02de*/ 	.short	(.L_151 - .L_150)
	.align		4
.L_150:
        /*02e0*/ 	.word	index@(_Z31router_gemm_kernel_float_outputI13__nv_bfloat16Li128ELi8ELi15ELi384ELi7168EEvPfPKT_S4_)
        /*02e4*/ 	.word	0x00000020


	//----- nvinfo : EIATTR_REGCOUNT
	.align		4
.L_151:
        /*02e8*/ 	.byte	0x04, 0x2f
        /*02ea*/ 	.short	(.L_153 - .L_152)
	.align		4
.L_152:
        /*02ec*/ 	.word	index@(_Z31router_gemm_kernel_float_outputI13__nv_bfloat16Li128ELi8ELi16ELi384ELi7168EEvPfPKT_S4_)
        /*02f0*/ 	.word	0x00000060


	//----- nvinfo : EIATTR_FRAME_SIZE
	.align		4
.L_153:
        /*02f4*/ 	.byte	0x04, 0x11
        /*02f6*/ 	.short	(.L_155 - .L_154)
	.align		4
.L_154:
        /*02f8*/ 	.word	index@(_Z31router_gemm_kernel_float_outputI13__nv_bfloat16Li128ELi8ELi16ELi384ELi7168EEvPfPKT_S4_)
        /*02fc*/ 	.word	0x00000020


	//----- nvinfo : EIATTR_MIN_STACK_SIZE
	.align		4
.L_155:
        /*0300*/ 	.byte	0x04, 0x12
        /*0302*/ 	.short	(.L_157 - .L_156)
	.align		4
.L_156:
        /*0304*/ 	.word	index@(_Z31router_gemm_kernel_float_outputI13__nv_bfloat16Li128ELi8ELi16ELi384ELi7168EEvPfPKT_S4_)
        /*0308*/ 	.word	0x00000020


	//----- nvinfo : EIATTR_MIN_STACK_SIZE
	.align		4
.L_157:
        /*030c*/ 	.byte	0x04, 0x12
        /*030e*/ 	.short	(.L_159 - .L_158)
	.align		4
.L_158:
        /*0310*/ 	.word	index@(_Z31router_gemm_kernel_float_outputI13__nv_bfloat16Li128ELi8ELi15ELi384ELi7168EEvPfPKT_S4_)
        /*0314*/ 	.word	0x00000020


	//----- nvinfo : EIATTR_MIN_STACK_SIZE
	.align		4
.L_159:
        /*0318*/ 	.byte	0x04, 0x12
        /*031a*/ 	.short	(.L_161 - .L_160)
	.align		4
.L_160:
        /*031c*/ 	.word	index@(_Z31router_gemm_kernel_float_outputI13__nv_bfloat16Li128ELi8ELi14ELi384ELi7168EEvPfPKT_S4_)
        /*0320*/ 	.word	0x00000020


	//----- nvinfo : EIATTR_MIN_STACK_SIZE
	.align		4
.L_161:
        /*0324*/ 	.byte	0x04, 0x12
        /*0326*/ 	.short	(.L_163 - .L_162)
	.align		4
.L_162:
        /*0328*/ 	.word	index@(_Z31router_gemm_kernel_float_outputI13__nv_bfloat16Li128ELi8ELi13ELi384ELi7168EEvPfPKT_S4_)
        /*032c*/ 	.word	0x00000020


	//----- nvinfo : EIATTR_MIN_STACK_SIZE
	.align		4
.L_163:
        /*0330*/ 	.byte	0x04, 0x12
        /*0332*/ 	.short	(.L_165 - .L_164)
	.align		4
.L_164:
        /*0334*/ 	.word	index@(_Z31router_gemm_kernel_float_outputI13__nv_bfloat16Li128ELi8ELi12ELi384ELi7168EEvPfPKT_S4_)
        /*0338*/ 	.word	0x00000020


	//----- nvinfo : EIATTR_MIN_STACK_SIZE
	.align		4
.L_165:
        /*033c*/ 	.byte	0x04, 0x12
        /*033e*/ 	.short	(.L_167 - .L_166)
	.align		4
.L_166:
        /*0340*/ 	.word	index@(_Z31router_gemm_kernel_float_outputI13__nv_bfloat16Li128ELi8ELi11ELi384ELi7168EEvPfPKT_S4_)
        /*0344*/ 	.word	0x00000020


	//----- nvinfo : EIATTR_MIN_STACK_SIZE
	.align		4
.L_167:
        /*0348*/ 	.byte	0x04, 0x12
        /*034a*/ 	.short	(.L_169 - .L_168)
	.align		4
.L_168:
        /*034c*/ 	.word	index@(_Z31router_gemm_kernel_float_outputI13__nv_bfloat16Li128ELi8ELi10ELi384ELi7168EEvPfPKT_S4_)
        /*0350*/ 	.word	0x00000020


	//----- nvinfo : EIATTR_MIN_STACK_SIZE
	.align		4
.L_169:
        /*0354*/ 	.byte	0x04, 0x12
        /*0356*/ 	.short	(.L_171 - .L_170)
	.align		4
.L_170:
        /*0358*/ 	.word	index@(_Z31router_gemm_kernel_float_outputI13__nv_bfloat16Li128ELi8ELi9ELi384ELi7168EEvPfPKT_S4_)
        /*035c*/ 	.word	0x00000020


	//----- nvinfo : EIATTR_MIN_STACK_SIZE
	.align		4
.L_171:
        /*0360*/ 	.byte	0x04, 0x12
        /*0362*/ 	.short	(.L_173 - .L_172)
	.align		4
.L_172:
        /*0364*/ 	.word	index@(_Z31router_gemm_kernel_float_outputI13__nv_bfloat16Li128ELi8ELi8ELi384ELi7168EEvPfPKT_S4_)
        /*0368*/ 	.word	0x00000000


	//----- nvinfo : EIATTR_MIN_STACK_SIZE
	.align		4
.L_173:
        /*036c*/ 	.byte	0x04, 0x12
        /*036e*/ 	.short	(.L_175 - .L_174)
	.align		4
.L_174:
        /*0370*/ 	.word	index@(_Z31router_gemm_kernel_float_outputI13__nv_bfloat16Li128ELi8ELi7ELi384ELi7168EEvPfPKT_S4_)
        /*0374*/ 	.word	0x00000000


	//----- nvinfo : EIATTR_MIN_STACK_SIZE
	.align		4
.L_175:
        /*0378*/ 	.byte	0x04, 0x12
        /*037a*/ 	.short	(.L_177 - .L_176)
	.align		4
.L_176:
        /*037c*/ 	.word	index@(_Z31router_gemm_kernel_float_outputI13__nv_bfloat16Li128ELi8ELi6ELi384ELi7168EEvPfPKT_S4_)
        /*0380*/ 	.word	0x00000000


	//----- nvinfo : EIATTR_MIN_STACK_SIZE
	.align		4
.L_177:
        /*0384*/ 	.byte	0x04, 0x12
        /*0386*/ 	.short	(.L_179 - .L_178)
	.align		4
.L_178:
        /*0388*/ 	.word	index@(_Z31router_gemm_kernel_float_outputI13__nv_bfloat16Li128ELi8ELi5ELi384ELi7168EEvPfPKT_S4_)
        /*038c*/ 	.word	0x00000000


	//----- nvinfo : EIATTR_MIN_STACK_SIZE
	.align		4
.L_179:
        /*0390*/ 	.byte	0x04, 0x12
        /*0392*/ 	.short	(.L_181 - .L_180)
	.align		4
.L_180:
        /*0394*/ 	.word	index@(_Z31router_gemm_kernel_float_outputI13__nv_bfloat16Li128ELi8ELi4ELi384ELi7168EEvPfPKT_S4_)
        /*0398*/ 	.word	0x00000000


	//----- nvinfo : EIATTR_MIN_STACK_SIZE
	.align		4
.L_181:
        /*039c*/ 	.byte	0x04, 0x12
        /*039e*/ 	.short	(.L_183 - .L_182)
	.align		4
.L_182:
        /*03a0*/ 	.word	index@(_Z31router_gemm_kernel_float_outputI13__nv_bfloat16Li128ELi8ELi3ELi384ELi7168EEvPfPKT_S4_)
        /*03a4*/ 	.word	0x00000000


	//----- nvinfo : EIATTR_MIN_STACK_SIZE
	.align		4
.L_183:
        /*03a8*/ 	.byte	0x04, 0x12
        /*03aa*/ 	.short	(.L_185 - .L_184)
	.align		4
.L_184:
        /*03ac*/ 	.word	index@(_Z31router_gemm_kernel_float_outputI13__nv_bfloat16Li128ELi8ELi2ELi384ELi7168EEvPfPKT_S4_)
        /*03b0*/ 	.word	0x00000000


	//----- nvinfo : EIATTR_MIN_STACK_SIZE
	.align		4
.L_185:
        /*03b4*/ 	.byte	0x04, 0x12
        /*03b6*/ 	.short	(.L_187 - .L_186)
	.align		4
.L_186:
        /*03b8*/ 	.word	index@(_Z31router_gemm_kernel_float_outputI13__nv_bfloat16Li128ELi8ELi1ELi384ELi7168EEvPfPKT_S4_)
        /*03bc*/ 	.word	0x00000000


	//----- nvinfo : EIATTR_MIN_STACK_SIZE
	.align		4
.L_187:
        /*03c0*/ 	.byte	0x04, 0x12
        /*03c2*/ 	.short	(.L_189 - .L_188)
	.align		4
.L_188:
        /*03c4*/ 	.word	index@(_Z31router_gemm_kernel_float_outputI13__nv_bfloat16Li128ELi8ELi16ELi256ELi7168EEvPfPKT_S4_)
        /*03c8*/ 	.word	0x00000020


	//----- nvinfo : EIATTR_MIN_STACK_SIZE
	.align		4
.L_189:
        /*03cc*/ 	.byte	0x04, 0x12
        /*03ce*/ 	.short	(.L_191 - .L_190)
	.align		4
.L_190:
        /*03d0*/ 	.word	index@(_Z31router_gemm_kernel_float_outputI13__nv_bfloat16Li128ELi8ELi15ELi256ELi7168EEvPfPKT_S4_)
        /*03d4*/ 	.word	0x00000020


	//----- nvinfo : EIATTR_MIN_STACK_SIZE
	.align		4
.L_191:
        /*03d8*/ 	.byte	0x04, 0x12
        /*03da*/ 	.short	(.L_193 - .L_192)
	.align		4
.L_192:
        /*03dc*/ 	.word	index@(_Z31router_gemm_kernel_float_outputI13__nv_bfloat16Li128ELi8ELi14ELi256ELi7168EEvPfPKT_S4_)
        /*03e0*/ 	.word	0x00000020


	//----- nvinfo : EIATTR_MIN_STACK_SIZE
	.align		4
.L_193:
        /*03e4*/ 	.byte	0x04, 0x12
        /*03e6*/ 	.short	(.L_195 - .L_194)
	.align		4
.L_194:
        /*03e8*/ 	.word	index@(_Z31router_gemm_kernel_float_outputI13__nv_bfloat16Li128ELi8ELi13ELi256ELi7168EEvPfPKT_S4_)
        /*03ec*/ 	.word	0x00000020


	//----- nvinfo : EIATTR_MIN_STACK_SIZE
	.align		4
.L_195:
        /*03f0*/ 	.byte	0x04, 0x12
        /*03f2*/ 	.short	(.L_197 - .L_196)
	.align		4
.L_196:
        /*03f4*/ 	.word	index@(_Z31router_gemm_kernel_float_outputI13__nv_bfloat16Li128ELi8ELi12ELi256ELi7168EEvPfPKT_S4_)
        /*03f8*/ 	.word	0x00000020


	//----- nvinfo : EIATTR_MIN_STACK_SIZE
	.align		4
.L_197:
        /*03fc*/ 	.byte	0x04, 0x12
        /*03fe*/ 	.short	(.L_199 - .L_198)
	.align		4
.L_198:
        /*0400*/ 	.word	index@(_Z31router_gemm_kernel_float_outputI13__nv_bfloat16Li128ELi8ELi11ELi256ELi7168EEvPfPKT_S4_)
        /*0404*/ 	.word	0x00000020


	//----- nvinfo : EIATTR_MIN_STACK_SIZE
	.align		4
.L_199:
        /*0408*/ 	.byte	0x04, 0x12
        /*040a*/ 	.short	(.L_201 - .L_200)
	.align		4
.L_200:
        /*040c*/ 	.word	index@(_Z31router_gemm_kernel_float_outputI13__nv_bfloat16Li128ELi8ELi10ELi256ELi7168EEvPfPKT_S4_)
        /*0410*/ 	.word	0x00000020


	//----- nvinfo : EIATTR_MIN_STACK_SIZE
	.align		4
.L_201:
        /*0414*/ 	.byte	0x04, 0x12
        /*0416*/ 	.short	(.L_203 - .L_202)
	.align		4
.L_202:
        /*0418*/ 	.word	index@(_Z31router_gemm_kernel_float_outputI13__nv_bfloat16Li128ELi8ELi9ELi256ELi7168EEvPfPKT_S4_)
        /*041c*/ 	.word	0x00000020


	//----- nvinfo : EIATTR_MIN_STACK_SIZE
	.align		4
.L_203:
        /*0420*/ 	.byte	0x04, 0x12
        /*0422*/ 	.short	(.L_205 - .L_204)
	.align		4
.L_204:
        /*0424*/ 	.word	index@(_Z31router_gemm_kernel_float_outputI13__nv_bfloat16Li128ELi8ELi8ELi256ELi7168EEvPfPKT_S4_)
        /*0428*/ 	.word	0x00000000


	//----- nvinfo : EIATTR_MIN_STACK_SIZE
	.align		4
.L_205:
        /*042c*/ 	.byte	0x04, 0x12
        /*042e*/ 	.short	(.L_207 - .L_206)
	.align		4
.L_206:
        /*0430*/ 	.word	index@(_Z31router_gemm_kernel_float_outputI13__nv_bfloat16Li128ELi8ELi7ELi256ELi7168EEvPfPKT_S4_)
        /*0434*/ 	.word	0x00000000


	//----- nvinfo : EIATTR_MIN_STACK_SIZE
	.align		4
.L_207:
        /*0438*/ 	.byte	0x04, 0x12
        /*043a*/ 	.short	(.L_209 - .L_208)
	.align		4
.L_208:
        /*043c*/ 	.word	index@(_Z31router_gemm_kernel_float_outputI13__nv_bfloat16Li128ELi8ELi6ELi256ELi7168EEvPfPKT_S4_)
        /*0440*/ 	.word	0x00000000


	//----- nvinfo : EIATTR_MIN_STACK_SIZE
	.align		4
.L_209:
        /*0444*/ 	.byte	0x04, 0x12
        /*0446*/ 	.short	(.L_211 - .L_210)
	.align		4
.L_210:
        /*0448*/ 	.word	index@(_Z31router_gemm_kernel_float_outputI13__nv_bfloat16Li128ELi8ELi5ELi256ELi7168EEvPfPKT_S4_)
        /*044c*/ 	.word	0x00000000


	//----- nvinfo : EIATTR_MIN_STACK_SIZE
	.align		4
.L_211:
        /*0450*/ 	.byte	0x04, 0x12
        /*0452*/ 	.short	(.L_213 - .L_212)
	.align		4
.L_212:
        /*0454*/ 	.word	index@(_Z31router_gemm_kernel_float_outputI13__nv_bfloat16Li128ELi8ELi4ELi256ELi7168EEvPfPKT_S4_)
        /*0458*/ 	.word	0x00000000


	//----- nvinfo : EIATTR_MIN_STACK_SIZE
	.align		4
.L_213:
        /*045c*/ 	.byte	0x04, 0x12
        /*045e*/ 	.short	(.L_215 - .L_214)
	.align		4
.L_214:
        /*0460*/ 	.word	index@(_Z31router_gemm_kernel_float_outputI13__nv_bfloat16Li128ELi8ELi3ELi256ELi7168EEvPfPKT_S4_)
        /*0464*/ 	.word	0x00000000


	//----- nvinfo : EIATTR_MIN_STACK_SIZE
	.align		4
.L_215:
        /*0468*/ 	.byte	0x04, 0x12
        /*046a*/ 	.short	(.L_217 - .L_216)
	.align		4
.L_216:
        /*046c*/ 	.word	index@(_Z31router_gemm_kernel_float_outputI13__nv_bfloat16Li128ELi8ELi2ELi256ELi7168EEvPfPKT_S4_)
        /*0470*/ 	.word	0x00000000


	//----- nvinfo : EIATTR_MIN_STACK_SIZE
	.align		4
.L_217:
        /*0474*/ 	.byte	0x04, 0x12
        /*0476*/ 	.short	(.L_219 - .L_218)
	.align		4
.L_218:
        /*0478*/ 	.word	index@(_Z31router_gemm_kernel_float_outputI13__nv_bfloat16Li128ELi8ELi1ELi256ELi7168EEvPfPKT_S4_)
        /*047c*/ 	.word	0x00000000
.L_219:


//--------------------- .nv.compat                --------------------------
	.section	.nv.compat,"",@"SHT_CUDA_COMPAT_INFO"
	.align	4
        /*0000*/ 	.byte	0x02, 0x09, 0x01, 0x00, 0x02, 0x02, 0x01, 0x00, 0x02, 0x05, 0x05, 0x00, 0x03, 0x07, 0x01, 0x01
        /*0010*/ 	.byte	0x02, 0x03, 0x00, 0x00, 0x02, 0x06, 0x01, 0x00, 0x04, 0x0b, 0x08, 0x00, 0x00, 0x00, 0x00, 0x00
        /*0020*/ 	.byte	0x00, 0x00, 0x00, 0x00


//--------------------- .nv.info._Z31router_gemm_kernel_float_outputI13__nv_bfloat16Li128ELi8ELi16ELi384ELi7168EEvPfPKT_S4_ --------------------------
	.section	.nv.info._Z31router_gemm_kernel_float_outputI13__nv_bfloat16Li128ELi8ELi16ELi384ELi7168EEvPfPKT_S4_,"",@"SHT_CUDA_INFO"
	.sectionflags	@""
	.align	4


	//----- nvinfo : EIATTR_CUDA_API_VERSION
	.align		4
        /*0000*/ 	.byte	0x04, 0x37
        /*0002*/ 	.short	(.L_221 - .L_220)
.L_220:
        /*0004*/ 	.word	0x00000082


	//----- nvinfo : EIATTR_KPARAM_INFO
	.align		4
.L_221:
        /*0008*/ 	.byte	0x04, 0x17
        /*000a*/ 	.short	(.L_223 - .L_222)
.L_222:
        /*000c*/ 	.word	0x00000000
        /*0010*/ 	.short	0x0002
        /*0012*/ 	.short	0x0010
        /*0014*/ 	.byte	0x00, 0xf5, 0x21, 0x00


	//----- nvinfo : EIATTR_KPARAM_INFO
	.align		4
.L_223:
        /*0018*/ 	.byte	0x04, 0x17
        /*001a*/ 	.short	(.L_225 - .L_224)
.L_224:
        /*001c*/ 	.word	0x00000000
        /*0020*/ 	.short	0x0001
        /*0022*/ 	.short	0x0008
        /*0024*/ 	.byte	0x00, 0xf5, 0x21, 0x00


	//----- nvinfo : EIATTR_KPARAM_INFO
	.align		4
.L_225:
        /*0028*/ 	.byte	0x04, 0x17
        /*002a*/ 	.short	(.L_227 - .L_226)
.L_226:
        /*002c*/ 	.word	0x00000000
        /*0030*/ 	.short	0x0000
        /*0032*/ 	.short	0x0000
        /*0034*/ 	.byte	0x00, 0xf5, 0x21, 0x00


	//----- nvinfo : EIATTR_SPARSE_MMA_MASK
	.align		4
.L_227:
        /*0038*/ 	.byte	0x03, 0x50
        /*003a*/ 	.short	0x0000


	//----- nvinfo : EIATTR_MAXREG_COUNT
	.align		4
        /*003c*/ 	.byte	0x03, 0x1b
        /*003e*/ 	.short	0x00ff


	//----- nvinfo : EIATTR_NUM_BARRIERS
	.align		4
        /*0040*/ 	.byte	0x02, 0x4c
        /*0042*/ 	.byte	0x01
	.zero		1


	//----- nvinfo : EIATTR_MERCURY_ISA_VERSION
	.align		4
        /*0044*/ 	.byte	0x03, 0x5f
        /*0046*/ 	.short	0x0101


	//----- nvinfo : EIATTR_COOP_GROUP_MASK_REGIDS
	.align		4
        /*0048*/ 	.byte	0x04, 0x29
        /*004a*/ 	.short	(.L_229 - .L_228)


	//   ....[0]....
.L_228:
        /*004c*/ 	.word	0xffffffff


	//   ....[1]....
        /*0050*/ 	.word	0xffffffff


	//   ....[2]....
        /*0054*/ 	.word	0xffffffff


	//   ....[3]....
        /*0058*/ 	.word	0xffffffff


	//   ....[4]....
        /*005c*/ 	.word	0xffffffff


	//   ....[5]....
        /*0060*/ 	.word	0xffffffff


	//   ....[6]....
        /*0064*/ 	.word	0xffffffff


	//   ....[7]....
        /*0068*/ 	.word	0xffffffff


	//   ....[8]....
        /*006c*/ 	.word	0xffffffff


	//   ....[9]....
        /*0070*/ 	.word	0xffffffff


	//   ....[10]....
        /*0074*/ 	.word	0xffffffff


	//   ....[11]....
        /*0078*/ 	.word	0xffffffff


	//   ....[12]....
        /*007c*/ 	.word	0xffffffff


	//   ....[13]....
        /*0080*/ 	.word	0xffffffff


	//   ....[14]....
        /*0084*/ 	.word	0xffffffff


	//   ....[15]....
        /*0088*/ 	.word	0xffffffff


	//   ....[16]....
        /*008c*/ 	.word	0xffffffff


	//   ....[17]....
        /*0090*/ 	.word	0xffffffff


	//   ....[18]....
        /*0094*/ 	.word	0xffffffff


	//   ....[19]....
        /*0098*/ 	.word	0xffffffff


	//   ....[20]....
        /*009c*/ 	.word	0xffffffff


	//   ....[21]....
        /*00a0*/ 	.word	0xffffffff


	//   ....[22]....
        /*00a4*/ 	.word	0xffffffff


	//   ....[23]....
        /*00a8*/ 	.word	0xffffffff


	//   ....[24]....
        /*00ac*/ 	.word	0xffffffff


	//   ....[25]....
        /*00b0*/ 	.word	0xffffffff


	//   ....[26]....
        /*00b4*/ 	.word	0xffffffff


	//   ....[27]....
        /*00b8*/ 	.word	0xffffffff


	//   ....[28]....
        /*00bc*/ 	.word	0xffffffff


	//   ....[29]....
        /*00c0*/ 	.word	0xffffffff


	//   ....[30]....
        /*00c4*/ 	.word	0xffffffff


	//   ....[31]....
        /*00c8*/ 	.word	0xffffffff


	//   ....[32]....
        /*00cc*/ 	.word	0xffffffff


	//   ....[33]....
        /*00d0*/ 	.word	0xffffffff


	//   ....[34]....
        /*00d4*/ 	.word	0xffffffff


	//   ....[35]....
        /*00d8*/ 	.word	0xffffffff


	//   ....[36]....
        /*00dc*/ 	.word	0xffffffff


	//   ....[37]....
        /*00e0*/ 	.word	0xffffffff


	//   ....[38]....
        /*00e4*/ 	.word	0xffffffff


	//   ....[39]....
        /*00e8*/ 	.word	0xffffffff


	//   ....[40]....
        /*00ec*/ 	.word	0xffffffff


	//   ....[41]....
        /*00f0*/ 	.word	0xffffffff


	//   ....[42]....
        /*00f4*/ 	.word	0xffffffff


	//   ....[43]....
        /*00f8*/ 	.word	0xffffffff


	//   ....[44]....
        /*00fc*/ 	.word	0xffffffff


	//   ....[45]....
        /*0100*/ 	.word	0xffffffff


	//   ....[46]....
        /*0104*/ 	.word	0xffffffff


	//   ....[47]....
        /*0108*/ 	.word	0xffffffff


	//   ....[48]....
        /*010c*/ 	.word	0xffffffff


	//   ....[49]....
        /*0110*/ 	.word	0xffffffff


	//   ....[50]....
        /*0114*/ 	.word	0xffffffff


	//   ....[51]....
        /*0118*/ 	.word	0xffffffff


	//   ....[52]....
        /*011c*/ 	.word	0xffffffff


	//   ....[53]....
        /*0120*/ 	.word	0xffffffff


	//   ....[54]....
        /*0124*/ 	.word	0xffffffff


	//   ....[55]....
        /*0128*/ 	.word	0xffffffff


	//   ....[56]....
        /*012c*/ 	.word	0xffffffff


	//   ....[57]....
        /*0130*/ 	.word	0xffffffff


	//   ....[58]....
        /*0134*/ 	.word	0xffffffff


	//   ....[59]....
        /*0138*/ 	.word	0xffffffff


	//   ....[60]....
        /*013c*/ 	.word	0xffffffff


	//   ....[61]....
        /*0140*/ 	.word	0xffffffff


	//   ....[62]....
        /*0144*/ 	.word	0xffffffff


	//   ....[63]....
        /*0148*/ 	.word	0xffffffff


	//   ....[64]....
        /*014c*/ 	.word	0xffffffff


	//   ....[65]....
        /*0150*/ 	.word	0xffffffff


	//   ....[66]....
        /*0154*/ 	.word	0xffffffff


	//   ....[67]....
        /*0158*/ 	.word	0xffffffff


	//   ....[68]....
        /*015c*/ 	.word	0xffffffff


	//   ....[69]....
        /*0160*/ 	.word	0xffffffff


	//   ....[70]....
        /*0164*/ 	.word	0xffffffff


	//   ....[71]....
        /*0168*/ 	.word	0xffffffff


	//   ....[72]....
        /*016c*/ 	.word	0xffffffff


	//   ....[73]....
        /*0170*/ 	.word	0xffffffff


	//   ....[74]....
        /*0174*/ 	.word	0xffffffff


	//   ....[75]....
        /*0178*/ 	.word	0xffffffff


	//   ....[76]....
        /*017c*/ 	.word	0xffffffff


	//   ....[77]....
        /*0180*/ 	.word	0xffffffff


	//   ....[78]....
        /*0184*/ 	.word	0xffffffff


	//   ....[79]....
        /*0188*/ 	.word	0xffffffff


	//----- nvinfo : EIATTR_COOP_GROUP_INSTR_OFFSETS
	.align		4
.L_229:
        /*018c*/ 	.byte	0x04, 0x28
        /*018e*/ 	.short	(.L_231 - .L_230)


	//   ....[0]....
.L_230:
        /*0190*/ 	.word	0x00001870


	//   ....[1]....
        /*0194*/ 	.word	0x000018b0


	//   ....[2]....
        /*0198*/ 	.word	0x000018c0


	//   ....[3]....
        /*019c*/ 	.word	0x000018d0


	//   ....[4]....
        /*01a0*/ 	.word	0x000018e0


	//   ....[5]....
        /*01a4*/ 	.word	0x000018f0


	//   ....[6]....
        /*01a8*/ 	.word	0x00001900


	//   ....[7]....
        /*01ac*/ 	.word	0x00001930


	//   ....[8]....
        /*01b0*/ 	.word	0x00001950


	//   ....[9]....
        /*01b4*/ 	.word	0x00001970


	//   ....[10]....
        /*01b8*/ 	.word	0x00001990


	//   ....[11]....
        /*01bc*/ 	.word	0x000019b0


	//   ....[12]....
        /*01c0*/ 	.word	0x000019d0


	//   ....[13]....
        /*01c4*/ 	.word	0x000019f0


	//   ....[14]....
        /*01c8*/ 	.word	0x00001a10


	//   ....[15]....
        /*01cc*/ 	.word	0x00001a30


	//   ....[16]....
        /*01d0*/ 	.word	0x00001a50


	//   ....[17]....
        /*01d4*/ 	.word	0x00001a70


	//   ....[18]....
        /*01d8*/ 	.word	0x00001aa0


	//   ....[19]....
        /*01dc*/ 	.word	0x00001ac0


	//   ....[20]....
        /*01e0*/ 	.word	0x00001ae0


	//   ....[21]....
        /*01e4*/ 	.word	0x00001b00


	//   ....[22]....
        /*01e8*/ 	.word	0x00001b20


	//   ....[23]....
        /*01ec*/ 	.word	0x00001b40


	//   ....[24]....
        /*01f0*/ 	.word	0x00001b50


	//   ....[25]....
        /*01f4*/ 	.word	0x00001b70


	//   ....[26]....
        /*01f8*/ 	.word	0x00001b90


	//   ....[27]....
        /*01fc*/ 	.word	0x00001bb0


	//   ....[28]....
        /*0200*/ 	.word	0x00001bd0


	//   ....[29]....
        /*0204*/ 	.word	0x00001bf0


	//   ....[30]....
        /*0208*/ 	.word	0x00001c10


	//   ....[31]....
        /*020c*/ 	.word	0x00001c30


	//   ....[32]....
        /*0210*/ 	.word	0x00001c50


	//   ....[33]....
        /*0214*/ 	.word	0x00001c70


	//   ....[34]....
        /*0218*/ 	.word	0x00001ca0


	//   ....[35]....
        /*021c*/ 	.word	0x00001cc0


	//   ....[36]....
        /*0220*/ 	.word	0x00001ce0


	//   ....[37]....
        /*0224*/ 	.word	0x00001d00


	//   ....[38]....
        /*0228*/ 	.word	0x00001d20


	//   ....[39]....
        /*022c*/ 	.word	0x00001d40


	//   ....[40]....
        /*0230*/ 	.word	0x00001d50


	//   ....[41]....
        /*0234*/ 	.word	0x00001d70


	//   ....[42]....
        /*0238*/ 	.word	0x00001d90


	//   ....[43]....
        /*023c*/ 	.word	0x00001db0


	//   ....[44]....
        /*0240*/ 	.word	0x00001dd0


	//   ....[45]....
        /*0244*/ 	.word	0x00001df0


	//   ....[46]....
        /*0248*/ 	.word	0x00001e10


	//   ....[47]....
        /*024c*/ 	.word	0x00001e30


	//   ....[48]....
        /*0250*/ 	.word	0x00001e50


	//   ....[49]....
        /*0254*/ 	.word	0x00001e70


	//   ....[50]....
        /*0258*/ 	.word	0x00001ea0


	//   ....[51]....
        /*025c*/ 	.word	0x00001ec0


	//   ....[52]....
        /*0260*/ 	.word	0x00001ee0


	//   ....[53]....
        /*0264*/ 	.word	0x00001f00


	//   ....[54]....
        /*0268*/ 	.word	0x00001f20


	//   ....[55]....
        /*026c*/ 	.word	0x00001f50


	//   ....[56]....
        /*0270*/ 	.word	0x00001f80


	//   ....[57]....
        /*0274*/ 	.word	0x00001fb0


	//   ....[58]....
        /*0278*/ 	.word	0x00001fd0


	//   ....[59]....
        /*027c*/ 	.word	0x00001ff0


	//   ....[60]....
        /*0280*/ 	.word	0x00002010


	//   ....[61]....
        /*0284*/ 	.word	0x00002030


	//   ....[62]....
        /*0288*/ 	.word	0x00002050


	//   ....[63]....
        /*028c*/ 	.word	0x00002070


	//   ....[64]....
        /*0290*/ 	.word	0x00002090


	//   ....[65]....
        /*0294*/ 	.word	0x000020c0


	//   ....[66]....
        /*0298*/ 	.word	0x000020e0


	//   ....[67]....
        /*029c*/ 	.word	0x00002100


	//   ....[68]....
        /*02a0*/ 	.word	0x00002120


	//   ....[69]....
        /*02a4*/ 	.word	0x00002140


	//   ....[70]....
        /*02a8*/ 	.word	0x00002160


	//   ....[71]....
        /*02ac*/ 	.word	0x00002170


	//   ....[72]....
        /*02b0*/ 	.word	0x00002190


	//   ....[73]....
        /*02b4*/ 	.word	0x000021b0


	//   ....[74]....
        /*02b8*/ 	.word	0x000021d0


	//   ....[75]....
        /*02bc*/ 	.word	0x000021f0


	//   ....[76]....
        /*02c0*/ 	.word	0x00002210


	//   ....[77]....
        /*02c4*/ 	.word	0x00002230


	//   ....[78]....
        /*02c8*/ 	.word	0x00002250


	//   ....[79]....
        /*02cc*/ 	.word	0x00002270


	//----- nvinfo : EIATTR_VRC_CTA_INIT_COUNT
	.align		4
.L_231:
        /*02d0*/ 	.byte	0x02, 0x4a
	.zero		1
	.zero		1


	//----- nvinfo : EIATTR_EXIT_INSTR_OFFSETS
	.align		4
        /*02d4*/ 	.byte	0x04, 0x1c
        /*02d6*/ 	.short	(.L_233 - .L_232)


	//   ....[0]....
.L_232:
        /*02d8*/ 	.word	0x00002a60


	//----- nvinfo : EIATTR_MAX_THREADS
	.align		4
.L_233:
        /*02dc*/ 	.byte	0x04, 0x05
        /*02de*/ 	.short	(.L_235 - .L_234)
.L_234:
        /*02e0*/ 	.word	0x00000080
        /*02e4*/ 	.word	0x00000001
        /*02e8*/ 	.word	0x00000001


	//----- nvinfo : EIATTR_CRS_STACK_SIZE
	.align		4
.L_235:
        /*02ec*/ 	.byte	0x04, 0x1e
        /*02ee*/ 	.short	(.L_237 - .L_236)
.L_236:
        /*02f0*/ 	.word	0x00000000


	//----- nvinfo : EIATTR_CBANK_PARAM_SIZE
	.align		4
.L_237:
        /*02f4*/ 	.byte	0x03, 0x19
        /*02f6*/ 	.short	0x0018


	//----- nvinfo : EIATTR_PARAM_CBANK
	.align		4
        /*02f8*/ 	.byte	0x04, 0x0a
        /*02fa*/ 	.short	(.L_239 - .L_238)
	.align		4
.L_238:
        /*02fc*/ 	.word	index@(.nv.constant0._Z31router_gemm_kernel_float_outputI13__nv_bfloat16Li128ELi8ELi16ELi384ELi7168EEvPfPKT_S4_)
        /*0300*/ 	.short	0x0380
        /*0302*/ 	.short	0x0018


	//----- nvinfo : EIATTR_SW_WAR
	.align		4
.L_239:
        /*0304*/ 	.byte	0x04, 0x36
        /*0306*/ 	.short	(.L_241 - .L_240)
.L_240:
        /*0308*/ 	.word	0x00000008
.L_241:


//--------------------- .nv.info._Z31router_gemm_kernel_float_outputI13__nv_bfloat16Li128ELi8ELi15ELi384ELi7168EEvPfPKT_S4_ --------------------------
	.section	.nv.info._Z31router_gemm_kernel_float_outputI13__nv_bfloat16Li128ELi8ELi15ELi384ELi7168EEvPfPKT_S4_,"",@"SHT_CUDA_INFO"
	.sectionflags	@""
	.align	4


	//----- nvinfo : EIATTR_CUDA_API_VERSION
	.align		4
        /*0000*/ 	.byte	0x04, 0x37
        /*0002*/ 	.short	(.L_243 - .L_242)
.L_242:
        /*0004*/ 	.word	0x00000082


	//----- nvinfo : EIATTR_KPARAM_INFO
	.align		4
.L_243:
        /*0008*/ 	.byte	0x04, 0x17
        /*000a*/ 	.short	(.L_245 - .L_244)
.L_244:
        /*000c*/ 	.word	0x00000000
        /*0010*/ 	.short	0x0002
        /*0012*/ 	.short	0x0010
        /*0014*/ 	.byte	0x00, 0xf5, 0x21, 0x00


	//----- nvinfo : EIATTR_KPARAM_INFO
	.align		4
.L_245:
        /*0018*/ 	.byte	0x04, 0x17
        /*001a*/ 	.short	(.L_247 - .L_246)
.L_246:
        /*001c*/ 	.word	0x00000000
        /*0020*/ 	.short	0x0001
        /*0022*/ 	.short	0x0008
        /*0024*/ 	.byte	0x00, 0xf5, 0x21, 0x00


	//----- nvinfo : EIATTR_KPARAM_INFO
	.align		4
.L_247:
        /*0028*/ 	.byte	0x04, 0x17
        /*002a*/ 	.short	(.L_249 - .L_248)
.L_248:
        /*002c*/ 	.word	0x00000000
        /*0030*/ 	.short	0x0000
        /*0032*/ 	.short	0x0000
        /*0034*/ 	.byte	0x00, 0xf5, 0x21, 0x00


	//----- nvinfo : EIATTR_SPARSE_MMA_MASK
	.align		4
.L_249:
        /*0038*/ 	.byte	0x03, 0x50
        /*003a*/ 	.short	0x0000


	//----- nvinfo : EIATTR_MAXREG_COUNT
	.align		4
        /*003c*/ 	.byte	0x03, 0x1b
        /*003e*/ 	.short	0x00ff


	//----- nvinfo : EIATTR_NUM_BARRIERS
	.align		4
        /*0040*/ 	.byte	0x02, 0x4c
        /*0042*/ 	.byte	0x01
	.zero		1


	//----- nvinfo : EIATTR_MERCURY_ISA_VERSION
	.align		4
        /*0044*/ 	.byte	0x03, 0x5f
        /*0046*/ 	.short	0x0101


	//----- nvinfo : EIATTR_COOP_GROUP_MASK_REGIDS
	.align		4
        /*0048*/ 	.byte	0x04, 0x29
        /*004a*/ 	.short	(.L_251 - .L_250)


	//   ....[0]....
.L_250:
        /*004c*/ 	.word	0xffffffff


	//   ....[1]....
        /*0050*/ 	.word	0xffffffff


	//   ....[2]....
        /*0054*/ 	.word	0xffffffff


	//   ....[3]....
        /*0058*/ 	.word	0xffffffff


	//   ....[4]....
        /*005c*/ 	.word	0xffffffff


	//   ....[5]....
        /*0060*/ 	.word	0xffffffff


	//   ....[6]....
        /*0064*/ 	.word	0xffffffff


	//   ....[7]....
        /*0068*/ 	.word	0xffffffff


	//   ....[8]....
        /*006c*/ 	.word	0xffffffff


	//   ....[9]....
        /*0070*/ 	.word	0xffffffff


	//   ....[10]....
        /*0074*/ 	.word	0xffffffff


	//   ....[11]....
        /*0078*/ 	.word	0xffffffff


	//   ....[12]....
        /*007c*/ 	.word	0xffffffff


	//   ....[13]....
        /*0080*/ 	.word	0xffffffff


	//   ....[14]....
        /*0084*/ 	.word	0xffffffff


	//   ....[15]....
        /*0088*/ 	.word	0xffffffff


	//   ....[16]....
        /*008c*/ 	.word	0xffffffff


	//   ....[17]....
        /*0090*/ 	.word	0xffffffff


	//   ....[18]....
        /*0094*/ 	.word	0xffffffff


	//   ....[19]....
        /*0098*/ 	.word	0xffffffff


	//   ....[20]....
        /*009c*/ 	.word	0xffffffff


	//   ....[21]....
        /*00a0*/ 	.word	0xffffffff


	//   ....[22]....
        /*00a4*/ 	.word	0xffffffff


	//   ....[23]....
        /*00a8*/ 	.word	0xffffffff


	//   ....[24]....
        /*00ac*/ 	.word	0xffffffff


	//   ....[25]....
        /*00b0*/ 	.word	0xffffffff


	//   ....[26]....
        /*00b4*/ 	.word	0xffffffff


	//   ....[27]....
        /*00b8*/ 	.word	0xffffffff


	//   ....[28]....
        /*00bc*/ 	.word	0xffffffff


	//   ....[29]....
        /*00c0*/ 	.word	0xffffffff


	//   ....[30]....
        /*00c4*/ 	.word	0xffffffff


	//   ....[31]....
        /*00c8*/ 	.word	0xffffffff


	//   ....[32]....
        /*00cc*/ 	.word	0xffffffff


	//   ....[33]....
        /*00d0*/ 	.word	0xffffffff


	//   ....[34]....
        /*00d4*/ 	.word	0xffffffff


	//   ....[35]....
        /*00d8*/ 	.word	0xffffffff


	//   ....[36]....
        /*00dc*/ 	.word	0xffffffff


	//   ....[37]....
        /*00e0*/ 	.word	0xffffffff


	//   ....[38]....
        /*00e4*/ 	.word	0xffffffff


	//   ....[39]....
        /*00e8*/ 	.word	0xffffffff


	//   ....[40]....
        /*00ec*/ 	.word	0xffffffff


	//   ....[41]....
        /*00f0*/ 	.word	0xffffffff


	//   ....[42]....
        /*00f4*/ 	.word	0xffffffff


	//   ....[43]....
        /*00f8*/ 	.word	0xffffffff


	//   ....[44]....
        /*00fc*/ 	.word	0xffffffff


	//   ....[45]....
        /*0100*/ 	.word	0xffffffff


	//   ....[46]....
        /*0104*/ 	.word	0xffffffff


	//   ....[47]....
        /*0108*/ 	.word	0xffffffff


	//   ....[48]....
        /*010c*/ 	.word	0xffffffff


	//   ....[49]....
        /*0110*/ 	.word	0xffffffff


	//   ....[50]....
        /*0114*/ 	.word	0xffffffff


	//   ....[51]....
        /*0118*/ 	.word	0xffffffff


	//   ....[52]....
        /*011c*/ 	.word	0xffffffff


	//   ....[53]....
        /*0120*/ 	.word	0xffffffff


	//   ....[54]....
        /*0124*/ 	.word	0xffffffff


	//   ....[55]....
        /*0128*/ 	.word	0xffffffff


	//   ....[56]....
        /*012c*/ 	.word	0xffffffff


	//   ....[57]....
        /*0130*/ 	.word	0xffffffff


	//   ....[58]....
        /*0134*/ 	.word	0xffffffff


	//   ....[59]....
        /*0138*/ 	.word	0xffffffff


	//   ....[60]....
        /*013c*/ 	.word	0xffffffff


	//   ....[61]....
        /*0140*/ 	.word	0xffffffff


	//   ....[62]....
        /*0144*/ 	.word	0xffffffff


	//   ....[63]....
        /*0148*/ 	.word	0xffffffff


	//   ....[64]....
        /*014c*/ 	.word	0xffffffff


	//   ....[65]....
        /*0150*/ 	.word	0xffffffff


	//   ....[66]....
        /*0154*/ 	.word	0xffffffff


	//   ....[67]....
        /*0158*/ 	.word	0xffffffff


	//   ....[68]....
        /*015c*/ 	.word	0xffffffff


	//   ....[69]....
        /*0160*/ 	.word	0xffffffff


	//   ....[70]....
        /*0164*/ 	.word	0xffffffff


	//   ....[71]....
        /*0168*/ 	.word	0xffffffff


	//   ....[72]....
        /*016c*/ 	.word	0xffffffff


	//   ....[73]....
        /*0170*/ 	.word	0xffffffff


	//   ....[74]....
        /*0174*/ 	.word	0xffffffff


	//----- nvinfo : EIATTR_COOP_GROUP_INSTR_OFFSETS
	.align		4
.L_251:
        /*0178*/ 	.byte	0x04, 0x28
        /*017a*/ 	.short	(.L_253 - .L_252)


	//   ....[0]....
.L_252:
        /*017c*/ 	.word	0x00001700


	//   ....[1]....
        /*0180*/ 	.word	0x00001740


	//   ....[2]....
        /*0184*/ 	.word	0x00001750


	//   ....[3]....
        /*0188*/ 	.word	0x00001760


	//   ....[4]....
        /*018c*/ 	.word	0x00001770


	//   ....[5]....
        /*0190*/ 	.word	0x00001780


	//   ....[6]....
        /*0194*/ 	.word	0x00001790


	//   ....[7]....
        /*0198*/ 	.word	0x000017c0


	//   ....[8]....
        /*019c*/ 	.word	0x000017e0


	//   ....[9]....
        /*01a0*/ 	.word	0x00001800


	//   ....[10]....
        /*01a4*/ 	.word	0x00001820


	//   ....[11]....
        /*01a8*/ 	.word	0x00001840


	//   ....[12]....
        /*01ac*/ 	.word	0x00001860


	//   ....[13]....
        /*01b0*/ 	.word	0x00001880


	//   ....[14]....
        /*01b4*/ 	.word	0x000018a0


	//   ....[15]....
        /*01b8*/ 	.word	0x000018c0


	//   ....[16]....
        /*01bc*/ 	.word	0x000018e0


	//   ....[17]....
        /*01c0*/ 	.word	0x00001910


	//   ....[18]....
        /*01c4*/ 	.word	0x00001930


	//   ....[19]....
        /*01c8*/ 	.word	0x00001950


	//   ....[20]....
        /*01cc*/ 	.word	0x00001970


	//   ....[21]....
        /*01d0*/ 	.word	0x00001990


	//   ....[22]....
        /*01d4*/ 	.word	0x000019b0


	//   ....[23]....
        /*01d8*/ 	.word	0x000019c0


	//   ....[24]....
        /*01dc*/ 	.word	0x000019e0


	//   ....[25]....
        /*01e0*/ 	.word	0x00001a00


	//   ....[26]....
        /*01e4*/ 	.word	0x00001a20


	//   ....[27]....
        /*01e8*/ 	.word	0x00001a40


	//   ....[28]....
        /*01ec*/ 	.word	0x00001a60


	//   ....[29]....
        /*01f0*/ 	.word	0x00001a80


	//   ....[30]....
        /*01f4*/ 	.word	0x00001aa0


	//   ....[31]....
        /*01f8*/ 	.word	0x00001ac0


	//   ....[32]....
        /*01fc*/ 	.word	0x00001af0


	//   ....[33]....
        /*0200*/ 	.word	0x00001b10


	//   ....[34]....
        /*0204*/ 	.word	0x00001b30


	//   ....[35]....
        /*0208*/ 	.word	0x00001b50


	//   ....[36]....
        /*020c*/ 	.word	0x00001b70


	//   ....[37]....
        /*0210*/ 	.word	0x00001b90


	//   ....[38]....
        /*0214*/ 	.word	0x00001ba0


	//   ....[39]....
        /*0218*/ 	.word	0x00001bc0


	//   ....[40]....
        /*021c*/ 	.word	0x00001be0


	//   ....[41]....
        /*0220*/ 	.word	0x00001c00


	//   ....[42]....
        /*0224*/ 	.word	0x00001c20


	//   ....[43]....
        /*0228*/ 	.word	0x00001c40


	//   ....[44]....
        /*022c*/ 	.word	0x00001c60


	//   ....[45]....
        /*0230*/ 	.word	0x00001c80


	//   ....[46]....
        /*0234*/ 	.word	0x00001ca0


	//   ....[47]....
        /*0238*/ 	.word	0x00001cd0


	//   ....[48]....
        /*023c*/ 	.word	0x00001cf0


	//   ....[49]....
        /*0240*/ 	.word	0x00001d10


	//   ....[50]....
        /*0244*/ 	.word	0x00001d30


	//   ....[51]....
        /*0248*/ 	.word	0x00001d50


	//   ....[52]....
        /*024c*/ 	.word	0x00001d80


	//   ....[53]....
        /*0250*/ 	.word	0x00001db0


	//   ....[54]....
        /*0254*/ 	.word	0x00001de0


	//   ....[55]....
        /*0258*/ 	.word	0x00001e00


	//   ....[56]....
        /*025c*/ 	.word	0x00001e20


	//   ....[57]....
        /*0260*/ 	.word	0x00001e40


	//   ....[58]....
        /*0264*/ 	.word	0x00001e60


	//   ....[59]....
        /*0268*/ 	.word	0x00001e80


	//   ....[60]....
        /*026c*/ 	.word	0x00001ea0


	//   ....[61]....
        /*0270*/ 	.word	0x00001ed0


	//   ....[62]....
        /*0274*/ 	.word	0x00001ef0


	//   ....[63]....
        /*0278*/ 	.word	0x00001f10


	//   ....[64]....
        /*027c*/ 	.word	0x00001f30


	//   ....[65]....
        /*0280*/ 	.word	0x00001f50


	//   ....[66]....
        /*0284*/ 	.word	0x00001f70


	//   ....[67]....
        /*0288*/ 	.word	0x00001f80


	//   ....[68]....
        /*028c*/ 	.word	0x00001fa0


	//   ....[69]....
        /*0290*/ 	.word	0x00001fc0


	//   ....[70]....
        /*0294*/ 	.word	0x00001fe0


	//   ....[71]....
        /*0298*/ 	.word	0x00002000


	//   ....[72]....
        /*029c*/ 	.word	0x00002020


	//   ....[73]....
        /*02a0*/ 	.word	0x00002040


	//   ....[74]....
        /*02a4*/ 	.word	0x00002060


	//----- nvinfo : EIATTR_VRC_CTA_INIT_COUNT
	.align		4
.L_253:
        /*02a8*/ 	.byte	0x02, 0x4a
	.zero		1
	.zero		1


	//----- nvinfo : EIATTR_EXIT_INSTR_OFFSETS
	.align		4
        /*02ac*/ 	.byte	0x04, 0x1c
        /*02ae*/ 	.short	(.L_255 - .L_254)


	//   ....[0]....
.L_254:
        /*02b0*/ 	.word	0x000027e0


	//----- nvinfo : EIATTR_MAX_THREADS
	.align		4
.L_255:
        /*02b4*/ 	.byte	0x04, 0x05
        /*02b6*/ 	.short	(.L_257 - .L_256)
.L_256:
        /*02b8*/ 	.word	0x00000080
        /*02bc*/ 	.word	0x00000001
        /*02c0*/ 	.word	0x00000001


	//----- nvinfo : EIATTR_CRS_STACK_SIZE
	.align		4
.L_257:
        /*02c4*/ 	.byte	0x04, 0x1e
        /*02c6*/ 	.short	(.L_259 - .L_258)
.L_258:
        /*02c8*/ 	.word	0x00000000


	//----- nvinfo : EIATTR_CBANK_PARAM_SIZE
	.align		4
.L_259:
        /*02cc*/ 	.byte	0x03, 0x19
        /*02ce*/ 	.short	0x0018


	//----- nvinfo : EIATTR_PARAM_CBANK
	.align		4
        /*02d0*/ 	.byte	0x04, 0x0a
        /*02d2*/ 	.short	(.L_261 - .L_260)
	.align		4
.L_260:
        /*02d4*/ 	.word	index@(.nv.constant0._Z31router_gemm_kernel_float_outputI13__nv_bfloat16Li128ELi8ELi15ELi384ELi7168EEvPfPKT_S4_)
        /*02d8*/ 	.short	0x0380
        /*02da*/ 	.short	0x0018


	//----- nvinfo : EIATTR_SW_WAR
	.align		4
.L_261:
        /*02dc*/ 	.byte	0x04, 0x36
        /*02de*/ 	.short	(.L_263 - .L_262)
.L_262:
        /*02e0*/ 	.word	0x00000008
.L_263:


//--------------------- .nv.info._Z31router_gemm_kernel_float_outputI13__nv_bfloat16Li128ELi8ELi14ELi384ELi7168EEvPfPKT_S4_ --------------------------
	.section	.nv.info._Z31router_gemm_kernel_float_outputI13__nv_bfloat16Li128ELi8ELi14ELi384ELi7168EEvPfPKT_S4_,"",@"SHT_CUDA_INFO"
	.sectionflags	@""
	.align	4


	//----- nvinfo : EIATTR_CUDA_API_VERSION
	.align		4
        /*0000*/ 	.byte	0x04, 0x37
        /*0002*/ 	.short	(.L_265 - .L_264)
.L_264:
        /*0004*/ 	.word	0x00000082


	//----- nvinfo : EIATTR_KPARAM_INFO
	.align		4
.L_265:
        /*0008*/ 	.byte	0x04, 0x17
        /*000a*/ 	.short	(.L_267 - .L_266)
.L_266:
        /*000c*/ 	.word	0x00000000
        /*0010*/ 	.short	0x0002
        /*0012*/ 	.short	0x0010
        /*0014*/ 	.byte	0x00, 0xf5, 0x21, 0x00


	//----- nvinfo : EIATTR_KPARAM_INFO
	.align		4
.L_267:
        /*0018*/ 	.byte	0x04, 0x17
        /*001a*/ 	.short	(.L_269 - .L_268)
.L_268:
        /*001c*/ 	.word	0x00000000
        /*0020*/ 	.short	0x0001
        /*0022*/ 	.short	0x0008
        /*0024*/ 	.byte	0x00, 0xf5, 0x21, 0x00


	//----- nvinfo : EIATTR_KPARAM_INFO
	.align		4
.L_269:
        /*0028*/ 	.byte	0x04, 0x17
        /*002a*/ 	.short	(.L_271 - .L_270)
.L_270:
        /*002c*/ 	.word	0x00000000
        /*0030*/ 	.short	0x0000
        /*0032*/ 	.short	0x0000
        /*0034*/ 	.byte	0x00, 0xf5, 0x21, 0x00


	//----- nvinfo : EIATTR_SPARSE_MMA_MASK
	.align		4
.L_271:
        /*0038*/ 	.byte	0x03, 0x50
        /*003a*/ 	.short	0x0000


	//----- nvinfo : EIATTR_MAXREG_COUNT
	.align		4
        /*003c*/ 	.byte	0x03, 0x1b
        /*003e*/ 	.short	0x00ff


	//----- nvinfo : EIATTR_NUM_BARRIERS
	.align		4
        /*0040*/ 	.byte	0x02, 0x4c
        /*0042*/ 	.byte	0x01
	.zero		1


	//----- nvinfo : EIATTR_MERCURY_ISA_VERSION
	.align		4
        /*0044*/ 	.byte	0x03, 0x5f
        /*0046*/ 	.short	0x0101


	//----- nvinfo : EIATTR_COOP_GROUP_MASK_REGIDS
	.align		4
        /*0048*/ 	.byte	0x04, 0x29
        /*004a*/ 	.short	(.L_273 - .L_272)


	//   ....[0]....
.L_272:
        /*004c*/ 	.word	0xffffffff


	//   ....[1]....
        /*0050*/ 	.word	0xffffffff


	//   ....[2]....
        /*0054*/ 	.word	0xffffffff


	//   ....[3]....
        /*0058*/ 	.word	0xffffffff


	//   ....[4]....
        /*005c*/ 	.word	0xffffffff


	//   ....[5]....
        /*0060*/ 	.word	0xffffffff


	//   ....[6]....
        /*0064*/ 	.word	0xffffffff


	//   ....[7]....
        /*0068*/ 	.word	0xffffffff


	//   ....[8]....
        /*006c*/ 	.word	0xffffffff


	//   ....[9]....
        /*0070*/ 	.word	0xffffffff


	//   ....[10]....
        /*0074*/ 	.word	0xffffffff


	//   ....[11]....
        /*0078*/ 	.word	0xffffffff


	//   ....[12]....
        /*007c*/ 	.word	0xffffffff


	//   ....[13]....
        /*0080*/ 	.word	0xffffffff


	//   ....[14]....
        /*0084*/ 	.word	0xffffffff


	//   ....[15]....
        /*0088*/ 	.word	0xffffffff


	//   ....[16]....
        /*008c*/ 	.word	0xffffffff


	//   ....[17]....
        /*0090*/ 	.word	0xffffffff


	//   ....[18]....
        /*0094*/ 	.word	0xffffffff


	//   ....[19]....
        /*0098*/ 	.word	0xffffffff


	//   ....[20]....
        /*009c*/ 	.word	0xffffffff


	//   ....[21]....
        /*00a0*/ 	.word	0xffffffff


	//   ....[22]....
        /*00a4*/ 	.word	0xffffffff


	//   ....[23]....
        /*00a8*/ 	.word	0xffffffff


	//   ....[24]....
        /*00ac*/ 	.word	0xffffffff


	//   ....[25]....
        /*00b0*/ 	.word	0xffffffff


	//   ....[26]....
        /*00b4*/ 	.word	0xffffffff


	//   ....[27]....
        /*00b8*/ 	.word	0xffffffff


	//   ....[28]....
        /*00bc*/ 	.word	0xffffffff


	//   ....[29]....
        /*00c0*/ 	.word	0xffffffff


	//   ....[30]....
        /*00c4*/ 	.word	0xffffffff


	//   ....[31]....
        /*00c8*/ 	.word	0xffffffff


	//   ....[32]....
        /*00cc*/ 	.word	0xffffffff


	//   ....[33]....
        /*00d0*/ 	.word	0xffffffff


	//   ....[34]....
        /*00d4*/ 	.word	0xffffffff


	//   ....[35]....
        /*00d8*/ 	.word	0xffffffff


	//   ....[36]....
        /*00dc*/ 	.word	0xffffffff


	//   ....[37]....
        /*00e0*/ 	.word	0xffffffff


	//   ....[38]....
        /*00e4*/ 	.word	0xffffffff


	//   ....[39]....
        /*00e8*/ 	.word	0xffffffff


	//   ....[40]....
        /*00ec*/ 	.word	0xffffffff


	//   ....[41]....
        /*00f0*/ 	.word	0xffffffff


	//   ....[42]....
        /*00f4*/ 	.word	0xffffffff


	//   ....[43]....
        /*00f8*/ 	.word	0xffffffff


	//   ....[44]....
        /*00fc*/ 	.word	0xffffffff


	//   ....[45]....
        /*0100*/ 	.word	0xffffffff


	//   ....[46]....
        /*0104*/ 	.word	0xffffffff


	//   ....[47]....
        /*0108*/ 	.word	0xffffffff


	//   ....[48]....
        /*010c*/ 	.word	0xffffffff


	//   ....[49]....
        /*0110*/ 	.word	0xffffffff


	//   ....[50]....
        /*0114*/ 	.word	0xffffffff


	//   ....[51]....
        /*0118*/ 	.word	0xffffffff


	//   ....[52]....
        /*011c*/ 	.word	0xffffffff


	//   ....[53]....
        /*0120*/ 	.word	0xffffffff


	//   ....[54]....
        /*0124*/ 	.word	0xffffffff


	//   ....[55]....
        /*0128*/ 	.word	0xffffffff


	//   ....[56]....
        /*012c*/ 	.word	0xffffffff


	//   ....[57]....
        /*0130*/ 	.word	0xffffffff


	//   ....[58]....
        /*0134*/ 	.word	0xffffffff


	//   ....[59]....
        /*0138*/ 	.word	0xffffffff


	//   ....[60]....
        /*013c*/ 	.word	0xffffffff


	//   ....[61]....
        /*0140*/ 	.word	0xffffffff


	//   ....[62]....
        /*0144*/ 	.word	0xffffffff


	//   ....[63]....
        /*0148*/ 	.word	0xffffffff


	//   ....[64]....
        /*014c*/ 	.word	0xffffffff


	//   ....[65]....
        /*0150*/ 	.word	0xffffffff


	//   ....[66]....
        /*0154*/ 	.word	0xffffffff


	//   ....[67]....
        /*0158*/ 	.word	0xffffffff


	//   ....[68]....
        /*015c*/ 	.word	0xffffffff


	//   ....[69]....
        /*0160*/ 	.word	0xffffffff


	//----- nvinfo : EIATTR_COOP_GROUP_INSTR_OFFSETS
	.align		4
.L_273:
        /*0164*/ 	.byte	0x04, 0x28
        /*0166*/ 	.short	(.L_275 - .L_274)


	//   ....[0]....
.L_274:
        /*0168*/ 	.word	0x000015b0


	//   ....[1]....
        /*016c*/ 	.word	0x000015f0


	//   ....[2]....
        /*0170*/ 	.word	0x00001600


	//   ....[3]....
        /*0174*/ 	.word	0x00001610


	//   ....[4]....
        /*0178*/ 	.word	0x00001620


	//   ....[5]....
        /*017c*/ 	.word	0x00001630


	//   ....[6]....
        /*0180*/ 	.word	0x00001640


	//   ....[7]....
        /*0184*/ 	.word	0x00001670


	//   ....[8]....
        /*0188*/ 	.word	0x00001690


	//   ....[9]....
        /*018c*/ 	.word	0x000016b0


	//   ....[10]....
        /*0190*/ 	.word	0x000016d0


	//   ....[11]....
        /*0194*/ 	.word	0x000016f0


	//   ....[12]....
        /*0198*/ 	.word	0x00001710


	//   ....[13]....
        /*019c*/ 	.word	0x00001730


	//   ....[14]....
        /*01a0*/ 	.word	0x00001750


	//   ....[15]....
        /*01a4*/ 	.word	0x00001770


	//   ....[16]....
        /*01a8*/ 	.word	0x000017a0


	//   ....[17]....
        /*01ac*/ 	.word	0x000017c0


	//   ....[18]....
        /*01b0*/ 	.word	0x000017e0


	//   ....[19]....
        /*01b4*/ 	.word	0x00001800


	//   ....[20]....
        /*01b8*/ 	.word	0x00001820


	//   ....[21]....
        /*01bc*/ 	.word	0x00001840


	//   ....[22]....
        /*01c0*/ 	.word	0x00001850


	//   ....[23]....
        /*01c4*/ 	.word	0x00001870


	//   ....[24]....
        /*01c8*/ 	.word	0x00001890


	//   ....[25]....
        /*01cc*/ 	.word	0x000018b0


	//   ....[26]....
        /*01d0*/ 	.word	0x000018d0


	//   ....[27]....
        /*01d4*/ 	.word	0x000018f0


	//   ....[28]....
        /*01d8*/ 	.word	0x00001910


	//   ....[29]....
        /*01dc*/ 	.word	0x00001930


	//   ....[30]....
        /*01e0*/ 	.word	0x00001960


	//   ....[31]....
        /*01e4*/ 	.word	0x00001980


	//   ....[32]....
        /*01e8*/ 	.word	0x000019a0


	//   ....[33]....
        /*01ec*/ 	.word	0x000019c0


	//   ....[34]....
        /*01f0*/ 	.word	0x000019e0


	//   ....[35]....
        /*01f4*/ 	.word	0x00001a00


	//   ....[36]....
        /*01f8*/ 	.word	0x00001a10


	//   ....[37]....
        /*01fc*/ 	.word	0x00001a30


	//   ....[38]....
        /*0200*/ 	.word	0x00001a50


	//   ....[39]....
        /*0204*/ 	.word	0x00001a70


	//   ....[40]....
        /*0208*/ 	.word	0x00001a90


	//   ....[41]....
        /*020c*/ 	.word	0x00001ab0


	//   ....[42]....
        /*0210*/ 	.word	0x00001ad0


	//   ....[43]....
        /*0214*/ 	.word	0x00001af0


	//   ....[44]....
        /*0218*/ 	.word	0x00001b20


	//   ....[45]....
        /*021c*/ 	.word	0x00001b40


	//   ....[46]....
        /*0220*/ 	.word	0x00001b60


	//   ....[47]....
        /*0224*/ 	.word	0x00001b80


	//   ....[48]....
        /*0228*/ 	.word	0x00001ba0


	//   ....[49]....
        /*022c*/ 	.word	0x00001bd0


	//   ....[50]....
        /*0230*/ 	.word	0x00001c00


	//   ....[51]....
        /*0234*/ 	.word	0x00001c30


	//   ....[52]....
        /*0238*/ 	.word	0x00001c50


	//   ....[53]....
        /*023c*/ 	.word	0x00001c70


	//   ....[54]....
        /*0240*/ 	.word	0x00001c90


	//   ....[55]....
        /*0244*/ 	.word	0x00001cb0


	//   ....[56]....
        /*0248*/ 	.word	0x00001cd0


	//   ....[57]....
        /*024c*/ 	.word	0x00001d00


	//   ....[58]....
        /*0250*/ 	.word	0x00001d20


	//   ....[59]....
        /*0254*/ 	.word	0x00001d40


	//   ....[60]....
        /*0258*/ 	.word	0x00001d60


	//   ....[61]....
        /*025c*/ 	.word	0x00001d80


	//   ....[62]....
        /*0260*/ 	.word	0x00001da0


	//   ....[63]....
        /*0264*/ 	.word	0x00001db0


	//   ....[64]....
        /*0268*/ 	.word	0x00001dd0


	//   ....[65]....
        /*026c*/ 	.word	0x00001df0


	//   ....[66]....
        /*0270*/ 	.word	0x00001e10


	//   ....[67]....
        /*0274*/ 	.word	0x00001e30


	//   ....[68]....
        /*0278*/ 	.word	0x00001e50


	//   ....[69]....
        /*027c*/ 	.word	0x00001e70


	//----- nvinfo : EIATTR_VRC_CTA_INIT_COUNT
	.align		4
.L_275:
        /*0280*/ 	.byte	0x02, 0x4a
	.zero		1
	.zero		1


	//----- nvinfo : EIATTR_EXIT_INSTR_OFFSETS
	.align		4
        /*0284*/ 	.byte	0x04, 0x1c
        /*0286*/ 	.short	(.L_277 - .L_276)


	//   ....[0]....
.L_276:
        /*0288*/ 	.word	0x00002580


	//----- nvinfo : EIATTR_MAX_THREADS
	.align		4
.L_277:
        /*028c*/ 	.byte	0x04, 0x05
        /*028e*/ 	.short	(.L_279 - .L_278)
.L_278:
        /*0290*/ 	.word	0x00000080
        /*0294*/ 	.word	0x00000001
        /*0298*/ 	.word	0x00000001


	//----- nvinfo : EIATTR_CRS_STACK_SIZE
	.align		4
.L_279:
        /*029c*/ 	.byte	0x04, 0x1e
        /*029e*/ 	.short	(.L_281 - .L_280)
.L_280:
        /*02a0*/ 	.word	0x00000000


	//----- nvinfo : EIATTR_CBANK_PARAM_SIZE
	.align		4
.L_281:
        /*02a4*/ 	.byte	0x03, 0x19
        /*02a6*/ 	.short	0x0018


	//----- nvinfo : EIATTR_PARAM_CBANK
	.align		4
        /*02a8*/ 	.byte	0x04, 0x0a
        /*02aa*/ 	.short	(.L_283 - .L_282)
	.align		4
.L_282:
        /*02ac*/ 	.word	index@(.nv.constant0._Z31router_gemm_kernel_float_outputI13__nv_bfloat16Li128ELi8ELi14ELi384ELi7168EEvPfPKT_S4_)
        /*02b0*/ 	.short	0x0380
        /*02b2*/ 	.short	0x0018


	//----- nvinfo : EIATTR_SW_WAR
	.align		4
.L_283:
        /*02b4*/ 	.byte	0x04, 0x36
        /*02b6*/ 	.short	(.L_285 - .L_284)
.L_284:
        /*02b8*/ 	.word	0x00000008
.L_285:


//--------------------- .nv.info._Z31router_gemm_kernel_float_outputI13__nv_bfloat16Li128ELi8ELi13ELi384ELi7168EEvPfPKT_S4_ --------------------------
	.section	.nv.info._Z31router_gemm_kernel_float_outputI13__nv_bfloat16Li128ELi8ELi13ELi384ELi7168EEvPfPKT_S4_,"",@"SHT_CUDA_INFO"
	.sectionflags	@""
	.align	4


	//----- nvinfo : EIATTR_CUDA_API_VERSION
	.align		4
        /*0000*/ 	.byte	0x04, 0x37
        /*0002*/ 	.short	(.L_287 - .L_286)
.L_286:
        /*0004*/ 	.word	0x00000082


	//----- nvinfo : EIATTR_KPARAM_INFO
	.align		4
.L_287:
        /*0008*/ 	.byte	0x04, 0x17
        /*000a*/ 	.short	(.L_289 - .L_288)
.L_288:
        /*000c*/ 	.word	0x00000000
        /*0010*/ 	.short	0x0002
        /*0012*/ 	.short	0x0010
        /*0014*/ 	.byte	0x00, 0xf5, 0x21, 0x00


	//----- nvinfo : EIATTR_KPARAM_INFO
	.align		4
.L_289:
        /*0018*/ 	.byte	0x04, 0x17
        /*001a*/ 	.short	(.L_291 - .L_290)
.L_290:
        /*001c*/ 	.word	0x00000000
        /*0020*/ 	.short	0x0001
        /*0022*/ 	.short	0x0008
        /*0024*/ 	.byte	0x00, 0xf5, 0x21, 0x00


	//----- nvinfo : EIATTR_KPARAM_INFO
	.align		4
.L_291:
        /*0028*/ 	.byte	0x04, 0x17
        /*002a*/ 	.short	(.L_293 - .L_292)
.L_292:
        /*002c*/ 	.word	0x00000000
        /*0030*/ 	.short	0x0000
        /*0032*/ 	.short	0x0000
        /*0034*/ 	.byte	0x00, 0xf5, 0x21, 0x00


	//----- nvinfo : EIATTR_SPARSE_MMA_MASK
	.align		4
.L_293:
        /*0038*/ 	.byte	0x03, 0x50
        /*003a*/ 	.short	0x0000


	//----- nvinfo : EIATTR_MAXREG_COUNT
	.align		4
        /*003c*/ 	.byte	0x03, 0x1b
        /*003e*/ 	.short	0x00ff


	//----- nvinfo : EIATTR_NUM_BARRIERS
	.align		4
        /*0040*/ 	.byte	0x02, 0x4c
        /*0042*/ 	.byte	0x01
	.zero		1


	//----- nvinfo : EIATTR_MERCURY_ISA_VERSION
	.align		4
        /*0044*/ 	.byte	0x03, 0x5f
        /*0046*/ 	.short	0x0101


	//----- nvinfo : EIATTR_COOP_GROUP_MASK_REGIDS
	.align		4
        /*0048*/ 	.byte	0x04, 0x29
        /*004a*/ 	.short	(.L_295 - .L_294)


	//   ....[0]....
.L_294:
        /*004c*/ 	.word	0xffffffff


	//   ....[1]....
        /*0050*/ 	.word	0xffffffff


	//   ....[2]....
        /*0054*/ 	.word	0xffffffff


	//   ....[3]....
        /*0058*/ 	.word	0xffffffff


	//   ....[4]....
        /*005c*/ 	.word	0xffffffff


	//   ....[5]....
        /*0060*/ 	.word	0xffffffff


	//   ....[6]....
        /*0064*/ 	.word	0xffffffff


	//   ....[7]....
        /*0068*/ 	.word	0xffffffff


	//   ....[8]....
        /*006c*/ 	.word	0xffffffff


	//   ....[9]....
        /*0070*/ 	.word	0xffffffff


	//   ....[10]....
        /*0074*/ 	.word	0xffffffff


	//   ....[11]....
        /*0078*/ 	.word	0xffffffff


	//   ....[12]....
        /*007c*/ 	.word	0xffffffff


	//   ....[13]....
        /*0080*/ 	.word	0xffffffff


	//   ....[14]....
        /*0084*/ 	.word	0xffffffff


	//   ....[15]....
        /*0088*/ 	.word	0xffffffff


	//   ....[16]....
        /*008c*/ 	.word	0xffffffff


	//   ....[17]....
        /*0090*/ 	.word	0xffffffff


	//   ....[18]....
        /*0094*/ 	.word	0xffffffff


	//   ....[19]....
        /*0098*/ 	.word	0xffffffff


	//   ....[20]....
        /*009c*/ 	.word	0xffffffff


	//   ....[21]....
        /*00a0*/ 	.word	0xffffffff


	//   ....[22]....
        /*00a4*/ 	.word	0xffffffff


	//   ....[23]....
        /*00a8*/ 	.word	0xffffffff


	//   ....[24]....
        /*00ac*/ 	.word	0xffffffff


	//   ....[25]....
        /*00b0*/ 	.word	0xffffffff


	//   ....[26]....
        /*00b4*/ 	.word	0xffffffff


	//   ....[27]....
        /*00b8*/ 	.word	0xffffffff


	//   ....[28]....
        /*00bc*/ 	.word	0xffffffff


	//   ....[29]....
        /*00c0*/ 	.word	0xffffffff


	//   ....[30]....
        /*00c4*/ 	.word	0xffffffff


	//   ....[31]....
        /*00c8*/ 	.word	0xffffffff


	//   ....[32]....
        /*00cc*/ 	.word	0xffffffff


	//   ....[33]....
        /*00d0*/ 	.word	0xffffffff


	//   ....[34]....
        /*00d4*/ 	.word	0xffffffff


	//   ....[35]....
        /*00d8*/ 	.word	0xffffffff


	//   ....[36]....
        /*00dc*/ 	.word	0xffffffff


	//   ....[37]....
        /*00e0*/ 	.word	0xffffffff


	//   ....[38]....
        /*00e4*/ 	.word	0xffffffff


	//   ....[39]....
        /*00e8*/ 	.word	0xffffffff


	//   ....[40]....
        /*00ec*/ 	.word	0xffffffff


	//   ....[41]....
        /*00f0*/ 	.word	0xffffffff


	//   ....[42]....
        /*00f4*/ 	.word	0xffffffff


	//   ....[43]....
        /*00f8*/ 	.word	0xffffffff


	//   ....[44]....
        /*00fc*/ 	.word	0xffffffff


	//   ....[45]....
        /*0100*/ 	.word	0xffffffff


	//   ....[46]....
        /*0104*/ 	.word	0xffffffff


	//   ....[47]....
        /*0108*/ 	.word	0xffffffff


	//   ....[48]....
        /*010c*/ 	.word	0xffffffff


	//   ....[49]....
        /*0110*/ 	.word	0xffffffff


	//   ....[50]....
        /*0114*/ 	.word	0xffffffff


	//   ....[51]....
        /*0118*/ 	.word	0xffffffff


	//   ....[52]....
        /*011c*/ 	.word	0xffffffff


	//   ....[53]....
        /*0120*/ 	.word	0xffffffff


	//   ....[54]....
        /*0124*/ 	.word	0xffffffff


	//   ....[55]....
        /*0128*/ 	.word	0xffffffff


	//   ....[56]....
        /*012c*/ 	.word	0xffffffff


	//   ....[57]....
        /*0130*/ 	.word	0xffffffff


	//   ....[58]....
        /*0134*/ 	.word	0xffffffff


	//   ....[59]....
        /*0138*/ 	.word	0xffffffff


	//   ....[60]....
        /*013c*/ 	.word	0xffffffff


	//   ....[61]....
        /*0140*/ 	.word	0xffffffff


	//   ....[62]....
        /*0144*/ 	.word	0xffffffff


	//   ....[63]....
        /*0148*/ 	.word	0xffffffff


	//   ....[64]....
        /*014c*/ 	.word	0xffffffff


	//----- nvinfo : EIATTR_COOP_GROUP_INSTR_OFFSETS
	.align		4
.L_295:
        /*0150*/ 	.byte	0x04, 0x28
        /*0152*/ 	.short	(.L_297 - .L_296)


	//   ....[0]....
.L_296:
        /*0154*/ 	.word	0x00001470


	//   ....[1]....
        /*0158*/ 	.word	0x000014b0


	//   ....[2]....
        /*015c*/ 	.word	0x000014c0


	//   ....[3]....
        /*0160*/ 	.word	0x000014d0


	//   ....[4]....
        /*0164*/ 	.word	0x000014e0


	//   ....[5]....
        /*0168*/ 	.word	0x000014f0


	//   ....[6]....
        /*016c*/ 	.word	0x00001500


	//   ....[7]....
        /*0170*/ 	.word	0x00001530


	//   ....[8]....
        /*0174*/ 	.word	0x00001550


	//   ....[9]....
        /*0178*/ 	.word	0x00001570


	//   ....[10]....
        /*017c*/ 	.word	0x00001590


	//   ....[11]....
        /*0180*/ 	.word	0x000015b0


	//   ....[12]....
        /*0184*/ 	.word	0x000015d0


	//   ....[13]....
        /*0188*/ 	.word	0x000015f0


	//   ....[14]....
        /*018c*/ 	.word	0x00001610


	//   ....[15]....
        /*0190*/ 	.word	0x00001640


	//   ....[16]....
        /*0194*/ 	.word	0x00001660


	//   ....[17]....
        /*0198*/ 	.word	0x00001680


	//   ....[18]....
        /*019c*/ 	.word	0x000016a0


	//   ....[19]....
        /*01a0*/ 	.word	0x000016c0


	//   ....[20]....
        /*01a4*/ 	.word	0x000016e0


	//   ....[21]....
        /*01a8*/ 	.word	0x000016f0


	//   ....[22]....
        /*01ac*/ 	.word	0x00001710


	//   ....[23]....
        /*01b0*/ 	.word	0x00001730


	//   ....[24]....
        /*01b4*/ 	.word	0x00001750


	//   ....[25]....
        /*01b8*/ 	.word	0x00001770


	//   ....[26]....
        /*01bc*/ 	.word	0x00001790


	//   ....[27]....
        /*01c0*/ 	.word	0x000017b0


	//   ....[28]....
        /*01c4*/ 	.word	0x000017e0


	//   ....[29]....
        /*01c8*/ 	.word	0x00001800


	//   ....[30]....
        /*01cc*/ 	.word	0x00001820


	//   ....[31]....
        /*01d0*/ 	.word	0x00001840


	//   ....[32]....
        /*01d4*/ 	.word	0x00001860


	//   ....[33]....
        /*01d8*/ 	.word	0x00001880


	//   ....[34]....
        /*01dc*/ 	.word	0x00001890


	//   ....[35]....
        /*01e0*/ 	.word	0x000018b0


	//   ....[36]....
        /*01e4*/ 	.word	0x000018d0


	//   ....[37]....
        /*01e8*/ 	.word	0x000018f0


	//   ....[38]....
        /*01ec*/ 	.word	0x00001910


	//   ....[39]....
        /*01f0*/ 	.word	0x00001930


	//   ....[40]....
        /*01f4*/ 	.word	0x00001950


	//   ....[41]....
        /*01f8*/ 	.word	0x00001980


	//   ....[42]....
        /*01fc*/ 	.word	0x000019a0


	//   ....[43]....
        /*0200*/ 	.word	0x000019c0


	//   ....[44]....
        /*0204*/ 	.word	0x000019e0


	//   ....[45]....
        /*0208*/ 	.word	0x00001a00


	//   ....[46]....
        /*020c*/ 	.word	0x00001a30


	//   ....[47]....
        /*0210*/ 	.word	0x00001a60


	//   ....[48]....
        /*0214*/ 	.word	0x00001a90


	//   ....[49]....
        /*0218*/ 	.word	0x00001ab0


	//   ....[50]....
        /*021c*/ 	.word	0x00001ad0


	//   ....[51]....
        /*0220*/ 	.word	0x00001af0


	//   ....[52]....
        /*0224*/ 	.word	0x00001b10


	//   ....[53]....
        /*0228*/ 	.word	0x00001b40


	//   ....[54]....
        /*022c*/ 	.word	0x00001b60


	//   ....[55]....
        /*0230*/ 	.word	0x00001b80


	//   ....[56]....
        /*0234*/ 	.word	0x00001ba0


	//   ....[57]....
        /*0238*/ 	.word	0x00001bc0


	//   ....[58]....
        /*023c*/ 	.word	0x00001be0


	//   ....[59]....
        /*0240*/ 	.word	0x00001bf0


	//   ....[60]....
        /*0244*/ 	.word	0x00001c10


	//   ....[61]....
        /*0248*/ 	.word	0x00001c30


	//   ....[62]....
        /*024c*/ 	.word	0x00001c50


	//   ....[63]....
        /*0250*/ 	.word	0x00001c70


	//   ....[64]....
        /*0254*/ 	.word	0x00001c90


	//----- nvinfo : EIATTR_VRC_CTA_INIT_COUNT
	.align		4
.L_297:
        /*0258*/ 	.byte	0x02, 0x4a
	.zero		1
	.zero		1


	//----- nvinfo : EIATTR_EXIT_INSTR_OFFSETS
	.align		4
        /*025c*/ 	.byte	0x04, 0x1c
        /*025e*/ 	.short	(.L_299 - .L_298)


	//   ....[0]....
.L_298:
        /*0260*/ 	.word	0x00002330


	//----- nvinfo : EIATTR_MAX_THREADS
	.align		4
.L_299:
        /*0264*/ 	.byte	0x04, 0x05
        /*0266*/ 	.short	(.L_301 - .L_300)
.L_300:
        /*0268*/ 	.word	0x00000080
        /*026c*/ 	.word	0x00000001
        /*0270*/ 	.word	0x00000001


	//----- nvinfo : EIATTR_CRS_STACK_SIZE
	.align		4
.L_301:
        /*0274*/ 	.byte	0x04, 0x1e
        /*0276*/ 	.short	(.L_303 - .L_302)
.L_302:
        /*0278*/ 	.word	0x00000000


	//----- nvinfo : EIATTR_CBANK_PARAM_SIZE
	.align		4
.L_303:
        /*027c*/ 	.byte	0x03, 0x19
        /*027e*/ 	.short	0x0018


	//----- nvinfo : EIATTR_PARAM_CBANK
	.align		4
        /*0280*/ 	.byte	0x04, 0x0a
        /*0282*/ 	.short	(.L_305 - .L_304)
	.align		4
.L_304:
        /*0284*/ 	.word	index@(.nv.constant0._Z31router_gemm_kernel_float_outputI13__nv_bfloat16Li128ELi8ELi13ELi384ELi7168EEvPfPKT_S4_)
        /*0288*/ 	.short	0x0380
        /*028a*/ 	.short	0x0018


	//----- nvinfo : EIATTR_SW_WAR
	.align		4
.L_305:
        /*028c*/ 	.byte	0x04, 0x36
        /*028e*/ 	.short	(.L_307 - .L_306)
.L_306:
        /*0290*/ 	.word	0x00000008
.L_307:


//--------------------- .nv.info._Z31router_gemm_kernel_float_outputI13__nv_bfloat16Li128ELi8ELi12ELi384ELi7168EEvPfPKT_S4_ --------------------------
	.section	.nv.info._Z31router_gemm_kernel_float_outputI13__nv_bfloat16Li128ELi8ELi12ELi384ELi7168EEvPfPKT_S4_,"",@"SHT_CUDA_INFO"
	.sectionflags	@""
	.align	4


	//----- nvinfo : EIATTR_CUDA_API_VERSION
	.align		4
        /*0000*/ 	.byte	0x04, 0x37
        /*0002*/ 	.short	(.L_309 - .L_308)
.L_308:
        /*0004*/ 	.word	0x00000082


	//----- nvinfo : EIATTR_KPARAM_INFO
	.align		4
.L_309:
        /*0008*/ 	.byte	0x04, 0x17
        /*000a*/ 	.short	(.L_311 - .L_310)
.L_310:
        /*000c*/ 	.word	0x00000000
        /*0010*/ 	.short	0x0002
        /*0012*/ 	.short	0x0010
        /*0014*/ 	.byte	0x00, 0xf5, 0x21, 0x00


	//----- nvinfo : EIATTR_KPARAM_INFO
	.align		4
.L_311:
        /*0018*/ 	.byte	0x04, 0x17
        /*001a*/ 	.short	(.L_313 - .L_312)
.L_312:
        /*001c*/ 	.word	0x00000000
        /*0020*/ 	.short	0x0001
        /*0022*/ 	.short	0x0008
        /*0024*/ 	.byte	0x00, 0xf5, 0x21, 0x00


	//----- nvinfo : EIATTR_KPARAM_INFO
	.align		4
.L_313:
        /*0028*/ 	.byte	0x04, 0x17
        /*002a*/ 	.short	(.L_315 - .L_314)
.L_314:
        /*002c*/ 	.word	0x00000000
        /*0030*/ 	.short	0x0000
        /*0032*/ 	.short	0x0000
        /*0034*/ 	.byte	0x00, 0xf5, 0x21, 0x00


	//----- nvinfo : EIATTR_SPARSE_MMA_MASK
	.align		4
.L_315:
        /*0038*/ 	.byte	0x03, 0x50
        /*003a*/ 	.short	0x0000


	//----- nvinfo : EIATTR_MAXREG_COUNT
	.align		4
        /*003c*/ 	.byte	0x03, 0x1b
        /*003e*/ 	.short	0x00ff


	//----- nvinfo : EIATTR_NUM_BARRIERS
	.align		4
        /*0040*/ 	.byte	0x02, 0x4c
        /*0042*/ 	.byte	0x01
	.zero		1


	//----- nvinfo : EIATTR_MERCURY_ISA_VERSION
	.align		4
        /*0044*/ 	.byte	0x03, 0x5f
        /*0046*/ 	.short	0x0101


	//----- nvinfo : EIATTR_COOP_GROUP_MASK_REGIDS
	.align		4
        /*0048*/ 	.byte	0x04, 0x29
        /*004a*/ 	.short	(.L_317 - .L_316)


	//   ....[0]....
.L_316:
        /*004c*/ 	.word	0xffffffff


	//   ....[1]....
        /*0050*/ 	.word	0xffffffff


	//   ....[2]....
        /*0054*/ 	.word	0xffffffff


	//   ....[3]....
        /*0058*/ 	.word	0xffffffff


	//   ....[4]....
        /*005c*/ 	.word	0xffffffff


	//   ....[5]....
        /*0060*/ 	.word	0xffffffff


	//   ....[6]....
        /*0064*/ 	.word	0xffffffff


	//   ....[7]....
        /*0068*/ 	.word	0xffffffff


	//   ....[8]....
        /*006c*/ 	.word	0xffffffff


	//   ....[9]....
        /*0070*/ 	.word	0xffffffff


	//   ....[10]....
        /*0074*/ 	.word	0xffffffff


	//   ....[11]....
        /*0078*/ 	.word	0xffffffff


	//   ....[12]....
        /*007c*/ 	.word	0xffffffff


	//   ....[13]....
        /*0080*/ 	.word	0xffffffff


	//   ....[14]....
        /*0084*/ 	.word	0xffffffff


	//   ....[15]....
        /*0088*/ 	.word	0xffffffff


	//   ....[16]....
        /*008c*/ 	.word	0xffffffff


	//   ....[17]....
        /*0090*/ 	.word	0xffffffff


	//   ....[18]....
        /*0094*/ 	.word	0xffffffff


	//   ....[19]....
        /*0098*/ 	.word	0xffffffff


	//   ....[20]....
        /*009c*/ 	.word	0xffffffff


	//   ....[21]....
        /*00a0*/ 	.word	0xffffffff


	//   ....[22]....
        /*00a4*/ 	.word	0xffffffff


	//   ....[23]....
        /*00a8*/ 	.word	0xffffffff


	//   ....[24]....
        /*00ac*/ 	.word	0xffffffff


	//   ....[25]....
        /*00b0*/ 	.word	0xffffffff


	//   ....[26]....
        /*00b4*/ 	.word	0xffffffff


	//   ....[27]....
        /*00b8*/ 	.word	0xffffffff


	//   ....[28]....
        /*00bc*/ 	.word	0xffffffff


	//   ....[29]....
        /*00c0*/ 	.word	0xffffffff


	//   ....[30]....
        /*00c4*/ 	.word	0xffffffff


	//   ....[31]....
        /*00c8*/ 	.word	0xffffffff


	//   ....[32]....
        /*00cc*/ 	.word	0xffffffff


	//   ....[33]....
        /*00d0*/ 	.word	0xffffffff


	//   ....[34]....
        /*00d4*/ 	.word	0xffffffff


	//   ....[35]....
        /*00d8*/ 	.word	0xffffffff


	//   ....[36]....
        /*00dc*/ 	.word	0xffffffff


	//   ....[37]....
        /*00e0*/ 	.word	0xffffffff


	//   ....[38]....
        /*00e4*/ 	.word	0xffffffff


	//   ....[39]....
        /*00e8*/ 	.word	0xffffffff


	//   ....[40]....
        /*00ec*/ 	.word	0xffffffff


	//   ....[41]....
        /*00f0*/ 	.word	0xffffffff


	//   ....[42]....
        /*00f4*/ 	.word	0xffffffff


	//   ....[43]....
        /*00f8*/ 	.word	0xffffffff


	//   ....[44]....
        /*00fc*/ 	.word	0xffffffff


	//   ....[45]....
        /*0100*/ 	.word	0xffffffff


	//   ....[46]....
        /*0104*/ 	.word	0xffffffff


	//   ....[47]....
        /*0108*/ 	.word	0xffffffff


	//   ....[48]....
        /*010c*/ 	.word	0xffffffff


	//   ....[49]....
        /*0110*/ 	.word	0xffffffff


	//   ....[50]....
        /*0114*/ 	.word	0xffffffff


	//   ....[51]....
        /*0118*/ 	.word	0xffffffff


	//   ....[52]....
        /*011c*/ 	.word	0xffffffff


	//   ....[53]....
        /*0120*/ 	.word	0xffffffff


	//   ....[54]....
        /*0124*/ 	.word	0xffffffff


	//   ....[55]....
        /*0128*/ 	.word	0xffffffff


	//   ....[56]....
        /*012c*/ 	.word	0xffffffff


	//   ....[57]....
        /*0130*/ 	.word	0xffffffff


	//   ....[58]....
        /*0134*/ 	.word	0xffffffff


	//   ....[59]....
        /*0138*/ 	.word	0xffffffff


	//----- nvinfo : EIATTR_COOP_GROUP_INSTR_OFFSETS
	.align		4
.L_317:
        /*013c*/ 	.byte	0x04, 0x28
        /*013e*/ 	.short	(.L_319 - .L_318)


	//   ....[0]....
.L_318:
        /*0140*/ 	.word	0x00001310


	//   ....[1]....
        /*0144*/ 	.word	0x00001350


	//   ....[2]....
        /*0148*/ 	.word	0x00001360


	//   ....[3]....
        /*014c*/ 	.word	0x00001370


	//   ....[4]....
        /*0150*/ 	.word	0x00001380


	//   ....[5]....
        /*0154*/ 	.word	0x00001390


	//   ....[6]....
        /*0158*/ 	.word	0x000013a0


	//   ....[7]....
        /*015c*/ 	.word	0x000013d0


	//   ....[8]....
        /*0160*/ 	.word	0x000013f0


	//   ....[9]....
        /*0164*/ 	.word	0x00001410


	//   ....[10]....
        /*0168*/ 	.word	0x00001430


	//   ....[11]....
        /*016c*/ 	.word	0x00001450


	//   ....[12]....
        /*0170*/ 	.word	0x00001470


	//   ....[13]....
        /*0174*/ 	.word	0x00001490


	//   ....[14]....
        /*0178*/ 	.word	0x000014c0


	//   ....[15]....
        /*017c*/ 	.word	0x000014e0


	//   ....[16]....
        /*0180*/ 	.word	0x00001500


	//   ....[17]....
        /*0184*/ 	.word	0x00001520


	//   ....[18]....
        /*0188*/ 	.word	0x00001540


	//   ....[19]....
        /*018c*/ 	.word	0x00001560


	//   ....[20]....
        /*0190*/ 	.word	0x00001570


	//   ....[21]....
        /*0194*/ 	.word	0x00001590


	//   ....[22]....
        /*0198*/ 	.word	0x000015b0


	//   ....[23]....
        /*019c*/ 	.word	0x000015d0


	//   ....[24]....
        /*01a0*/ 	.word	0x000015f0


	//   ....[25]....
        /*01a4*/ 	.word	0x00001610


	//   ....[26]....
        /*01a8*/ 	.word	0x00001640


	//   ....[27]....
        /*01ac*/ 	.word	0x00001660


	//   ....[28]....
        /*01b0*/ 	.word	0x00001680


	//   ....[29]....
        /*01b4*/ 	.word	0x000016a0


	//   ....[30]....
        /*01b8*/ 	.word	0x000016c0


	//   ....[31]....
        /*01bc*/ 	.word	0x000016e0


	//   ....[32]....
        /*01c0*/ 	.word	0x000016f0


	//   ....[33]....
        /*01c4*/ 	.word	0x00001710


	//   ....[34]....
        /*01c8*/ 	.word	0x00001730


	//   ....[35]....
        /*01cc*/ 	.word	0x00001750


	//   ....[36]....
        /*01d0*/ 	.word	0x00001770


	//   ....[37]....
        /*01d4*/ 	.word	0x00001790


	//   ....[38]....
        /*01d8*/ 	.word	0x000017c0


	//   ....[39]....
        /*01dc*/ 	.word	0x000017e0


	//   ....[40]....
        /*01e0*/ 	.word	0x00001800


	//   ....[41]....
        /*01e4*/ 	.word	0x00001820


	//   ....[42]....
        /*01e8*/ 	.word	0x00001840


	//   ....[43]....
        /*01ec*/ 	.word	0x00001870


	//   ....[44]....
        /*01f0*/ 	.word	0x000018a0


	//   ....[45]....
        /*01f4*/ 	.word	0x000018d0


	//   ....[46]....
        /*01f8*/ 	.word	0x000018f0


	//   ....[47]....
        /*01fc*/ 	.word	0x00001910


	//   ....[48]....
        /*0200*/ 	.word	0x00001930


	//   ....[49]....
        /*0204*/ 	.word	0x00001960


	//   ....[50]....
        /*0208*/ 	.word	0x00001980


	//   ....[51]....
        /*020c*/ 	.word	0x000019a0


	//   ....[52]....
        /*0210*/ 	.word	0x000019c0


	//   ....[53]....
        /*0214*/ 	.word	0x000019e0


	//   ....[54]....
        /*0218*/ 	.word	0x00001a00


	//   ....[55]....
        /*021c*/ 	.word	0x00001a10


	//   ....[56]....
        /*0220*/ 	.word	0x00001a30


	//   ....[57]....
        /*0224*/ 	.word	0x00001a50


	//   ....[58]....
        /*0228*/ 	.word	0x00001a70


	//   ....[59]....
        /*022c*/ 	.word	0x00001a90


	//----- nvinfo : EIATTR_VRC_CTA_INIT_COUNT
	.align		4
.L_319:
        /*0230*/ 	.byte	0x02, 0x4a
	.zero		1
	.zero		1


	//----- nvinfo : EIATTR_EXIT_INSTR_OFFSETS
	.align		4
        /*0234*/ 	.byte	0x04, 0x1c
        /*0236*/ 	.short	(.L_321 - .L_320)


	//   ....[0]....
.L_320:
        /*0238*/ 	.word	0x000020c0


	//----- nvinfo : EIATTR_MAX_THREADS
	.align		4
.L_321:
        /*023c*/ 	.byte	0x04, 0x05
        /*023e*/ 	.short	(.L_323 - .L_322)
.L_322:
        /*0240*/ 	.word	0x00000080
        /*0244*/ 	.word	0x00000001
        /*0248*/ 	.word	0x00000001


	//----- nvinfo : EIATTR_CRS_STACK_SIZE
	.align		4
.L_323:
        /*024c*/ 	.byte	0x04, 0x1e
        /*024e*/ 	.short	(.L_325 - .L_324)
.L_324:
        /*0250*/ 	.word	0x00000000


	//----- nvinfo : EIATTR_CBANK_PARAM_SIZE
	.align		4
.L_325:
        /*0254*/ 	.byte	0x03, 0x19
        /*0256*/ 	.short	0x0018


	//----- nvinfo : EIATTR_PARAM_CBANK
	.align		4
        /*0258*/ 	.byte	0x04, 0x0a
        /*025a*/ 	.short	(.L_327 - .L_326)
	.align		4
.L_326:
        /*025c*/ 	.word	index@(.nv.constant0._Z31router_gemm_kernel_float_outputI13__nv_bfloat16Li128ELi8ELi12ELi384ELi7168EEvPfPKT_S4_)
        /*0260*/ 	.short	0x0380
        /*0262*/ 	.short	0x0018


	//----- nvinfo : EIATTR_SW_WAR
	.align		4
.L_327:
        /*0264*/ 	.byte	0x04, 0x36
        /*0266*/ 	.short	(.L_329 - .L_328)
.L_328:
        /*0268*/ 	.word	0x00000008
.L_329:


//--------------------- .nv.info._Z31router_gemm_kernel_float_outputI13__nv_bfloat16Li128ELi8ELi11ELi384ELi7168EEvPfPKT_S4_ --------------------------
	.section	.nv.info._Z31router_gemm_kernel_float_outputI13__nv_bfloat16Li128ELi8ELi11ELi384ELi7168EEvPfPKT_S4_,"",@"SHT_CUDA_INFO"
	.sectionflags	@""
	.align	4


	//----- nvinfo : EIATTR_CUDA_API_VERSION
	.align		4
        /*0000*/ 	.byte	0x04, 0x37
        /*0002*/ 	.short	(.L_331 - .L_330)
.L_330:
        /*0004*/ 	.word	0x00000082


	//----- nvinfo : EIATTR_KPARAM_INFO
	.align		4
.L_331:
        /*0008*/ 	.byte	0x04, 0x17
        /*000a*/ 	.short	(.L_333 - .L_332)
.L_332:
        /*000c*/ 	.word	0x00000000
        /*0010*/ 	.short	0x0002
        /*0012*/ 	.short	0x0010
        /*0014*/ 	.byte	0x00, 0xf5, 0x21, 0x00


	//----- nvinfo : EIATTR_KPARAM_INFO
	.align		4
.L_333:
        /*0018*/ 	.byte	0x04, 0x17
        /*001a*/ 	.short	(.L_335 - .L_334)
.L_334:
        /*001c*/ 	.word	0x00000000
        /*0020*/ 	.short	0x0001
        /*0022*/ 	.short	0x0008
        /*0024*/ 	.byte	0x00, 0xf5, 0x21, 0x00


	//----- nvinfo : EIATTR_KPARAM_INFO
	.align		4
.L_335:
        /*0028*/ 	.byte	0x04, 0x17
        /*002a*/ 	.short	(.L_337 - .L_336)
.L_336:
        /*002c*/ 	.word	0x00000000
        /*0030*/ 	.short	0x0000
        /*0032*/ 	.short	0x0000
        /*0034*/ 	.byte	0x00, 0xf5, 0x21, 0x00


	//----- nvinfo : EIATTR_SPARSE_MMA_MASK
	.align		4
.L_337:
        /*0038*/ 	.byte	0x03, 0x50
        /*003a*/ 	.short	0x0000


	//----- nvinfo : EIATTR_MAXREG_COUNT
	.align		4
        /*003c*/ 	.byte	0x03, 0x1b
        /*003e*/ 	.short	0x00ff


	//----- nvinfo : EIATTR_NUM_BARRIERS
	.align		4
        /*0040*/ 	.byte	0x02, 0x4c
        /*0042*/ 	.byte	0x01
	.zero		1


	//----- nvinfo : EIATTR_MERCURY_ISA_VERSION
	.align		4
        /*0044*/ 	.byte	0x03, 0x5f
        /*0046*/ 	.short	0x0101


	//----- nvinfo : EIATTR_COOP_GROUP_MASK_REGIDS
	.align		4
        /*0048*/ 	.byte	0x04, 0x29
        /*004a*/ 	.short	(.L_339 - .L_338)


	//   ....[0]....
.L_338:
        /*004c*/ 	.word	0xffffffff


	//   ....[1]....
        /*0050*/ 	.word	0xffffffff


	//   ....[2]....
        /*0054*/ 	.word	0xffffffff


	//   ....[3]....
        /*0058*/ 	.word	0xffffffff


	//   ....[4]....
        /*005c*/ 	.word	0xffffffff


	//   ....[5]....
        /*0060*/ 	.word	0xffffffff


	//   ....[6]....
        /*0064*/ 	.word	0xffffffff


	//   ....[7]....
        /*0068*/ 	.word	0xffffffff


	//   ....[8]....
        /*006c*/ 	.word	0xffffffff


	//   ....[9]....
        /*0070*/ 	.word	0xffffffff


	//   ....[10]....
        /*0074*/ 	.word	0xffffffff


	//   ....[11]....
        /*0078*/ 	.word	0xffffffff


	//   ....[12]....
        /*007c*/ 	.word	0xffffffff


	//   ....[13]....
        /*0080*/ 	.word	0xffffffff


	//   ....[14]....
        /*0084*/ 	.word	0xffffffff


	//   ....[15]....
        /*0088*/ 	.word	0xffffffff


	//   ....[16]....
        /*008c*/ 	.word	0xffffffff


	//   ....[17]....
        /*0090*/ 	.word	0xffffffff


	//   ....[18]....
        /*0094*/ 	.word	0xffffffff


	//   ....[19]....
        /*0098*/ 	.word	0xffffffff


	//   ....[20]....
        /*009c*/ 	.word	0xffffffff


	//   ....[21]....
        /*00a0*/ 	.word	0xffffffff


	//   ....[22]....
        /*00a4*/ 	.word	0xffffffff


	//   ....[23]....
        /*00a8*/ 	.word	0xffffffff


	//   ....[24]....
        /*00ac*/ 	.word	0xffffffff


	//   ....[25]....
        /*00b0*/ 	.word	0xffffffff


	//   ....[26]....
        /*00b4*/ 	.word	0xffffffff


	//   ....[27]....
        /*00b8*/ 	.word	0xffffffff


	//   ....[28]....
        /*00bc*/ 	.word	0xffffffff


	//   ....[29]....
        /*00c0*/ 	.word	0xffffffff


	//   ....[30]....
        /*00c4*/ 	.word	0xffffffff


	//   ....[31]....
        /*00c8*/ 	.word	0xffffffff


	//   ....[32]....
        /*00cc*/ 	.word	0xffffffff


	//   ....[33]....
        /*00d0*/ 	.word	0xffffffff


	//   ....[34]....
        /*00d4*/ 	.word	0xffffffff


	//   ....[35]....
        /*00d8*/ 	.word	0xffffffff


	//   ....[36]....
        /*00dc*/ 	.word	0xffffffff


	//   ....[37]....
        /*00e0*/ 	.word	0xffffffff


	//   ....[38]....
        /*00e4*/ 	.word	0xffffffff


	//   ....[39]....
        /*00e8*/ 	.word	0xffffffff


	//   ....[40]....
        /*00ec*/ 	.word	0xffffffff


	//   ....[41]....
        /*00f0*/ 	.word	0xffffffff


	//   ....[42]....
        /*00f4*/ 	.word	0xffffffff


	//   ....[43]....
        /*00f8*/ 	.word	0xffffffff


	//   ....[44]....
        /*00fc*/ 	.word	0xffffffff


	//   ....[45]....
        /*0100*/ 	.word	0xffffffff


	//   ....[46]....
        /*0104*/ 	.word	0xffffffff


	//   ....[47]....
        /*0108*/ 	.word	0xffffffff


	//   ....[48]....
        /*010c*/ 	.word	0xffffffff


	//   ....[49]....
        /*0110*/ 	.word	0xffffffff


	//   ....[50]....
        /*0114*/ 	.word	0xffffffff


	//   ....[51]....
        /*0118*/ 	.word	0xffffffff


	//   ....[52]....
        /*011c*/ 	.word	0xffffffff


	//   ....[53]....
        /*0120*/ 	.word	0xffffffff


	//   ....[54]....
        /*0124*/ 	.word	0xffffffff


	//----- nvinfo : EIATTR_COOP_GROUP_INSTR_OFFSETS
	.align		4
.L_339:
        /*0128*/ 	.byte	0x04, 0x28
        /*012a*/ 	.short	(.L_341 - .L_340)


	//   ....[0]....
.L_340:
        /*012c*/ 	.word	0x000011c0


	//   ....[1]....
        /*0130*/ 	.word	0x00001200


	//   ....[2]....
        /*0134*/ 	.word	0x00001210


	//   ....[3]....
        /*0138*/ 	.word	0x00001220


	//   ....[4]....
        /*013c*/ 	.word	0x00001230


	//   ....[5]....
        /*0140*/ 	.word	0x00001240


	//   ....[6]....
        /*0144*/ 	.word	0x00001250


	//   ....[7]....
        /*0148*/ 	.word	0x00001280


	//   ....[8]....
        /*014c*/ 	.word	0x000012a0


	//   ....[9]....
        /*0150*/ 	.word	0x000012c0


	//   ....[10]....
        /*0154*/ 	.word	0x000012e0


	//   ....[11]....
        /*0158*/ 	.word	0x00001300


	//   ....[12]....
        /*015c*/ 	.word	0x00001320


	//   ....[13]....
        /*0160*/ 	.word	0x00001350


	//   ....[14]....
        /*0164*/ 	.word	0x00001370


	//   ....[15]....
        /*0168*/ 	.word	0x00001390


	//   ....[16]....
        /*016c*/ 	.word	0x000013b0


	//   ....[17]....
        /*0170*/ 	.word	0x000013d0


	//   ....[18]....
        /*0174*/ 	.word	0x000013f0


	//   ....[19]....
        /*0178*/ 	.word	0x00001400


	//   ....[20]....
        /*017c*/ 	.word	0x00001420


	//   ....[21]....
        /*0180*/ 	.word	0x00001440


	//   ....[22]....
        /*0184*/ 	.word	0x00001460


	//   ....[23]....
        /*0188*/ 	.word	0x00001480


	//   ....[24]....
        /*018c*/ 	.word	0x000014b0


	//   ....[25]....
        /*0190*/ 	.word	0x000014d0


	//   ....[26]....
        /*0194*/ 	.word	0x000014f0


	//   ....[27]....
        /*0198*/ 	.word	0x00001510


	//   ....[28]....
        /*019c*/ 	.word	0x00001530


	//   ....[29]....
        /*01a0*/ 	.word	0x00001550


	//   ....[30]....
        /*01a4*/ 	.word	0x00001560


	//   ....[31]....
        /*01a8*/ 	.word	0x00001580


	//   ....[32]....
        /*01ac*/ 	.word	0x000015a0


	//   ....[33]....
        /*01b0*/ 	.word	0x000015c0


	//   ....[34]....
        /*01b4*/ 	.word	0x000015e0


	//   ....[35]....
        /*01b8*/ 	.word	0x00001610


	//   ....[36]....
        /*01bc*/ 	.word	0x00001630


	//   ....[37]....
        /*01c0*/ 	.word	0x00001650


	//   ....[38]....
        /*01c4*/ 	.word	0x00001670


	//   ....[39]....
        /*01c8*/ 	.word	0x00001690


	//   ....[40]....
        /*01cc*/ 	.word	0x000016c0


	//   ....[41]....
        /*01d0*/ 	.word	0x000016f0


	//   ....[42]....
        /*01d4*/ 	.word	0x00001720


	//   ....[43]....
        /*01d8*/ 	.word	0x00001740


	//   ....[44]....
        /*01dc*/ 	.word	0x00001760


	//   ....[45]....
        /*01e0*/ 	.word	0x00001790


	//   ....[46]....
        /*01e4*/ 	.word	0x000017b0


	//   ....[47]....
        /*01e8*/ 	.word	0x000017d0


	//   ....[48]....
        /*01ec*/ 	.word	0x000017f0


	//   ....[49]....
        /*01f0*/ 	.word	0x00001810


	//   ....[50]....
        /*01f4*/ 	.word	0x00001830


	//   ....[51]....
        /*01f8*/ 	.word	0x00001840


	//   ....[52]....
        /*01fc*/ 	.word	0x00001860


	//   ....[53]....
        /*0200*/ 	.word	0x00001880


	//   ....[54]....
        /*0204*/ 	.word	0x000018a0


	//----- nvinfo : EIATTR_VRC_CTA_INIT_COUNT
	.align		4
.L_341:
        /*0208*/ 	.byte	0x02, 0x4a
	.zero		1
	.zero		1


	//----- nvinfo : EIATTR_EXIT_INSTR_OFFSETS
	.align		4
        /*020c*/ 	.byte	0x04, 0x1c
        /*020e*/ 	.short	(.L_343 - .L_342)


	//   ....[0]....
.L_342:
        /*0210*/ 	.word	0x00001e60


	//----- nvinfo : EIATTR_MAX_THREADS
	.align		4
.L_343:
        /*0214*/ 	.byte	0x04, 0x05
        /*0216*/ 	.short	(.L_345 - .L_344)
.L_344:
        /*0218*/ 	.word	0x00000080
        /*021c*/ 	.word	0x00000001
        /*0220*/ 	.word	0x00000001


	//----- nvinfo : EIATTR_CRS_STACK_SIZE
	.align		4
.L_345:
        /*0224*/ 	.byte	0x04, 0x1e
        /*0226*/ 	.short	(.L_347 - .L_346)
.L_346:
        /*0228*/ 	.word	0x00000000


	//----- nvinfo : EIATTR_CBANK_PARAM_SIZE
	.align		4
.L_347:
        /*022c*/ 	.byte	0x03, 0x19
        /*022e*/ 	.short	0x0018


	//----- nvinfo : EIATTR_PARAM_CBANK
	.align		4
        /*0230*/ 	.byte	0x04, 0x0a
        /*0232*/ 	.short	(.L_349 - .L_348)
	.align		4
.L_348:
        /*0234*/ 	.word	index@(.nv.constant0._Z31router_gemm_kernel_float_outputI13__nv_bfloat16Li128ELi8ELi11ELi384ELi7168EEvPfPKT_S4_)
        /*0238*/ 	.short	0x0380
        /*023a*/ 	.short	0x0018


	//----- nvinfo : EIATTR_SW_WAR
	.align		4
.L_349:
        /*023c*/ 	.byte	0x04, 0x36
        /*023e*/ 	.short	(.L_351 - .L_350)
.L_350:
        /*0240*/ 	.word	0x00000008
.L_351:


//--------------------- .nv.info._Z31router_gemm_kernel_float_outputI13__nv_bfloat16Li128ELi8ELi10ELi384ELi7168EEvPfPKT_S4_ --------------------------
	.section	.nv.info._Z31router_gemm_kernel_float_outputI13__nv_bfloat16Li128ELi8ELi10ELi384ELi7168EEvPfPKT_S4_,"",@"SHT_CUDA_INFO"
	.sectionflags	@""
	.align	4


	//----- nvinfo : EIATTR_CUDA_API_VERSION
	.align		4
        /*0000*/ 	.byte	0x04, 0x37
        /*0002*/ 	.short	(.L_353 - .L_352)
.L_352:
        /*0004*/ 	.word	0x00000082


	//----- nvinfo : EIATTR_KPARAM_INFO
	.align		4
.L_353:
        /*0008*/ 	.byte	0x04, 0x17
        /*000a*/ 	.short	(.L_355 - .L_354)
.L_354:
        /*000c*/ 	.word	0x00000000
        /*0010*/ 	.short	0x0002
        /*0012*/ 	.short	0x0010
        /*0014*/ 	.byte	0x00, 0xf5, 0x21, 0x00


	//----- nvinfo : EIATTR_KPARAM_INFO
	.align		4
.L_355:
        /*0018*/ 	.byte	0x04, 0x17
        /*001a*/ 	.short	(.L_357 - .L_356)
.L_356:
        /*001c*/ 	.word	0x00000000
        /*0020*/ 	.short	0x0001
        /*0022*/ 	.short	0x0008
        /*0024*/ 	.byte	0x00, 0xf5, 0x21, 0x00


	//----- nvinfo : EIATTR_KPARAM_INFO
	.align		4
.L_357:
        /*0028*/ 	.byte	0x04, 0x17
        /*002a*/ 	.short	(.L_359 - .L_358)
.L_358:
        /*002c*/ 	.word	0x00000000
        /*0030*/ 	.short	0x0000
        /*0032*/ 	.short	0x0000
        /*0034*/ 	.byte	0x00, 0xf5, 0x21, 0x00


	//----- nvinfo : EIATTR_SPARSE_MMA_MASK
	.align		4
.L_359:
        /*0038*/ 	.byte	0x03, 0x50
        /*003a*/ 	.short	0x0000


	//----- nvinfo : EIATTR_MAXREG_COUNT
	.align		4
        /*003c*/ 	.byte	0x03, 0x1b
        /*003e*/ 	.short	0x00ff


	//----- nvinfo : EIATTR_NUM_BARRIERS
	.align		4
        /*0040*/ 	.byte	0x02, 0x4c
        /*0042*/ 	.byte	0x01
	.zero		1


	//----- nvinfo : EIATTR_MERCURY_ISA_VERSION
	.align		4
        /*0044*/ 	.byte	0x03, 0x5f
        /*0046*/ 	.short	0x0101


	//----- nvinfo : EIATTR_COOP_GROUP_MASK_REGIDS
	.align		4
        /*0048*/ 	.byte	0x04, 0x29
        /*004a*/ 	.short	(.L_361 - .L_360)


	//   ....[0]....
.L_360:
        /*004c*/ 	.word	0xffffffff


	//   ....[1]....
        /*0050*/ 	.word	0xffffffff


	//   ....[2]....
        /*0054*/ 	.word	0xffffffff


	//   ....[3]....
        /*0058*/ 	.word	0xffffffff


	//   ....[4]....
        /*005c*/ 	.word	0xffffffff


	//   ....[5]....
        /*0060*/ 	.word	0xffffffff


	//   ....[6]....
        /*0064*/ 	.word	0xffffffff


	//   ....[7]....
        /*0068*/ 	.word	0xffffffff


	//   ....[8]....
        /*006c*/ 	.word	0xffffffff


	//   ....[9]....
        /*0070*/ 	.word	0xffffffff


	//   ....[10]....
        /*0074*/ 	.word	0xffffffff


	//   ....[11]....
        /*0078*/ 	.word	0xffffffff


	//   ....[12]....
        /*007c*/ 	.word	0xffffffff


	//   ....[13]....
        /*0080*/ 	.word	0xffffffff


	//   ....[14]....
        /*0084*/ 	.word	0xffffffff


	//   ....[15]....
        /*0088*/ 	.word	0xffffffff


	//   ....[16]....
        /*008c*/ 	.word	0xffffffff


	//   ....[17]....
        /*0090*/ 	.word	0xffffffff


	//   ....[18]....
        /*0094*/ 	.word	0xffffffff


	//   ....[19]....
        /*0098*/ 	.word	0xffffffff


	//   ....[20]....
        /*009c*/ 	.word	0xffffffff


	//   ....[21]....
        /*00a0*/ 	.word	0xffffffff


	//   ....[22]....
        /*00a4*/ 	.word	0xffffffff


	//   ....[23]....
        /*00a8*/ 	.word	0xffffffff


	//   ....[24]....
        /*00ac*/ 	.word	0xffffffff


	//   ....[25]....
        /*00b0*/ 	.word	0xffffffff


	//   ....[26]....
        /*00b4*/ 	.word	0xffffffff


	//   ....[27]....
        /*00b8*/ 	.word	0xffffffff


	//   ....[28]....
        /*00bc*/ 	.word	0xffffffff


	//   ....[29]....
        /*00c0*/ 	.word	0xffffffff


	//   ....[30]....
        /*00c4*/ 	.word	0xffffffff


	//   ....[31]....
        /*00c8*/ 	.word	0xffffffff


	//   ....[32]....
        /*00cc*/ 	.word	0xffffffff


	//   ....[33]....
        /*00d0*/ 	.word	0xffffffff


	//   ....[34]....
        /*00d4*/ 	.word	0xffffffff


	//   ....[35]....
        /*00d8*/ 	.word	0xffffffff


	//   ....[36]....
        /*00dc*/ 	.word	0xffffffff


	//   ....[37]....
        /*00e0*/ 	.word	0xffffffff


	//   ....[38]....
        /*00e4*/ 	.word	0xffffffff


	//   ....[39]....
        /*00e8*/ 	.word	0xffffffff


	//   ....[40]....
        /*00ec*/ 	.word	0xffffffff


	//   ....[41]....
        /*00f0*/ 	.word	0xffffffff


	//   ....[42]....
        /*00f4*/ 	.word	0xffffffff


	//   ....[43]....
        /*00f8*/ 	.word	0xffffffff


	//   ....[44]....
        /*00fc*/ 	.word	0xffffffff


	//   ....[45]....
        /*0100*/ 	.word	0xffffffff


	//   ....[46]....
        /*0104*/ 	.word	0xffffffff


	//   ....[47]....
        /*0108*/ 	.word	0xffffffff


	//   ....[48]....
        /*010c*/ 	.word	0xffffffff


	//   ....[49]....
        /*0110*/ 	.word	0xffffffff


	//----- nvinfo : EIATTR_COOP_GROUP_INSTR_OFFSETS
	.align		4
.L_361:
        /*0114*/ 	.byte	0x04, 0x28
        /*0116*/ 	.short	(.L_363 - .L_362)


	//   ....[0]....
.L_362:
        /*0118*/ 	.word	0x00001050


	//   ....[1]....
        /*011c*/ 	.word	0x00001090


	//   ....[2]....
        /*0120*/ 	.word	0x000010a0


	//   ....[3]....
        /*0124*/ 	.word	0x000010b0


	//   ....[4]....
        /*0128*/ 	.word	0x000010c0


	//   ....[5]....
        /*012c*/ 	.word	0x000010d0


	//   ....[6]....
        /*0130*/ 	.word	0x000010e0


	//   ....[7]....
        /*0134*/ 	.word	0x00001110


	//   ....[8]....
        /*0138*/ 	.word	0x00001130


	//   ....[9]....
        /*013c*/ 	.word	0x00001150


	//   ....[10]....
        /*0140*/ 	.word	0x00001170


	//   ....[11]....
        /*0144*/ 	.word	0x000011a0


	//   ....[12]....
        /*0148*/ 	.word	0x000011c0


	//   ....[13]....
        /*014c*/ 	.word	0x000011e0


	//   ....[14]....
        /*0150*/ 	.word	0x00001200


	//   ....[15]....
        /*0154*/ 	.word	0x00001220


	//   ....[16]....
        /*0158*/ 	.word	0x00001240


	//   ....[17]....
        /*015c*/ 	.word	0x00001250


	//   ....[18]....
        /*0160*/ 	.word	0x00001270


	//   ....[19]....
        /*0164*/ 	.word	0x00001290


	//   ....[20]....
        /*0168*/ 	.word	0x000012b0


	//   ....[21]....
        /*016c*/ 	.word	0x000012e0


	//   ....[22]....
        /*0170*/ 	.word	0x00001300


	//   ....[23]....
        /*0174*/ 	.word	0x00001320


	//   ....[24]....
        /*0178*/ 	.word	0x00001340


	//   ....[25]....
        /*017c*/ 	.word	0x00001360


	//   ....[26]....
        /*0180*/ 	.word	0x00001380


	//   ....[27]....
        /*0184*/ 	.word	0x00001390


	//   ....[28]....
        /*0188*/ 	.word	0x000013b0


	//   ....[29]....
        /*018c*/ 	.word	0x000013d0


	//   ....[30]....
        /*0190*/ 	.word	0x000013f0


	//   ....[31]....
        /*0194*/ 	.word	0x00001420


	//   ....[32]....
        /*0198*/ 	.word	0x00001440


	//   ....[33]....
        /*019c*/ 	.word	0x00001460


	//   ....[34]....
        /*01a0*/ 	.word	0x00001480


	//   ....[35]....
        /*01a4*/ 	.word	0x000014a0


	//   ....[36]....
        /*01a8*/ 	.word	0x000014c0


	//   ....[37]....
        /*01ac*/ 	.word	0x000014e0


	//   ....[38]....
        /*01b0*/ 	.word	0x00001510


	//   ....[39]....
        /*01b4*/ 	.word	0x00001540


	//   ....[40]....
        /*01b8*/ 	.word	0x00001570


	//   ....[41]....
        /*01bc*/ 	.word	0x000015a0


	//   ....[42]....
        /*01c0*/ 	.word	0x000015c0


	//   ....[43]....
        /*01c4*/ 	.word	0x000015e0


	//   ....[44]....
        /*01c8*/ 	.word	0x00001600


	//   ....[45]....
        /*01cc*/ 	.word	0x00001620


	//   ....[46]....
        /*01d0*/ 	.word	0x00001640


	//   ....[47]....
        /*01d4*/ 	.word	0x00001650


	//   ....[48]....
        /*01d8*/ 	.word	0x00001670


	//   ....[49]....
        /*01dc*/ 	.word	0x00001690


	//----- nvinfo : EIATTR_VRC_CTA_INIT_COUNT
	.align		4
.L_363:
        /*01e0*/ 	.byte	0x02, 0x4a
	.zero		1
	.zero		1


	//----- nvinfo : EIATTR_EXIT_INSTR_OFFSETS
	.align		4
        /*01e4*/ 	.byte	0x04, 0x1c
        /*01e6*/ 	.short	(.L_365 - .L_364)


	//   ....[0]....
.L_364:
        /*01e8*/ 	.word	0x00001be0


	//----- nvinfo : EIATTR_MAX_THREADS
	.align		4
.L_365:
        /*01ec*/ 	.byte	0x04, 0x05
        /*01ee*/ 	.short	(.L_367 - .L_366)
.L_366:
        /*01f0*/ 	.word	0x00000080
        /*01f4*/ 	.word	0x00000001
        /*01f8*/ 	.word	0x00000001


	//----- nvinfo : EIATTR_CRS_STACK_SIZE
	.align		4
.L_367:
        /*01fc*/ 	.byte	0x04, 0x1e
        /*01fe*/ 	.short	(.L_369 - .L_368)
.L_368:
        /*0200*/ 	.word	0x00000000


	//----- nvinfo : EIATTR_CBANK_PARAM_SIZE
	.align		4
.L_369:
        /*0204*/ 	.byte	0x03, 0x19
        /*0206*/ 	.short	0x0018


	//----- nvinfo : EIATTR_PARAM_CBANK
	.align		4
        /*0208*/ 	.byte	0x04, 0x0a
        /*020a*/ 	.short	(.L_371 - .L_370)
	.align		4
.L_370:
        /*020c*/ 	.word	index@(.nv.constant0._Z31router_gemm_kernel_float_outputI13__nv_bfloat16Li128ELi8ELi10ELi384ELi7168EEvPfPKT_S4_)
        /*0210*/ 	.short	0x0380
        /*0212*/ 	.short	0x0018


	//----- nvinfo : EIATTR_SW_WAR
	.align		4
.L_371:
        /*0214*/ 	.byte	0x04, 0x36
        /*0216*/ 	.short	(.L_373 - .L_372)
.L_372:
        /*0218*/ 	.word	0x00000008
.L_373:


//--------------------- .nv.info._Z31router_gemm_kernel_float_outputI13__nv_bfloat16Li128ELi8ELi9ELi384ELi7168EEvPfPKT_S4_ --------------------------
	.section	.nv.info._Z31router_gemm_kernel_float_outputI13__nv_bfloat16Li128ELi8ELi9ELi384ELi7168EEvPfPKT_S4_,"",@"SHT_CUDA_INFO"
	.sectionflags	@""
	.align	4


	//----- nvinfo : EIATTR_CUDA_API_VERSION
	.align		4
        /*0000*/ 	.byte	0x04, 0x37
        /*0002*/ 	.short	(.L_375 - .L_374)
.L_374:
        /*0004*/ 	.word	0x00000082


	//----- nvinfo : EIATTR_KPARAM_INFO
	.align		4
.L_375:
        /*0008*/ 	.byte	0x04, 0x17
        /*000a*/ 	.short	(.L_377 - .L_376)
.L_376:
        /*000c*/ 	.word	0x00000000
        /*0010*/ 	.short	0x0002
        /*0012*/ 	.short	0x0010
        /*0014*/ 	.byte	0x00, 0xf5, 0x21, 0x00


	//----- nvinfo : EIATTR_KPARAM_INFO
	.align		4
.L_377:
        /*0018*/ 	.byte	0x04, 0x17
        /*001a*/ 	.short	(.L_379 - .L_378)
.L_378:
        /*001c*/ 	.word	0x00000000
        /*0020*/ 	.short	0x0001
        /*0022*/ 	.short	0x0008
        /*0024*/ 	.byte	0x00, 0xf5, 0x21, 0x00


	//----- nvinfo : EIATTR_KPARAM_INFO
	.align		4
.L_379:
        /*0028*/ 	.byte	0x04, 0x17
        /*002a*/ 	.short	(.L_381 - .L_380)
.L_380:
        /*002c*/ 	.word	0x00000000
        /*0030*/ 	.short	0x0000
        /*0032*/ 	.short	0x0000
        /*0034*/ 	.byte	0x00, 0xf5, 0x21, 0x00


	//----- nvinfo : EIATTR_SPARSE_MMA_MASK
	.align		4
.L_381:
        /*0038*/ 	.byte	0x03, 0x50
        /*003a*/ 	.short	0x0000


	//----- nvinfo : EIATTR_MAXREG_COUNT
	.align		4
        /*003c*/ 	.byte	0x03, 0x1b
        /*003e*/ 	.short	0x00ff


	//----- nvinfo : EIATTR_NUM_BARRIERS
	.align		4
        /*0040*/ 	.byte	0x02, 0x4c
        /*0042*/ 	.byte	0x01
	.zero		1


	//----- nvinfo : EIATTR_MERCURY_ISA_VERSION
	.align		4
        /*0044*/ 	.byte	0x03, 0x5f
        /*0046*/ 	.short	0x0101


	//----- nvinfo : EIATTR_COOP_GROUP_MASK_REGIDS
	.align		4
        /*0048*/ 	.byte	0x04, 0x29
        /*004a*/ 	.short	(.L_383 - .L_382)


	//   ....[0]....
.L_382:
        /*004c*/ 	.word	0xffffffff


	//   ....[1]....
        /*0050*/ 	.word	0xffffffff


	//   ....[2]....
        /*0054*/ 	.word	0xffffffff


	//   ....[3]....
        /*0058*/ 	.word	0xffffffff


	//   ....[4]....
        /*005c*/ 	.word	0xffffffff


	//   ....[5]....
        /*0060*/ 	.word	0xffffffff


	//   ....[6]....
        /*0064*/ 	.word	0xffffffff


	//   ....[7]....
        /*0068*/ 	.word	0xffffffff


	//   ....[8]....
        /*006c*/ 	.word	0xffffffff


	//   ....[9]....
        /*0070*/ 	.word	0xffffffff


	//   ....[10]....
        /*0074*/ 	.word	0xffffffff


	//   ....[11]....
        /*0078*/ 	.word	0xffffffff


	//   ....[12]....
        /*007c*/ 	.word	0xffffffff


	//   ....[13]....
        /*0080*/ 	.word	0xffffffff


	//   ....[14]....
        /*0084*/ 	.word	0xffffffff


	//   ....[15]....
        /*0088*/ 	.word	0xffffffff


	//   ....[16]....
        /*008c*/ 	.word	0xffffffff


	//   ....[17]....
        /*0090*/ 	.word	0xffffffff


	//   ....[18]....
        /*0094*/ 	.word	0xffffffff


	//   ....[19]....
        /*0098*/ 	.word	0xffffffff


	//   ....[20]....
        /*009c*/ 	.word	0xffffffff


	//   ....[21]....
        /*00a0*/ 	.word	0xffffffff


	//   ....[22]....
        /*00a4*/ 	.word	0xffffffff


	//   ....[23]....
        /*00a8*/ 	.word	0xffffffff


	//   ....[24]....
        /*00ac*/ 	.word	0xffffffff


	//   ....[25]....
        /*00b0*/ 	.word	0xffffffff


	//   ....[26]....
        /*00b4*/ 	.word	0xffffffff


	//   ....[27]....
        /*00b8*/ 	.word	0xffffffff


	//   ....[28]....
        /*00bc*/ 	.word	0xffffffff


	//   ....[29]....
        /*00c0*/ 	.word	0xffffffff


	//   ....[30]....
        /*00c4*/ 	.word	0xffffffff


	//   ....[31]....
        /*00c8*/ 	.word	0xffffffff


	//   ....[32]....
        /*00cc*/ 	.word	0xffffffff


	//   ....[33]....
        /*00d0*/ 	.word	0xffffffff


	//   ....[34]....
        /*00d4*/ 	.word	0xffffffff


	//   ....[35]....
        /*00d8*/ 	.word	0xffffffff


	//   ....[36]....
        /*00dc*/ 	.word	0xffffffff


	//   ....[37]....
        /*00e0*/ 	.word	0xffffffff


	//   ....[38]....
        /*00e4*/ 	.word	0xffffffff


	//   ....[39]....
        /*00e8*/ 	.word	0xffffffff


	//   ....[40]....
        /*00ec*/ 	.word	0xffffffff


	//   ....[41]....
        /*00f0*/ 	.word	0xffffffff


	//   ....[42]....
        /*00f4*/ 	.word	0xffffffff


	//   ....[43]....
        /*00f8*/ 	.word	0xffffffff


	//   ....[44]....
        /*00fc*/ 	.word	0xffffffff


	//----- nvinfo : EIATTR_COOP_GROUP_INSTR_OFFSETS
	.align		4
.L_383:
        /*0100*/ 	.byte	0x04, 0x28
        /*0102*/ 	.short	(.L_385 - .L_384)


	//   ....[0]....
.L_384:
        /*0104*/ 	.word	0x00000f10


	//   ....[1]....
        /*0108*/ 	.word	0x00000f50


	//   ....[2]....
        /*010c*/ 	.word	0x00000f60


	//   ....[3]....
        /*0110*/ 	.word	0x00000f70


	//   ....[4]....
        /*0114*/ 	.word	0x00000f80


	//   ....[5]....
        /*0118*/ 	.word	0x00000f90


	//   ....[6]....
        /*011c*/ 	.word	0x00000fa0


	//   ....[7]....
        /*0120*/ 	.word	0x00000fd0


	//   ....[8]....
        /*0124*/ 	.word	0x00000ff0


	//   ....[9]....
        /*0128*/ 	.word	0x00001010


	//   ....[10]....
        /*012c*/ 	.word	0x00001040


	//   ....[11]....
        /*0130*/ 	.word	0x00001060


	//   ....[12]....
        /*0134*/ 	.word	0x00001080


	//   ....[13]....
        /*0138*/ 	.word	0x000010a0


	//   ....[14]....
        /*013c*/ 	.word	0x000010c0


	//   ....[15]....
        /*0140*/ 	.word	0x000010e0


	//   ....[16]....
        /*0144*/ 	.word	0x000010f0


	//   ....[17]....
        /*0148*/ 	.word	0x00001110


	//   ....[18]....
        /*014c*/ 	.word	0x00001130


	//   ....[19]....
        /*0150*/ 	.word	0x00001160


	//   ....[20]....
        /*0154*/ 	.word	0x00001180


	//   ....[21]....
        /*0158*/ 	.word	0x000011a0


	//   ....[22]....
        /*015c*/ 	.word	0x000011c0


	//   ....[23]....
        /*0160*/ 	.word	0x000011e0


	//   ....[24]....
        /*0164*/ 	.word	0x00001200


	//   ....[25]....
        /*0168*/ 	.word	0x00001210


	//   ....[26]....
        /*016c*/ 	.word	0x00001230


	//   ....[27]....
        /*0170*/ 	.word	0x00001250


	//   ....[28]....
        /*0174*/ 	.word	0x00001280


	//   ....[29]....
        /*0178*/ 	.word	0x000012a0


	//   ....[30]....
        /*017c*/ 	.word	0x000012c0


	//   ....[31]....
        /*0180*/ 	.word	0x000012e0


	//   ....[32]....
        /*0184*/ 	.word	0x00001300


	//   ....[33]....
        /*0188*/ 	.word	0x00001320


	//   ....[34]....
        /*018c*/ 	.word	0x00001340


	//   ....[35]....
        /*0190*/ 	.word	0x00001370


	//   ....[36]....
        /*0194*/ 	.word	0x000013a0


	//   ....[37]....
        /*0198*/ 	.word	0x000013e0


	//   ....[38]....
        /*019c*/ 	.word	0x00001400


	//   ....[39]....
        /*01a0*/ 	.word	0x00001420


	//   ....[40]....
        /*01a4*/ 	.word	0x00001440


	//   ....[41]....
        /*01a8*/ 	.word	0x00001460


	//   ....[42]....
        /*01ac*/ 	.word	0x00001480


	//   ....[43]....
        /*01b0*/ 	.word	0x00001490


	//   ....[44]....
        /*01b4*/ 	.word	0x000014b0


	//----- nvinfo : EIATTR_VRC_CTA_INIT_COUNT
	.align		4
.L_385:
        /*01b8*/ 	.byte	0x02, 0x4a
	.zero		1
	.zero		1


	//----- nvinfo : EIATTR_EXIT_INSTR_OFFSETS
	.align		4
        /*01bc*/ 	.byte	0x04, 0x1c
        /*01be*/ 	.short	(.L_387 - .L_386)


	//   ....[0]....
.L_386:
        /*01c0*/ 	.word	0x00001990


	//----- nvinfo : EIATTR_MAX_THREADS
	.align		4
.L_387:
        /*01c4*/ 	.byte	0x04, 0x05
        /*01c6*/ 	.short	(.L_389 - .L_388)
.L_388:
        /*01c8*/ 	.word	0x00000080
        /*01cc*/ 	.word	0x00000001
        /*01d0*/ 	.word	0x00000001


	//----- nvinfo : EIATTR_CRS_STACK_SIZE
	.align		4
.L_389:
        /*01d4*/ 	.byte	0x04, 0x1e
        /*01d6*/ 	.short	(.L_391 - .L_390)
.L_390:
        /*01d8*/ 	.word	0x00000000


	//----- nvinfo : EIATTR_CBANK_PARAM_SIZE
	.align		4
.L_391:
        /*01dc*/ 	.byte	0x03, 0x19
        /*01de*/ 	.short	0x0018


	//----- nvinfo : EIATTR_PARAM_CBANK
	.align		4
        /*01e0*/ 	.byte	0x04, 0x0a
        /*01e2*/ 	.short	(.L_393 - .L_392)
	.align		4
.L_392:
        /*01e4*/ 	.word	index@(.nv.constant0._Z31router_gemm_kernel_float_outputI13__nv_bfloat16Li128ELi8ELi9ELi384ELi7168EEvPfPKT_S4_)
        /*01e8*/ 	.short	0x0380
        /*01ea*/ 	.short	0x0018


	//----- nvinfo : EIATTR_SW_WAR
	.align		4
.L_393:
        /*01ec*/ 	.byte	0x04, 0x36
        /*01ee*/ 	.short	(.L_395 - .L_394)
.L_394:
        /*01f0*/ 	.word	0x00000008
.L_395:


//--------------------- .nv.info._Z31router_gemm_kernel_float_outputI13__nv_bfloat16Li128ELi8ELi8ELi384ELi7168EEvPfPKT_S4_ --------------------------
	.section	.nv.info._Z31router_gemm_kernel_float_outputI13__nv_bfloat16Li128ELi8ELi8ELi384ELi7168EEvPfPKT_S4_,"",@"SHT_CUDA_INFO"
	.sectionflags	@""
	.align	4


	//----- nvinfo : EIATTR_CUDA_API_VERSION
	.align		4
        /*0000*/ 	.byte	0x04, 0x37
        /*0002*/ 	.short	(.L_397 - .L_396)
.L_396:
        /*0004*/ 	.word	0x00000082


	//----- nvinfo : EIATTR_KPARAM_INFO
	.align		4
.L_397:
        /*0008*/ 	.byte	0x04, 0x17
        /*000a*/ 	.short	(.L_399 - .L_398)
.L_398:
        /*000c*/ 	.word	0x00000000
        /*0010*/ 	.short	0x0002
        /*0012*/ 	.short	0x0010
        /*0014*/ 	.byte	0x00, 0xf5, 0x21, 0x00


	//----- nvinfo : EIATTR_KPARAM_INFO
	.align		4
.L_399:
        /*0018*/ 	.byte	0x04, 0x17
        /*001a*/ 	.short	(.L_401 - .L_400)
.L_400:
        /*001c*/ 	.word	0x00000000
        /*0020*/ 	.short	0x0001
        /*0022*/ 	.short	0x0008
        /*0024*/ 	.byte	0x00, 0xf5, 0x21, 0x00


	//----- nvinfo : EIATTR_KPARAM_INFO
	.align		4
.L_401:
        /*0028*/ 	.byte	0x04, 0x17
        /*002a*/ 	.short	(.L_403 - .L_402)
.L_402:
        /*002c*/ 	.word	0x00000000
        /*0030*/ 	.short	0x0000
        /*0032*/ 	.short	0x0000
        /*0034*/ 	.byte	0x00, 0xf5, 0x21, 0x00


	//----- nvinfo : EIATTR_SPARSE_MMA_MASK
	.align		4
.L_403:
        /*0038*/ 	.byte	0x03, 0x50
        /*003a*/ 	.short	0x0000


	//----- nvinfo : EIATTR_MAXREG_COUNT
	.align		4
        /*003c*/ 	.byte	0x03, 0x1b
        /*003e*/ 	.short	0x00ff


	//----- nvinfo : EIATTR_NUM_BARRIERS
	.align		4
        /*0040*/ 	.byte	0x02, 0x4c
        /*0042*/ 	.byte	0x01
	.zero		1


	//----- nvinfo : EIATTR_MERCURY_ISA_VERSION
	.align		4
        /*0044*/ 	.byte	0x03, 0x5f
        /*0046*/ 	.short	0x0101


	//----- nvinfo : EIATTR_COOP_GROUP_MASK_REGIDS
	.align		4
        /*0048*/ 	.byte	0x04, 0x29
        /*004a*/ 	.short	(.L_405 - .L_404)


	//   ....[0]....
.L_404:
        /*004c*/ 	.word	0xffffffff


	//   ....[1]....
        /*0050*/ 	.word	0xffffffff


	//   ....[2]....
        /*0054*/ 	.word	0xffffffff


	//   ....[3]....
        /*0058*/ 	.word	0xffffffff


	//   ....[4]....
        /*005c*/ 	.word	0xffffffff


	//   ....[5]....
        /*0060*/ 	.word	0xffffffff


	//   ....[6]....
        /*0064*/ 	.word	0xffffffff


	//   ....[7]....
        /*0068*/ 	.word	0xffffffff


	//   ....[8]....
        /*006c*/ 	.word	0xffffffff


	//   ....[9]....
        /*0070*/ 	.word	0xffffffff


	//   ....[10]....
        /*0074*/ 	.word	0xffffffff


	//   ....[11]....
        /*0078*/ 	.word	0xffffffff


	//   ....[12]....
        /*007c*/ 	.word	0xffffffff


	//   ....[13]....
        /*0080*/ 	.word	0xffffffff


	//   ....[14]....
        /*0084*/ 	.word	0xffffffff


	//   ....[15]....
        /*0088*/ 	.word	0xffffffff


	//   ....[16]....
        /*008c*/ 	.word	0xffffffff


	//   ....[17]....
        /*0090*/ 	.word	0xffffffff


	//   ....[18]....
        /*0094*/ 	.word	0xffffffff


	//   ....[19]....
        /*0098*/ 	.word	0xffffffff


	//   ....[20]....
        /*009c*/ 	.word	0xffffffff


	//   ....[21]....
        /*00a0*/ 	.word	0xffffffff


	//   ....[22]....
        /*00a4*/ 	.word	0xffffffff


	//   ....[23]....
        /*00a8*/ 	.word	0xffffffff


	//   ....[24]....
        /*00ac*/ 	.word	0xffffffff


	//   ....[25]....
        /*00b0*/ 	.word	0xffffffff


	//   ....[26]....
        /*00b4*/ 	.word	0xffffffff


	//   ....[27]....
        /*00b8*/ 	.word	0xffffffff


	//   ....[28]....
        /*00bc*/ 	.word	0xffffffff


	//   ....[29]....
        /*00c0*/ 	.word	0xffffffff


	//   ....[30]....
        /*00c4*/ 	.word	0xffffffff


	//   ....[31]....
        /*00c8*/ 	.word	0xffffffff


	//   ....[32]....
        /*00cc*/ 	.word	0xffffffff


	//   ....[33]....
        /*00d0*/ 	.word	0xffffffff


	//   ....[34]....
        /*00d4*/ 	.word	0xffffffff


	//   ....[35]....
        /*00d8*/ 	.word	0xffffffff


	//   ....[36]....
        /*00dc*/ 	.word	0xffffffff


	//   ....[37]....
        /*00e0*/ 	.word	0xffffffff


	//   ....[38]....
        /*00e4*/ 	.word	0xffffffff


	//   ....[39]....
        /*00e8*/ 	.word	0xffffffff


	//----- nvinfo : EIATTR_COOP_GROUP_INSTR_OFFSETS
	.align		4
.L_405:
        /*00ec*/ 	.byte	0x04, 0x28
        /*00ee*/ 	.short	(.L_407 - .L_406)


	//   ....[0]....
.L_406:
        /*00f0*/ 	.word	0x00004f80


	//   ....[1]....
        /*00f4*/ 	.word	0x00004fd0


	//   ....[2]....
        /*00f8*/ 	.word	0x00004ff0


	//   ....[3]....
        /*00fc*/ 	.word	0x00005010


	//   ....[4]....
        /*0100*/ 	.word	0x00005030


	//   ....[5]....
        /*0104*/ 	.word	0x00005040


	//   ....[6]....
        /*0108*/ 	.word	0x00005050


	//   ....[7]....
        /*010c*/ 	.word	0x00005060


	//   ....[8]....
        /*0110*/ 	.word	0x000050b0


	//   ....[9]....
        /*0114*/ 	.word	0x000050d0


	//   ....[10]....
        /*0118*/ 	.word	0x000050e0


	//   ....[11]....
        /*011c*/ 	.word	0x00005110


	//   ....[12]....
        /*0120*/ 	.word	0x00005130


	//   ....[13]....
        /*0124*/ 	.word	0x00005140


	//   ....[14]....
        /*0128*/ 	.word	0x00005150


	//   ....[15]....
        /*012c*/ 	.word	0x00005160


	//   ....[16]....
        /*0130*/ 	.word	0x000051a0


	//   ....[17]....
        /*0134*/ 	.word	0x000051c0


	//   ....[18]....
        /*0138*/ 	.word	0x000051d0


	//   ....[19]....
        /*013c*/ 	.word	0x00005220


	//   ....[20]....
        /*0140*/ 	.word	0x00005230


	//   ....[21]....
        /*0144*/ 	.word	0x00005240


	//   ....[22]....
        /*0148*/ 	.word	0x00005250


	//   ....[23]....
        /*014c*/ 	.word	0x00005260


	//   ....[24]....
        /*0150*/ 	.word	0x000052a0


	//   ....[25]....
        /*0154*/ 	.word	0x000052b0


	//   ....[26]....
        /*0158*/ 	.word	0x00005310


	//   ....[27]....
        /*015c*/ 	.word	0x00005320


	//   ....[28]....
        /*0160*/ 	.word	0x00005330


	//   ....[29]....
        /*0164*/ 	.word	0x00005340


	//   ....[30]....
        /*0168*/ 	.word	0x00005350


	//   ....[31]....
        /*016c*/ 	.word	0x00005360


	//   ....[32]....
        /*0170*/ 	.word	0x000053a0


	//   ....[33]....
        /*0174*/ 	.word	0x00005410


	//   ....[34]....
        /*0178*/ 	.word	0x00005430


	//   ....[35]....
        /*017c*/ 	.word	0x00005440


	//   ....[36]....
        /*0180*/ 	.word	0x00005450


	//   ....[37]....
        /*0184*/ 	.word	0x00005460


	//   ....[38]....
        /*0188*/ 	.word	0x00005470


	//   ....[39]....
        /*018c*/ 	.word	0x00005480


	//----- nvinfo : EIATTR_VRC_CTA_INIT_COUNT
	.align		4
.L_407:
        /*0190*/ 	.byte	0x02, 0x4a
	.zero		1
	.zero		1


	//----- nvinfo : EIATTR_EXIT_INSTR_OFFSETS
	.align		4
        /*0194*/ 	.byte	0x04, 0x1c
        /*0196*/ 	.short	(.L_409 - .L_408)


	//   ....[0]....
.L_408:
        /*0198*/ 	.word	0x00005960


	//----- nvinfo : EIATTR_MAX_THREADS
	.align		4
.L_409:
        /*019c*/ 	.byte	0x04, 0x05
        /*019e*/ 	.short	(.L_411 - .L_410)
.L_410:
        /*01a0*/ 	.word	0x00000080
        /*01a4*/ 	.word	0x00000001
        /*01a8*/ 	.word	0x00000001


	//----- nvinfo : EIATTR_CRS_STACK_SIZE
	.align		4
.L_411:
        /*01ac*/ 	.byte	0x04, 0x1e
        /*01ae*/ 	.short	(.L_413 - .L_412)
.L_412:
        /*01b0*/ 	.word	0x00000000


	//----- nvinfo : EIATTR_CBANK_PARAM_SIZE
	.align		4
.L_413:
        /*01b4*/ 	.byte	0x03, 0x19
        /*01b6*/ 	.short	0x0018


	//----- nvinfo : EIATTR_PARAM_CBANK
	.align		4
        /*01b8*/ 	.byte	0x04, 0x0a
        /*01ba*/ 	.short	(.L_415 - .L_414)
	.align		4
.L_414:
        /*01bc*/ 	.word	index@(.nv.constant0._Z31router_gemm_kernel_float_outputI13__nv_bfloat16Li128ELi8ELi8ELi384ELi7168EEvPfPKT_S4_)
        /*01c0*/ 	.short	0x0380
        /*01c2*/ 	.short	0x0018


	//----- nvinfo : EIATTR_SW_WAR
	.align		4
.L_415:
        /*01c4*/ 	.byte	0x04, 0x36
        /*01c6*/ 	.short	(.L_417 - .L_416)
.L_416:
        /*01c8*/ 	.word	0x00000008
.L_417:


//--------------------- .nv.info._Z31router_gemm_kernel_float_outputI13__nv_bfloat16Li128ELi8ELi7ELi384ELi7168EEvPfPKT_S4_ --------------------------
	.section	.nv.info._Z31router_gemm_kernel_float_outputI13__nv_bfloat16Li128ELi8ELi7ELi384ELi7168EEvPfPKT_S4_,"",@"SHT_CUDA_INFO"
	.sectionflags	@""
	.align	4


	//----- nvinfo : EIATTR_CUDA_API_VERSION
	.align		4
        /*0000*/ 	.byte	0x04, 0x37
        /*0002*/ 	.short	(.L_419 - .L_418)
.L_418:
        /*0004*/ 	.word	0x00000082


	//----- nvinfo : EIATTR_KPARAM_INFO
	.align		4
.L_419:
        /*0008*/ 	.byte	0x04, 0x17
        /*000a*/ 	.short	(.L_421 - .L_420)
.L_420:
        /*000c*/ 	.word	0x00000000
        /*0010*/ 	.short	0x0002
        /*0012*/ 	.short	0x0010
        /*0014*/ 	.byte	0x00, 0xf5, 0x21, 0x00


	//----- nvinfo : EIATTR_KPARAM_INFO
	.align		4
.L_421:
        /*0018*/ 	.byte	0x04, 0x17
        /*001a*/ 	.short	(.L_423 - .L_422)
.L_422:
        /*001c*/ 	.word	0x00000000
        /*0020*/ 	.short	0x0001
        /*0022*/ 	.short	0x0008
        /*0024*/ 	.byte	0x00, 0xf5, 0x21, 0x00


	//----- nvinfo : EIATTR_KPARAM_INFO
	.align		4
.L_423:
        /*0028*/ 	.byte	0x04, 0x17
        /*002a*/ 	.short	(.L_425 - .L_424)
.L_424:
        /*002c*/ 	.word	0x00000000
        /*0030*/ 	.short	0x0000
        /*0032*/ 	.short	0x0000
        /*0034*/ 	.byte	0x00, 0xf5, 0x21, 0x00


	//----- nvinfo : EIATTR_SPARSE_MMA_MASK
	.align		4
.L_425:
        /*0038*/ 	.byte	0x03, 0x50
        /*003a*/ 	.short	0x0000


	//----- nvinfo : EIATTR_MAXREG_COUNT
	.align		4
        /*003c*/ 	.byte	0x03, 0x1b
        /*003e*/ 	.short	0x00ff


	//----- nvinfo : EIATTR_NUM_BARRIERS
	.align		4
        /*0040*/ 	.byte	0x02, 0x4c
        /*0042*/ 	.byte	0x01
	.zero		1


	//----- nvinfo : EIATTR_MERCURY_ISA_VERSION
	.align		4
        /*0044*/ 	.byte	0x03, 0x5f
        /*0046*/ 	.short	0x0101


	//----- nvinfo : EIATTR_COOP_GROUP_MASK_REGIDS
	.align		4
        /*0048*/ 	.byte	0x04, 0x29
        /*004a*/ 	.short	(.L_427 - .L_426)


	//   ....[0]....
.L_426:
        /*004c*/ 	.word	0xffffffff


	//   ....[1]....
        /*0050*/ 	.word	0xffffffff


	//   ....[2]....
        /*0054*/ 	.word	0xffffffff


	//   ....[3]....
        /*0058*/ 	.word	0xffffffff


	//   ....[4]....
        /*005c*/ 	.word	0xffffffff


	//   ....[5]....
        /*0060*/ 	.word	0xffffffff


	//   ....[6]....
        /*0064*/ 	.word	0xffffffff


	//   ....[7]....
        /*0068*/ 	.word	0xffffffff


	//   ....[8]....
        /*006c*/ 	.word	0xffffffff


	//   ....[9]....
        /*0070*/ 	.word	0xffffffff


	//   ....[10]....
        /*0074*/ 	.word	0xffffffff


	//   ....[11]....
        /*0078*/ 	.word	0xffffffff


	//   ....[12]....
        /*007c*/ 	.word	0xffffffff


	//   ....[13]....
        /*0080*/ 	.word	0xffffffff


	//   ....[14]....
        /*0084*/ 	.word	0xffffffff


	//   ....[15]....
        /*0088*/ 	.word	0xffffffff


	//   ....[16]....
        /*008c*/ 	.word	0xffffffff


	//   ....[17]....
        /*0090*/ 	.word	0xffffffff


	//   ....[18]....
        /*0094*/ 	.word	0xffffffff


	//   ....[19]....
        /*0098*/ 	.word	0xffffffff


	//   ....[20]....
        /*009c*/ 	.word	0xffffffff


	//   ....[21]....
        /*00a0*/ 	.word	0xffffffff


	//   ....[22]....
        /*00a4*/ 	.word	0xffffffff


	//   ....[23]....
        /*00a8*/ 	.word	0xffffffff


	//   ....[24]....
        /*00ac*/ 	.word	0xffffffff


	//   ....[25]....
        /*00b0*/ 	.word	0xffffffff


	//   ....[26]....
        /*00b4*/ 	.word	0xffffffff


	//   ....[27]....
        /*00b8*/ 	.word	0xffffffff


	//   ....[28]....
        /*00bc*/ 	.word	0xffffffff


	//   ....[29]....
        /*00c0*/ 	.word	0xffffffff


	//   ....[30]....
        /*00c4*/ 	.word	0xffffffff


	//   ....[31]....
        /*00c8*/ 	.word	0xffffffff


	//   ....[32]....
        /*00cc*/ 	.word	0xffffffff


	//   ....[33]....
        /*00d0*/ 	.word	0xffffffff


	//   ....[34]....
        /*00d4*/ 	.word	0xffffffff


	//----- nvinfo : EIATTR_COOP_GROUP_INSTR_OFFSETS
	.align		4
.L_427:
        /*00d8*/ 	.byte	0x04, 0x28
        /*00da*/ 	.short	(.L_429 - .L_428)


	//   ....[0]....
.L_428:
        /*00dc*/ 	.word	0x00004620


	//   ....[1]....
        /*00e0*/ 	.word	0x00004690


	//   ....[2]....
        /*00e4*/ 	.word	0x000046e0


	//   ....[3]....
        /*00e8*/ 	.word	0x000046f0


	//   ....[4]....
        /*00ec*/ 	.word	0x00004700


	//   ....[5]....
        /*00f0*/ 	.word	0x00004710


	//   ....[6]....
        /*00f4*/ 	.word	0x00004720


	//   ....[7]....
        /*00f8*/ 	.word	0x00004750


	//   ....[8]....
        /*00fc*/ 	.word	0x00004760


	//   ....[9]....
        /*0100*/ 	.word	0x000047c0


	//   ....[10]....
        /*0104*/ 	.word	0x000047d0


	//   ....[11]....
        /*0108*/ 	.word	0x000047e0


	//   ....[12]....
        /*010c*/ 	.word	0x000047f0


	//   ....[13]....
        /*0110*/ 	.word	0x00004800


	//   ....[14]....
        /*0114*/ 	.word	0x00004830


	//   ....[15]....
        /*0118*/ 	.word	0x00004840


	//   ....[16]....
        /*011c*/ 	.word	0x000048a0


	//   ....[17]....
        /*0120*/ 	.word	0x000048b0


	//   ....[18]....
        /*0124*/ 	.word	0x000048c0


	//   ....[19]....
        /*0128*/ 	.word	0x000048d0


	//   ....[20]....
        /*012c*/ 	.word	0x000048e0


	//   ....[21]....
        /*0130*/ 	.word	0x00004910


	//   ....[22]....
        /*0134*/ 	.word	0x00004920


	//   ....[23]....
        /*0138*/ 	.word	0x00004980


	//   ....[24]....
        /*013c*/ 	.word	0x00004990


	//   ....[25]....
        /*0140*/ 	.word	0x000049a0


	//   ....[26]....
        /*0144*/ 	.word	0x000049b0


	//   ....[27]....
        /*0148*/ 	.word	0x000049c0


	//   ....[28]....
        /*014c*/ 	.word	0x00004a00


	//   ....[29]....
        /*0150*/ 	.word	0x00004a60


	//   ....[30]....
        /*0154*/ 	.word	0x00004a80


	//   ....[31]....
        /*0158*/ 	.word	0x00004a90


	//   ....[32]....
        /*015c*/ 	.word	0x00004aa0


	//   ....[33]....
        /*0160*/ 	.word	0x00004ab0


	//   ....[34]....
        /*0164*/ 	.word	0x00004ac0


	//----- nvinfo : EIATTR_VRC_CTA_INIT_COUNT
	.align		4
.L_429:
        /*0168*/ 	.byte	0x02, 0x4a
	.zero		1
	.zero		1


	//----- nvinfo : EIATTR_EXIT_INSTR_OFFSETS
	.align		4
        /*016c*/ 	.byte	0x04, 0x1c
        /*016e*/ 	.short	(.L_431 - .L_430)


	//   ....[0]....
.L_430:
        /*0170*/ 	.word	0x00004f20


	//----- nvinfo : EIATTR_MAX_THREADS
	.align		4
.L_431:
        /*0174*/ 	.byte	0x04, 0x05
        /*0176*/ 	.short	(.L_433 - .L_432)
.L_432:
        /*0178*/ 	.word	0x00000080
        /*017c*/ 	.word	0x00000001
        /*0180*/ 	.word	0x00000001


	//----- nvinfo : EIATTR_CRS_STACK_SIZE
	.align		4
.L_433:
        /*0184*/ 	.byte	0x04, 0x1e
        /*0186*/ 	.short	(.L_435 - .L_434)
.L_434:
        /*0188*/ 	.word	0x00000000


	//----- nvinfo : EIATTR_CBANK_PARAM_SIZE
	.align		4
.L_435:
        /*018c*/ 	.byte	0x03, 0x19
        /*018e*/ 	.short	0x0018


	//----- nvinfo : EIATTR_PARAM_CBANK
	.align		4
        /*0190*/ 	.byte	0x04, 0x0a
        /*0192*/ 	.short	(.L_437 - .L_436)
	.align		4
.L_436:
        /*0194*/ 	.word	index@(.nv.constant0._Z31router_gemm_kernel_float_outputI13__nv_bfloat16Li128ELi8ELi7ELi384ELi7168EEvPfPKT_S4_)
        /*0198*/ 	.short	0x0380
        /*019a*/ 	.short	0x0018


	//----- nvinfo : EIATTR_SW_WAR
	.align		4
.L_437:
        /*019c*/ 	.byte	0x04, 0x36
        /*019e*/ 	.short	(.L_439 - .L_438)
.L_438:
        /*01a0*/ 	.word	0x00000008
.L_439:


//--------------------- .nv.info._Z31router_gemm_kernel_float_outputI13__nv_bfloat16Li128ELi8ELi6ELi384ELi7168EEvPfPKT_S4_ --------------------------
	.section	.nv.info._Z31router_gemm_kernel_float_outputI13__nv_bfloat16Li128ELi8ELi6ELi384ELi7168EEvPfPKT_S4_,"",@"SHT_CUDA_INFO"
	.sectionflags	@""
	.align	4


	//----- nvinfo : EIATTR_CUDA_API_VERSION
	.align		4
        /*0000*/ 	.byte	0x04, 0x37
        /*0002*/ 	.short	(.L_441 - .L_440)
.L_440:
        /*0004*/ 	.word	0x00000082


	//----- nvinfo : EIATTR_KPARAM_INFO
	.align		4
.L_441:
        /*0008*/ 	.byte	0x04, 0x17
        /*000a*/ 	.short	(.L_443 - .L_442)
.L_442:
        /*000c*/ 	.word	0x00000000
        /*0010*/ 	.short	0x0002
        /*0012*/ 	.short	0x0010
        /*0014*/ 	.byte	0x00, 0xf5, 0x21, 0x00


	//----- nvinfo : EIATTR_KPARAM_INFO
	.align		4
.L_443:
        /*0018*/ 	.byte	0x04, 0x17
        /*001a*/ 	.short	(.L_445 - .L_444)
.L_444:
        /*001c*/ 	.word	0x00000000
        /*0020*/ 	.short	0x0001
        /*0022*/ 	.short	0x0008
        /*0024*/ 	.byte	0x00, 0xf5, 0x21, 0x00


	//----- nvinfo : EIATTR_KPARAM_INFO
	.align		4
.L_445:
        /*0028*/ 	.byte	0x04, 0x17
        /*002a*/ 	.short	(.L_447 - .L_446)
.L_446:
        /*002c*/ 	.word	0x00000000
        /*0030*/ 	.short	0x0000
        /*0032*/ 	.short	0x0000
        /*0034*/ 	.byte	0x00, 0xf5, 0x21, 0x00


	//----- nvinfo : EIATTR_SPARSE_MMA_MASK
	.align		4
.L_447:
        /*0038*/ 	.byte	0x03, 0x50
        /*003a*/ 	.short	0x0000


	//----- nvinfo : EIATTR_MAXREG_COUNT
	.align		4
        /*003c*/ 	.byte	0x03, 0x1b
        /*003e*/ 	.short	0x00ff


	//----- nvinfo : EIATTR_NUM_BARRIERS
	.align		4
        /*0040*/ 	.byte	0x02, 0x4c
        /*0042*/ 	.byte	0x01
	.zero		1


	//----- nvinfo : EIATTR_MERCURY_ISA_VERSION
	.align		4
        /*0044*/ 	.byte	0x03, 0x5f
        /*0046*/ 	.short	0x0101


	//----- nvinfo : EIATTR_COOP_GROUP_MASK_REGIDS
	.align		4
        /*0048*/ 	.byte	0x04, 0x29
        /*004a*/ 	.short	(.L_449 - .L_448)


	//   ....[0]....
.L_448:
        /*004c*/ 	.word	0xffffffff


	//   ....[1]....
        /*0050*/ 	.word	0xffffffff


	//   ....[2]....
        /*0054*/ 	.word	0xffffffff


	//   ....[3]....
        /*0058*/ 	.word	0xffffffff


	//   ....[4]....
        /*005c*/ 	.word	0xffffffff


	//   ....[5]....
        /*0060*/ 	.word	0xffffffff


	//   ....[6]....
        /*0064*/ 	.word	0xffffffff


	//   ....[7]....
        /*0068*/ 	.word	0xffffffff


	//   ....[8]....
        /*006c*/ 	.word	0xffffffff


	//   ....[9]....
        /*0070*/ 	.word	0xffffffff


	//   ....[10]....
        /*0074*/ 	.word	0xffffffff


	//   ....[11]....
        /*0078*/ 	.word	0xffffffff


	//   ....[12]....
        /*007c*/ 	.word	0xffffffff


	//   ....[13]....
        /*0080*/ 	.word	0xffffffff


	//   ....[14]....
        /*0084*/ 	.word	0xffffffff


	//   ....[15]....
        /*0088*/ 	.word	0xffffffff


	//   ....[16]....
        /*008c*/ 	.word	0xffffffff


	//   ....[17]....
        /*0090*/ 	.word	0xffffffff


	//   ....[18]....
        /*0094*/ 	.word	0xffffffff


	//   ....[19]....
        /*0098*/ 	.word	0xffffffff


	//   ....[20]....
        /*009c*/ 	.word	0xffffffff


	//   ....[21]....
        /*00a0*/ 	.word	0xffffffff


	//   ....[22]....
        /*00a4*/ 	.word	0xffffffff


	//   ....[23]....
        /*00a8*/ 	.word	0xffffffff


	//   ....[24]....
        /*00ac*/ 	.word	0xffffffff


	//   ....[25]....
        /*00b0*/ 	.word	0xffffffff


	//   ....[26]....
        /*00b4*/ 	.word	0xffffffff


	//   ....[27]....
        /*00b8*/ 	.word	0xffffffff


	//   ....[28]....
        /*00bc*/ 	.word	0xffffffff


	//   ....[29]....
        /*00c0*/ 	.word	0xffffffff


	//----- nvinfo : EIATTR_COOP_GROUP_INSTR_OFFSETS
	.align		4
.L_449:
        /*00c4*/ 	.byte	0x04, 0x28
        /*00c6*/ 	.short	(.L_451 - .L_450)


	//   ....[0]....
.L_450:
        /*00c8*/ 	.word	0x00003cf0


	//   ....[1]....
        /*00cc*/ 	.word	0x00003da0


	//   ....[2]....
        /*00d0*/ 	.word	0x00003db0


	//   ....[3]....
        /*00d4*/ 	.word	0x00003dc0


	//   ....[4]....
        /*00d8*/ 	.word	0x00003dd0


	//   ....[5]....
        /*00dc*/ 	.word	0x00003de0


	//   ....[6]....
        /*00e0*/ 	.word	0x00003e00


	//   ....[7]....
        /*00e4*/ 	.word	0x00003e60


	//   ....[8]....
        /*00e8*/ 	.word	0x00003e70


	//   ....[9]....
        /*00ec*/ 	.word	0x00003e80


	//   ....[10]....
        /*00f0*/ 	.word	0x00003e90


	//   ....[11]....
        /*00f4*/ 	.word	0x00003ea0


	//   ....[12]....
        /*00f8*/ 	.word	0x00003ec0


	//   ....[13]....
        /*00fc*/ 	.word	0x00003f20


	//   ....[14]....
        /*0100*/ 	.word	0x00003f30


	//   ....[15]....
        /*0104*/ 	.word	0x00003f40


	//   ....[16]....
        /*0108*/ 	.word	0x00003f50


	//   ....[17]....
        /*010c*/ 	.word	0x00003f60


	//   ....[18]....
        /*0110*/ 	.word	0x00003f80


	//   ....[19]....
        /*0114*/ 	.word	0x00003fe0


	//   ....[20]....
        /*0118*/ 	.word	0x00003ff0


	//   ....[21]....
        /*011c*/ 	.word	0x00004000


	//   ....[22]....
        /*0120*/ 	.word	0x00004010


	//   ....[23]....
        /*0124*/ 	.word	0x00004020


	//   ....[24]....
        /*0128*/ 	.word	0x00004050


	//   ....[25]....
        /*012c*/ 	.word	0x000040b0


	//   ....[26]....
        /*0130*/ 	.word	0x000040c0


	//   ....[27]....
        /*0134*/ 	.word	0x000040d0


	//   ....[28]....
        /*0138*/ 	.word	0x000040e0


	//   ....[29]....
        /*013c*/ 	.word	0x000040f0


	//----- nvinfo : EIATTR_VRC_CTA_INIT_COUNT
	.align		4
.L_451:
        /*0140*/ 	.byte	0x02, 0x4a
	.zero		1
	.zero		1


	//----- nvinfo : EIATTR_EXIT_INSTR_OFFSETS
	.align		4
        /*0144*/ 	.byte	0x04, 0x1c
        /*0146*/ 	.short	(.L_453 - .L_452)


	//   ....[0]....
.L_452:
        /*0148*/ 	.word	0x000044e0


	//----- nvinfo : EIATTR_MAX_THREADS
	.align		4
.L_453:
        /*014c*/ 	.byte	0x04, 0x05
        /*014e*/ 	.short	(.L_455 - .L_454)
.L_454:
        /*0150*/ 	.word	0x00000080
        /*0154*/ 	.word	0x00000001
        /*0158*/ 	.word	0x00000001


	//----- nvinfo : EIATTR_CRS_STACK_SIZE
	.align		4
.L_455:
        /*015c*/ 	.byte	0x04, 0x1e
        /*015e*/ 	.short	(.L_457 - .L_456)
.L_456:
        /*0160*/ 	.word	0x00000000


	//----- nvinfo : EIATTR_CBANK_PARAM_SIZE
	.align		4
.L_457:
        /*0164*/ 	.byte	0x03, 0x19
        /*0166*/ 	.short	0x0018


	//----- nvinfo : EIATTR_PARAM_CBANK
	.align		4
        /*0168*/ 	.byte	0x04, 0x0a
        /*016a*/ 	.short	(.L_459 - .L_458)
	.align		4
.L_458:
        /*016c*/ 	.word	index@(.nv.constant0._Z31router_gemm_kernel_float_outputI13__nv_bfloat16Li128ELi8ELi6ELi384ELi7168EEvPfPKT_S4_)
        /*0170*/ 	.short	0x0380
        /*0172*/ 	.short	0x0018


	//----- nvinfo : EIATTR_SW_WAR
	.align		4
.L_459:
        /*0174*/ 	.byte	0x04, 0x36
        /*0176*/ 	.short	(.L_461 - .L_460)
.L_460:
        /*0178*/ 	.word	0x00000008
.L_461:


//--------------------- .nv.info._Z31router_gemm_kernel_float_outputI13__nv_bfloat16Li128ELi8ELi5ELi384ELi7168EEvPfPKT_S4_ --------------------------
	.section	.nv.info._Z31router_gemm_kernel_float_outputI13__nv_bfloat16Li128ELi8ELi5ELi384ELi7168EEvPfPKT_S4_,"",@"SHT_CUDA_INFO"
	.sectionflags	@""
	.align	4


	//----- nvinfo : EIATTR_CUDA_API_VERSION
	.align		4
        /*0000*/ 	.byte	0x04, 0x37
        /*0002*/ 	.short	(.L_463 - .L_462)
.L_462:
        /*0004*/ 	.word	0x00000082


	//----- nvinfo : EIATTR_KPARAM_INFO
	.align		4
.L_463:
        /*0008*/ 	.byte	0x04, 0x17
        /*000a*/ 	.short	(.L_465 - .L_464)
.L_464:
        /*000c*/ 	.word	0x00000000
        /*0010*/ 	.short	0x0002
        /*0012*/ 	.short	0x0010
        /*0014*/ 	.byte	0x00, 0xf5, 0x21, 0x00


	//----- nvinfo : EIATTR_KPARAM_INFO
	.align		4
.L_465:
        /*0018*/ 	.byte	0x04, 0x17
        /*001a*/ 	.short	(.L_467 - .L_466)
.L_466:
        /*001c*/ 	.word	0x00000000
        /*0020*/ 	.short	0x0001
        /*0022*/ 	.short	0x0008
        /*0024*/ 	.byte	0x00, 0xf5, 0x21, 0x00


	//----- nvinfo : EIATTR_KPARAM_INFO
	.align		4
.L_467:
        /*0028*/ 	.byte	0x04, 0x17
        /*002a*/ 	.short	(.L_469 - .L_468)
.L_468:
        /*002c*/ 	.word	0x00000000
        /*0030*/ 	.short	0x0000
        /*0032*/ 	.short	0x0000
        /*0034*/ 	.byte	0x00, 0xf5, 0x21, 0x00


	//----- nvinfo : EIATTR_SPARSE_MMA_MASK
	.align		4
.L_469:
        /*0038*/ 	.byte	0x03, 0x50
        /*003a*/ 	.short	0x0000


	//----- nvinfo : EIATTR_MAXREG_COUNT
	.align		4
        /*003c*/ 	.byte	0x03, 0x1b
        /*003e*/ 	.short	0x00ff


	//----- nvinfo : EIATTR_NUM_BARRIERS
	.align		4
        /*0040*/ 	.byte	0x02, 0x4c
        /*0042*/ 	.byte	0x01
	.zero		1


	//----- nvinfo : EIATTR_MERCURY_ISA_VERSION
	.align		4
        /*0044*/ 	.byte	0x03, 0x5f
        /*0046*/ 	.short	0x0101


	//----- nvinfo : EIATTR_COOP_GROUP_MASK_REGIDS
	.align		4
        /*0048*/ 	.byte	0x04, 0x29
        /*004a*/ 	.short	(.L_471 - .L_470)


	//   ....[0]....
.L_470:
        /*004c*/ 	.word	0xffffffff


	//   ....[1]....
        /*0050*/ 	.word	0xffffffff


	//   ....[2]....
        /*0054*/ 	.word	0xffffffff


	//   ....[3]....
        /*0058*/ 	.word	0xffffffff


	//   ....[4]....
        /*005c*/ 	.word	0xffffffff


	//   ....[5]....
        /*0060*/ 	.word	0xffffffff


	//   ....[6]....
        /*0064*/ 	.word	0xffffffff


	//   ....[7]....
        /*0068*/ 	.word	0xffffffff


	//   ....[8]....
        /*006c*/ 	.word	0xffffffff


	//   ....[9]....
        /*0070*/ 	.word	0xffffffff


	//   ....[10]....
        /*0074*/ 	.word	0xffffffff


	//   ....[11]....
        /*0078*/ 	.word	0xffffffff


	//   ....[12]....
        /*007c*/ 	.word	0xffffffff


	//   ....[13]....
        /*0080*/ 	.word	0xffffffff


	//   ....[14]....
        /*0084*/ 	.word	0xffffffff


	//   ....[15]....
        /*0088*/ 	.word	0xffffffff


	//   ....[16]....
        /*008c*/ 	.word	0xffffffff


	//   ....[17]....
        /*0090*/ 	.word	0xffffffff


	//   ....[18]....
        /*0094*/ 	.word	0xffffffff


	//   ....[19]....
        /*0098*/ 	.word	0xffffffff


	//   ....[20]....
        /*009c*/ 	.word	0xffffffff


	//   ....[21]....
        /*00a0*/ 	.word	0xffffffff


	//   ....[22]....
        /*00a4*/ 	.word	0xffffffff


	//   ....[23]....
        /*00a8*/ 	.word	0xffffffff


	//   ....[24]....
        /*00ac*/ 	.word	0xffffffff


	//----- nvinfo : EIATTR_COOP_GROUP_INSTR_OFFSETS
	.align		4
.L_471:
        /*00b0*/ 	.byte	0x04, 0x28
        /*00b2*/ 	.short	(.L_473 - .L_472)


	//   ....[0]....
.L_472:
        /*00b4*/ 	.word	0x00003430


	//   ....[1]....
        /*00b8*/ 	.word	0x00003460


	//   ....[2]....
        /*00bc*/ 	.word	0x00003470


	//   ....[3]....
        /*00c0*/ 	.word	0x00003490


	//   ....[4]....
        /*00c4*/ 	.word	0x000034a0


	//   ....[5]....
        /*00c8*/ 	.word	0x000034d0


	//   ....[6]....
        /*00cc*/ 	.word	0x000034f0


	//   ....[7]....
        /*00d0*/ 	.word	0x00003510


	//   ....[8]....
        /*00d4*/ 	.word	0x00003530


	//   ....[9]....
        /*00d8*/ 	.word	0x00003540


	//   ....[10]....
        /*00dc*/ 	.word	0x00003580


	//   ....[11]....
        /*00e0*/ 	.word	0x000035a0


	//   ....[12]....
        /*00e4*/ 	.word	0x000035c0


	//   ....[13]....
        /*00e8*/ 	.word	0x000035d0


	//   ....[14]....
        /*00ec*/ 	.word	0x000035e0


	//   ....[15]....
        /*00f0*/ 	.word	0x00003610


	//   ....[16]....
        /*00f4*/ 	.word	0x00003650


	//   ....[17]....
        /*00f8*/ 	.word	0x00003660


	//   ....[18]....
        /*00fc*/ 	.word	0x00003670


	//   ....[19]....
        /*0100*/ 	.word	0x00003680


	//   ....[20]....
        /*0104*/ 	.word	0x000036b0


	//   ....[21]....
        /*0108*/ 	.word	0x00003700


	//   ....[22]....
        /*010c*/ 	.word	0x00003720


	//   ....[23]....
        /*0110*/ 	.word	0x00003730


	//   ....[24]....
        /*0114*/ 	.word	0x00003740


	//----- nvinfo : EIATTR_VRC_CTA_INIT_COUNT
	.align		4
.L_473:
        /*0118*/ 	.byte	0x02, 0x4a
	.zero		1
	.zero		1


	//----- nvinfo : EIATTR_EXIT_INSTR_OFFSETS
	.align		4
        /*011c*/ 	.byte	0x04, 0x1c
        /*011e*/ 	.short	(.L_475 - .L_474)


	//   ....[0]....
.L_474:
        /*0120*/ 	.word	0x00003aa0


	//----- nvinfo : EIATTR_MAX_THREADS
	.align		4
.L_475:
        /*0124*/ 	.byte	0x04, 0x05
        /*0126*/ 	.short	(.L_477 - .L_476)
.L_476:
        /*0128*/ 	.word	0x00000080
        /*012c*/ 	.word	0x00000001
        /*0130*/ 	.word	0x00000001


	//----- nvinfo : EIATTR_CRS_STACK_SIZE
	.align		4
.L_477:
        /*0134*/ 	.byte	0x04, 0x1e
        /*0136*/ 	.short	(.L_479 - .L_478)
.L_478:
        /*0138*/ 	.word	0x00000000


	//----- nvinfo : EIATTR_CBANK_PARAM_SIZE
	.align		4
.L_479:
        /*013c*/ 	.byte	0x03, 0x19
        /*013e*/ 	.short	0x0018


	//----- nvinfo : EIATTR_PARAM_CBANK
	.align		4
        /*0140*/ 	.byte	0x04, 0x0a
        /*0142*/ 	.short	(.L_481 - .L_480)
	.align		4
.L_480:
        /*0144*/ 	.word	index@(.nv.constant0._Z31router_gemm_kernel_float_outputI13__nv_bfloat16Li128ELi8ELi5ELi384ELi7168EEvPfPKT_S4_)
        /*0148*/ 	.short	0x0380
        /*014a*/ 	.short	0x0018


	//----- nvinfo : EIATTR_SW_WAR
	.align		4
.L_481:
        /*014c*/ 	.byte	0x04, 0x36
        /*014e*/ 	.short	(.L_483 - .L_482)
.L_482:
        /*0150*/ 	.word	0x00000008
.L_483:


//--------------------- .nv.info._Z31router_gemm_kernel_float_outputI13__nv_bfloat16Li128ELi8ELi4ELi384ELi7168EEvPfPKT_S4_ --------------------------
	.section	.nv.info._Z31router_gemm_kernel_float_outputI13__nv_bfloat16Li128ELi8ELi4ELi384ELi7168EEvPfPKT_S4_,"",@"SHT_CUDA_INFO"
	.sectionflags	@""
	.align	4


	//----- nvinfo : EIATTR_CUDA_API_VERSION
	.align		4
        /*0000*/ 	.byte	0x04, 0x37
        /*0002*/ 	.short	(.L_485 - .L_484)
.L_484:
        /*0004*/ 	.word	0x00000082


	//----- nvinfo : EIATTR_KPARAM_INFO
	.align		4
.L_485:
        /*0008*/ 	.byte	0x04, 0x17
        /*000a*/ 	.short	(.L_487 - .L_486)
.L_486:
        /*000c*/ 	.word	0x00000000
        /*0010*/ 	.short	0x0002
        /*0012*/ 	.short	0x0010
        /*0014*/ 	.byte	0x00, 0xf5, 0x21, 0x00


	//----- nvinfo : EIATTR_KPARAM_INFO
	.align		4
.L_487:
        /*0018*/ 	.byte	0x04, 0x17
        /*001a*/ 	.short	(.L_489 - .L_488)
.L_488:
        /*001c*/ 	.word	0x00000000
        /*0020*/ 	.short	0x0001
        /*0022*/ 	.short	0x0008
        /*0024*/ 	.byte	0x00, 0xf5, 0x21, 0x00


	//----- nvinfo : EIATTR_KPARAM_INFO
	.align		4
.L_489:
        /*0028*/ 	.byte	0x04, 0x17
        /*002a*/ 	.short	(.L_491 - .L_490)
.L_490:
        /*002c*/ 	.word	0x00000000
        /*0030*/ 	.short	0x0000
        /*0032*/ 	.short	0x0000
        /*0034*/ 	.byte	0x00, 0xf5, 0x21, 0x00


	//----- nvinfo : EIATTR_SPARSE_MMA_MASK
	.align		4
.L_491:
        /*0038*/ 	.byte	0x03, 0x50
        /*003a*/ 	.short	0x0000


	//----- nvinfo : EIATTR_MAXREG_COUNT
	.align		4
        /*003c*/ 	.byte	0x03, 0x1b
        /*003e*/ 	.short	0x00ff


	//----- nvinfo : EIATTR_NUM_BARRIERS
	.align		4
        /*0040*/ 	.byte	0x02, 0x4c
        /*0042*/ 	.byte	0x01
	.zero		1


	//----- nvinfo : EIATTR_MERCURY_ISA_VERSION
	.align		4
        /*0044*/ 	.byte	0x03, 0x5f
        /*0046*/ 	.short	0x0101


	//----- nvinfo : EIATTR_COOP_GROUP_MASK_REGIDS
	.align		4
        /*0048*/ 	.byte	0x04, 0x29
        /*004a*/ 	.short	(.L_493 - .L_492)


	//   ....[0]....
.L_492:
        /*004c*/ 	.word	0xffffffff


	//   ....[1]....
        /*0050*/ 	.word	0xffffffff


	//   ....[2]....
        /*0054*/ 	.word	0xffffffff


	//   ....[3]....
        /*0058*/ 	.word	0xffffffff


	//   ....[4]....
        /*005c*/ 	.word	0xffffffff


	//   ....[5]....
        /*0060*/ 	.word	0xffffffff


	//   ....[6]....
        /*0064*/ 	.word	0xffffffff


	//   ....[7]....
        /*0068*/ 	.word	0xffffffff


	//   ....[8]....
        /*006c*/ 	.word	0xffffffff


	//   ....[9]....
        /*0070*/ 	.word	0xffffffff


	//   ....[10]....
        /*0074*/ 	.word	0xffffffff


	//   ....[11]....
        /*0078*/ 	.word	0xffffffff


	//   ....[12]....
        /*007c*/ 	.word	0xffffffff


	//   ....[13]....
        /*0080*/ 	.word	0xffffffff


	//   ....[14]....
        /*0084*/ 	.word	0xffffffff


	//   ....[15]....
        /*0088*/ 	.word	0xffffffff


	//   ....[16]....
        /*008c*/ 	.word	0xffffffff


	//   ....[17]....
        /*0090*/ 	.word	0xffffffff


	//   ....[18]....
        /*0094*/ 	.word	0xffffffff


	//   ....[19]....
        /*0098*/ 	.word	0xffffffff


	//----- nvinfo : EIATTR_COOP_GROUP_INSTR_OFFSETS
	.align		4
.L_493:
        /*009c*/ 	.byte	0x04, 0x28
        /*009e*/ 	.short	(.L_495 - .L_494)


	//   ....[0]....
.L_494:
        /*00a0*/ 	.word	0x00002ad0


	//   ....[1]....
        /*00a4*/ 	.word	0x00002b20


	//   ....[2]....
        /*00a8*/ 	.word	0x00002b50


	//   ....[3]....
        /*00ac*/ 	.word	0x00002b60


	//   ....[4]....
        /*00b0*/ 	.word	0x00002b90


	//   ....[5]....
        /*00b4*/ 	.word	0x00002bc0


	//   ....[6]....
        /*00b8*/ 	.word	0x00002bd0


	//   ....[7]....
        /*00bc*/ 	.word	0x00002be0


	//   ....[8]....
        /*00c0*/ 	.word	0x00002c00


	//   ....[9]....
        /*00c4*/ 	.word	0x00002c40


	//   ....[10]....
        /*00c8*/ 	.word	0x00002c50


	//   ....[11]....
        /*00cc*/ 	.word	0x00002c60


	//   ....[12]....
        /*00d0*/ 	.word	0x00002c80


	//   ....[13]....
        /*00d4*/ 	.word	0x00002cc0


	//   ....[14]....
        /*00d8*/ 	.word	0x00002cd0


	//   ....[15]....
        /*00dc*/ 	.word	0x00002ce0


	//   ....[16]....
        /*00e0*/ 	.word	0x00002d10


	//   ....[17]....
        /*00e4*/ 	.word	0x00002d60


	//   ....[18]....
        /*00e8*/ 	.word	0x00002d70


	//   ....[19]....
        /*00ec*/ 	.word	0x00002d80


	//----- nvinfo : EIATTR_VRC_CTA_INIT_COUNT
	.align		4
.L_495:
        /*00f0*/ 	.byte	0x02, 0x4a
	.zero		1
	.zero		1


	//----- nvinfo : EIATTR_EXIT_INSTR_OFFSETS
	.align		4
        /*00f4*/ 	.byte	0x04, 0x1c
        /*00f6*/ 	.short	(.L_497 - .L_496)


	//   ....[0]....
.L_496:
        /*00f8*/ 	.word	0x00003060


	//----- nvinfo : EIATTR_MAX_THREADS
	.align		4
.L_497:
        /*00fc*/ 	.byte	0x04, 0x05
        /*00fe*/ 	.short	(.L_499 - .L_498)
.L_498:
        /*0100*/ 	.word	0x00000080
        /*0104*/ 	.word	0x00000001
        /*0108*/ 	.word	0x00000001


	//----- nvinfo : EIATTR_CRS_STACK_SIZE
	.align		4
.L_499:
        /*010c*/ 	.byte	0x04, 0x1e
        /*010e*/ 	.short	(.L_501 - .L_500)
.L_500:
        /*0110*/ 	.word	0x00000000


	//----- nvinfo : EIATTR_CBANK_PARAM_SIZE
	.align		4
.L_501:
        /*0114*/ 	.byte	0x03, 0x19
        /*0116*/ 	.short	0x0018


	//----- nvinfo : EIATTR_PARAM_CBANK
	.align		4
        /*0118*/ 	.byte	0x04, 0x0a
        /*011a*/ 	.short	(.L_503 - .L_502)
	.align		4
.L_502:
        /*011c*/ 	.word	index@(.nv.constant0._Z31router_gemm_kernel_float_outputI13__nv_bfloat16Li128ELi8ELi4ELi384ELi7168EEvPfPKT_S4_)
        /*0120*/ 	.short	0x0380
        /*0122*/ 	.short	0x0018


	//----- nvinfo : EIATTR_SW_WAR
	.align		4
.L_503:
        /*0124*/ 	.byte	0x04, 0x36
        /*0126*/ 	.short	(.L_505 - .L_504)
.L_504:
        /*0128*/ 	.word	0x00000008
.L_505:


//--------------------- .nv.info._Z31router_gemm_kernel_float_outputI13__nv_bfloat16Li128ELi8ELi3ELi384ELi7168EEvPfPKT_S4_ --------------------------
	.section	.nv.info._Z31router_gemm_kernel_float_outputI13__nv_bfloat16Li128ELi8ELi3ELi384ELi7168EEvPfPKT_S4_,"",@"SHT_CUDA_INFO"
	.sectionflags	@""
	.align	4


	//----- nvinfo : EIATTR_CUDA_API_VERSION
	.align		4
        /*0000*/ 	.byte	0x04, 0x37
        /*0002*/ 	.short	(.L_507 - .L_506)
.L_506:
        /*0004*/ 	.word	0x00000082


	//----- nvinfo : EIATTR_KPARAM_INFO
	.align		4
.L_507:
        /*0008*/ 	.byte	0x04, 0x17
        /*000a*/ 	.short	(.L_509 - .L_508)
.L_508:
        /*000c*/ 	.word	0x00000000
        /*0010*/ 	.short	0x0002
        /*0012*/ 	.short	0x0010
        /*0014*/ 	.byte	0x00, 0xf5, 0x21, 0x00


	//----- nvinfo : EIATTR_KPARAM_INFO
	.align		4
.L_509:
        /*0018*/ 	.byte	0x04, 0x17
        /*001a*/ 	.short	(.L_511 - .L_510)
.L_510:
        /*001c*/ 	.word	0x00000000
        /*0020*/ 	.short	0x0001
        /*0022*/ 	.short	0x0008
        /*0024*/ 	.byte	0x00, 0xf5, 0x21, 0x00


	//----- nvinfo : EIATTR_KPARAM_INFO
	.align		4
.L_511:
        /*0028*/ 	.byte	0x04, 0x17
        /*002a*/ 	.short	(.L_513 - .L_512)
.L_512:
        /*002c*/ 	.word	0x00000000
        /*0030*/ 	.short	0x0000
        /*0032*/ 	.short	0x0000
        /*0034*/ 	.byte	0x00, 0xf5, 0x21, 0x00


	//----- nvinfo : EIATTR_SPARSE_MMA_MASK
	.align		4
.L_513:
        /*0038*/ 	.byte	0x03, 0x50
        /*003a*/ 	.short	0x0000


	//----- nvinfo : EIATTR_MAXREG_COUNT
	.align		4
        /*003c*/ 	.byte	0x03, 0x1b
        /*003e*/ 	.short	0x00ff


	//----- nvinfo : EIATTR_NUM_BARRIERS
	.align		4
        /*0040*/ 	.byte	0x02, 0x4c
        /*0042*/ 	.byte	0x01
	.zero		1


	//----- nvinfo : EIATTR_MERCURY_ISA_VERSION
	.align		4
        /*0044*/ 	.byte	0x03, 0x5f
        /*0046*/ 	.short	0x0101


	//----- nvinfo : EIATTR_COOP_GROUP_MASK_REGIDS
	.align		4
        /*0048*/ 	.byte	0x04, 0x29
        /*004a*/ 	.short	(.L_515 - .L_514)


	//   ....[0]....
.L_514:
        /*004c*/ 	.word	0xffffffff


	//   ....[1]....
        /*0050*/ 	.word	0xffffffff


	//   ....[2]....
        /*0054*/ 	.word	0xffffffff


	//   ....[3]....
        /*0058*/ 	.word	0xffffffff


	//   ....[4]....
        /*005c*/ 	.word	0xffffffff


	//   ....[5]....
        /*0060*/ 	.word	0xffffffff


	//   ....[6]....
        /*0064*/ 	.word	0xffffffff


	//   ....[7]....
        /*0068*/ 	.word	0xffffffff


	//   ....[8]....
        /*006c*/ 	.word	0xffffffff


	//   ....[9]....
        /*0070*/ 	.word	0xffffffff


	//   ....[10]....
        /*0074*/ 	.word	0xffffffff


	//   ....[11]....
        /*0078*/ 	.word	0xffffffff


	//   ....[12]....
        /*007c*/ 	.word	0xffffffff


	//   ....[13]....
        /*0080*/ 	.word	0xffffffff


	//   ....[14]....
        /*0084*/ 	.word	0xffffffff


	//----- nvinfo : EIATTR_COOP_GROUP_INSTR_OFFSETS
	.align		4
.L_515:
        /*0088*/ 	.byte	0x04, 0x28
        /*008a*/ 	.short	(.L_517 - .L_516)


	//   ....[0]....
.L_516:
        /*008c*/ 	.word	0x000021d0


	//   ....[1]....
        /*0090*/ 	.word	0x00002200


	//   ....[2]....
        /*0094*/ 	.word	0x00002220


	//   ....[3]....
        /*0098*/ 	.word	0x00002250


	//   ....[4]....
        /*009c*/ 	.word	0x00002270


	//   ....[5]....
        /*00a0*/ 	.word	0x00002280


	//   ....[6]....
        /*00a4*/ 	.word	0x000022a0


	//   ....[7]....
        /*00a8*/ 	.word	0x000022d0


	//   ....[8]....
        /*00ac*/ 	.word	0x000022e0


	//   ....[9]....
        /*00b0*/ 	.word	0x00002300


	//   ....[10]....
        /*00b4*/ 	.word	0x00002330


	//   ....[11]....
        /*00b8*/ 	.word	0x00002340


	//   ....[12]....
        /*00bc*/ 	.word	0x00002370


	//   ....[13]....
        /*00c0*/ 	.word	0x000023a0


	//   ....[14]....
        /*00c4*/ 	.word	0x000023c0


	//----- nvinfo : EIATTR_VRC_CTA_INIT_COUNT
	.align		4
.L_517:
        /*00c8*/ 	.byte	0x02, 0x4a
	.zero		1
	.zero		1


	//----- nvinfo : EIATTR_EXIT_INSTR_OFFSETS
	.align		4
        /*00cc*/ 	.byte	0x04, 0x1c
        /*00ce*/ 	.short	(.L_519 - .L_518)


	//   ....[0]....
.L_518:
        /*00d0*/ 	.word	0x00002620


	//----- nvinfo : EIATTR_MAX_THREADS
	.align		4
.L_519:
        /*00d4*/ 	.byte	0x04, 0x05
        /*00d6*/ 	.short	(.L_521 - .L_520)
.L_520:
        /*00d8*/ 	.word	0x00000080
        /*00dc*/ 	.word	0x00000001
        /*00e0*/ 	.word	0x00000001


	//----- nvinfo : EIATTR_CRS_STACK_SIZE
	.align		4
.L_521:
        /*00e4*/ 	.byte	0x04, 0x1e
        /*00e6*/ 	.short	(.L_523 - .L_522)
.L_522:
        /*00e8*/ 	.word	0x00000000


	//----- nvinfo : EIATTR_CBANK_PARAM_SIZE
	.align		4
.L_523:
        /*00ec*/ 	.byte	0x03, 0x19
        /*00ee*/ 	.short	0x0018


	//----- nvinfo : EIATTR_PARAM_CBANK
	.align		4
        /*00f0*/ 	.byte	0x04, 0x0a
        /*00f2*/ 	.short	(.L_525 - .L_524)
	.align		4
.L_524:
        /*00f4*/ 	.word	index@(.nv.constant0._Z31router_gemm_kernel_float_outputI13__nv_bfloat16Li128ELi8ELi3ELi384ELi7168EEvPfPKT_S4_)
        /*00f8*/ 	.short	0x0380
        /*00fa*/ 	.short	0x0018


	//----- nvinfo : EIATTR_SW_WAR
	.align		4
.L_525:
        /*00fc*/ 	.byte	0x04, 0x36
        /*00fe*/ 	.short	(.L_527 - .L_526)
.L_526:
        /*0100*/ 	.word	0x00000008
.L_527:


//--------------------- .nv.info._Z31router_gemm_kernel_float_outputI13__nv_bfloat16Li128ELi8ELi2ELi384ELi7168EEvPfPKT_S4_ --------------------------
	.section	.nv.info._Z31router_gemm_kernel_float_outputI13__nv_bfloat16Li128ELi8ELi2ELi384ELi7168EEvPfPKT_S4_,"",@"SHT_CUDA_INFO"
	.sectionflags	@""
	.align	4


	//----- nvinfo : EIATTR_CUDA_API_VERSION
	.align		4
        /*0000*/ 	.byte	0x04, 0x37
        /*0002*/ 	.short	(.L_529 - .L_528)
.L_528:
        /*0004*/ 	.word	0x00000082


	//----- nvinfo : EIATTR_KPARAM_INFO
	.align		4
.L_529:
        /*0008*/ 	.byte	0x04, 0x17
        /*000a*/ 	.short	(.L_531 - .L_530)
.L_530:
        /*000c*/ 	.word	0x00000000
        /*0010*/ 	.short	0x0002
        /*0012*/ 	.short	0x0010
        /*0014*/ 	.byte	0x00, 0xf5, 0x21, 0x00


	//----- nvinfo : EIATTR_KPARAM_INFO
	.align		4
.L_531:
        /*0018*/ 	.byte	0x04, 0x17
        /*001a*/ 	.short	(.L_533 - .L_532)
.L_532:
        /*001c*/ 	.word	0x00000000
        /*0020*/ 	.short	0x0001
        /*0022*/ 	.short	0x0008
        /*0024*/ 	.byte	0x00, 0xf5, 0x21, 0x00


	//----- nvinfo : EIATTR_KPARAM_INFO
	.align		4
.L_533:
        /*0028*/ 	.byte	0x04, 0x17
        /*002a*/ 	.short	(.L_535 - .L_534)
.L_534:
        /*002c*/ 	.word	0x00000000
        /*0030*/ 	.short	0x0000
        /*0032*/ 	.short	0x0000
        /*0034*/ 	.byte	0x00, 0xf5, 0x21, 0x00


	//----- nvinfo : EIATTR_SPARSE_MMA_MASK
	.align		4
.L_535:
        /*0038*/ 	.byte	0x03, 0x50
        /*003a*/ 	.short	0x0000


	//----- nvinfo : EIATTR_MAXREG_COUNT
	.align		4
        /*003c*/ 	.byte	0x03, 0x1b
        /*003e*/ 	.short	0x00ff


	//----- nvinfo : EIATTR_NUM_BARRIERS
	.align		4
        /*0040*/ 	.byte	0x02, 0x4c
        /*0042*/ 	.byte	0x01
	.zero		1


	//----- nvinfo : EIATTR_MERCURY_ISA_VERSION
	.align		4
        /*0044*/ 	.byte	0x03, 0x5f
        /*0046*/ 	.short	0x0101


	//----- nvinfo : EIATTR_COOP_GROUP_MASK_REGIDS
	.align		4
        /*0048*/ 	.byte	0x04, 0x29
        /*004a*/ 	.short	(.L_537 - .L_536)


	//   ....[0]....
.L_536:
        /*004c*/ 	.word	0xffffffff


	//   ....[1]....
        /*0050*/ 	.word	0xffffffff


	//   ....[2]....
        /*0054*/ 	.word	0xffffffff


	//   ....[3]....
        /*0058*/ 	.word	0xffffffff


	//   ....[4]....
        /*005c*/ 	.word	0xffffffff


	//   ....[5]....
        /*0060*/ 	.word	0xffffffff


	//   ....[6]....
        /*0064*/ 	.word	0xffffffff


	//   ....[7]....
        /*0068*/ 	.word	0xffffffff


	//   ....[8]....
        /*006c*/ 	.word	0xffffffff


	//   ....[9]....
        /*0070*/ 	.word	0xffffffff


	//----- nvinfo : EIATTR_COOP_GROUP_INSTR_OFFSETS
	.align		4
.L_537:
        /*0074*/ 	.byte	0x04, 0x28
        /*0076*/ 	.short	(.L_539 - .L_538)


	//   ....[0]....
.L_538:
        /*0078*/ 	.word	0x000018d0


	//   ....[1]....
        /*007c*/ 	.word	0x000018e0


	//   ....[2]....
        /*0080*/ 	.word	0x00001910


	//   ....[3]....
        /*0084*/ 	.word	0x00001920


	//   ....[4]....
        /*0088*/ 	.word	0x00001950


	//   ....[5]....
        /*008c*/ 	.word	0x00001960


	//   ....[6]....
        /*0090*/ 	.word	0x00001980


	//   ....[7]....
        /*0094*/ 	.word	0x000019a0


	//   ....[8]....
        /*0098*/ 	.word	0x000019d0


	//   ....[9]....
        /*009c*/ 	.word	0x00001a00


	//----- nvinfo : EIATTR_VRC_CTA_INIT_COUNT
	.align		4
.L_539:
        /*00a0*/ 	.byte	0x02, 0x4a
	.zero		1
	.zero		1


	//----- nvinfo : EIATTR_EXIT_INSTR_OFFSETS
	.align		4
        /*00a4*/ 	.byte	0x04, 0x1c
        /*00a6*/ 	.short	(.L_541 - .L_540)


	//   ....[0]....
.L_540:
        /*00a8*/ 	.word	0x00001be0


	//----- nvinfo : EIATTR_MAX_THREADS
	.align		4
.L_541:
        /*00ac*/ 	.byte	0x04, 0x05
        /*00ae*/ 	.short	(.L_543 - .L_542)
.L_542:
        /*00b0*/ 	.word	0x00000080
        /*00b4*/ 	.word	0x00000001
        /*00b8*/ 	.word	0x00000001


	//----- nvinfo : EIATTR_CRS_STACK_SIZE
	.align		4
.L_543:
        /*00bc*/ 	.byte	0x04, 0x1e
        /*00be*/ 	.short	(.L_545 - .L_544)
.L_544:
        /*00c0*/ 	.word	0x00000000


	//----- nvinfo : EIATTR_CBANK_PARAM_SIZE
	.align		4
.L_545:
        /*00c4*/ 	.byte	0x03, 0x19
        /*00c6*/ 	.short	0x0018


	//----- nvinfo : EIATTR_PARAM_CBANK
	.align		4
        /*00c8*/ 	.byte	0x04, 0x0a
        /*00ca*/ 	.short	(.L_547 - .L_546)
	.align		4
.L_546:
        /*00cc*/ 	.word	index@(.nv.constant0._Z31router_gemm_kernel_float_outputI13__nv_bfloat16Li128ELi8ELi2ELi384ELi7168EEvPfPKT_S4_)
        /*00d0*/ 	.short	0x0380
        /*00d2*/ 	.short	0x0018


	//----- nvinfo : EIATTR_SW_WAR
	.align		4
.L_547:
        /*00d4*/ 	.byte	0x04, 0x36
        /*00d6*/ 	.short	(.L_549 - .L_548)
.L_548:
        /*00d8*/ 	.word	0x00000008
.L_549:


//--------------------- .nv.info._Z31router_gemm_kernel_float_outputI13__nv_bfloat16Li128ELi8ELi1ELi384ELi7168EEvPfPKT_S4_ --------------------------
	.section	.nv.info._Z31router_gemm_kernel_float_outputI13__nv_bfloat16Li128ELi8ELi1ELi384ELi7168EEvPfPKT_S4_,"",@"SHT_CUDA_INFO"
	.sectionflags	@""
	.align	4


	//----- nvinfo : EIATTR_CUDA_API_VERSION
	.align		4
        /*0000*/ 	.byte	0x04, 0x37
        /*0002*/ 	.short	(.L_551 - .L_550)
.L_550:
        /*0004*/ 	.word	0x00000082


	//----- nvinfo : EIATTR_KPARAM_INFO
	.align		4
.L_551:
        /*0008*/ 	.byte	0x04, 0x17
        /*000a*/ 	.short	(.L_553 - .L_552)
.L_552:
        /*000c*/ 	.word	0x00000000
        /*0010*/ 	.short	0x0002
        /*0012*/ 	.short	0x0010
        /*0014*/ 	.byte	0x00, 0xf5, 0x21, 0x00


	//----- nvinfo : EIATTR_KPARAM_INFO
	.align		4
.L_553:
        /*0018*/ 	.byte	0x04, 0x17
        /*001a*/ 	.short	(.L_555 - .L_554)
.L_554:
        /*001c*/ 	.word	0x00000000
        /*0020*/ 	.short	0x0001
        /*0022*/ 	.short	0x0008
        /*0024*/ 	.byte	0x00, 0xf5, 0x21, 0x00


	//----- nvinfo : EIATTR_KPARAM_INFO
	.align		4
.L_555:
        /*0028*/ 	.byte	0x04, 0x17
        /*002a*/ 	.short	(.L_557 - .L_556)
.L_556:
        /*002c*/ 	.word	0x00000000
        /*0030*/ 	.short	0x0000
        /*0032*/ 	.short	0x0000
        /*0034*/ 	.byte	0x00, 0xf5, 0x21, 0x00


	//----- nvinfo : EIATTR_SPARSE_MMA_MASK
	.align		4
.L_557:
        /*0038*/ 	.byte	0x03, 0x50
        /*003a*/ 	.short	0x0000


	//----- nvinfo : EIATTR_MAXREG_COUNT
	.align		4
        /*003c*/ 	.byte	0x03, 0x1b
        /*003e*/ 	.short	0x00ff


	//----- nvinfo : EIATTR_NUM_BARRIERS
	.align		4
        /*0040*/ 	.byte	0x02, 0x4c
        /*0042*/ 	.byte	0x01
	.zero		1


	//----- nvinfo : EIATTR_MERCURY_ISA_VERSION
	.align		4
        /*0044*/ 	.byte	0x03, 0x5f
        /*0046*/ 	.short	0x0101


	//----- nvinfo : EIATTR_COOP_GROUP_MASK_REGIDS
	.align		4
        /*0048*/ 	.byte	0x04, 0x29
        /*004a*/ 	.short	(.L_559 - .L_558)


	//   ....[0]....
.L_558:
        /*004c*/ 	.word	0xffffffff


	//   ....[1]....
        /*0050*/ 	.word	0xffffffff


	//   ....[2]....
        /*0054*/ 	.word	0xffffffff


	//   ....[3]....
        /*0058*/ 	.word	0xffffffff


	//   ....[4]....
        /*005c*/ 	.word	0xffffffff


	//----- nvinfo : EIATTR_COOP_GROUP_INSTR_OFFSETS
	.align		4
.L_559:
        /*0060*/ 	.byte	0x04, 0x28
        /*0062*/ 	.short	(.L_561 - .L_560)


	//   ....[0]....
.L_560:
        /*0064*/ 	.word	0x00000fa0


	//   ....[1]....
        /*0068*/ 	.word	0x00000fc0


	//   ....[2]....
        /*006c*/ 	.word	0x00000fe0


	//   ....[3]....
        /*0070*/ 	.word	0x00001010


	//   ....[4]....
        /*0074*/ 	.word	0x00001040


	//----- nvinfo : EIATTR_VRC_CTA_INIT_COUNT
	.align		4
.L_561:
        /*0078*/ 	.byte	0x02, 0x4a
	.zero		1
	.zero		1


	//----- nvinfo : EIATTR_EXIT_INSTR_OFFSETS
	.align		4
        /*007c*/ 	.byte	0x04, 0x1c
        /*007e*/ 	.short	(.L_563 - .L_562)


	//   ....[0]....
.L_562:
        /*0080*/ 	.word	0x000011b0


	//----- nvinfo : EIATTR_MAX_THREADS
	.align		4
.L_563:
        /*0084*/ 	.byte	0x04, 0x05
        /*0086*/ 	.short	(.L_565 - .L_564)
.L_564:
        /*0088*/ 	.word	0x00000080
        /*008c*/ 	.word	0x00000001
        /*0090*/ 	.word	0x00000001


	//----- nvinfo : EIATTR_CRS_STACK_SIZE
	.align		4
.L_565:
        /*0094*/ 	.byte	0x04, 0x1e
        /*0096*/ 	.short	(.L_567 - .L_566)
.L_566:
        /*0098*/ 	.word	0x00000000


	//----- nvinfo : EIATTR_CBANK_PARAM_SIZE
	.align		4
.L_567:
        /*009c*/ 	.byte	0x03, 0x19
        /*009e*/ 	.short	0x0018


	//----- nvinfo : EIATTR_PARAM_CBANK
	.align		4
        /*00a0*/ 	.byte	0x04, 0x0a
        /*00a2*/ 	.short	(.L_569 - .L_568)
	.align		4
.L_568:
        /*00a4*/ 	.word	index@(.nv.constant0._Z31router_gemm_kernel_float_outputI13__nv_bfloat16Li128ELi8ELi1ELi384ELi7168EEvPfPKT_S4_)
        /*00a8*/ 	.short	0x0380
        /*00aa*/ 	.short	0x0018


	//----- nvinfo : EIATTR_SW_WAR
	.align		4
.L_569:
        /*00ac*/ 	.byte	0x04, 0x36
        /*00ae*/ 	.short	(.L_571 - .L_570)
.L_570:
        /*00b0*/ 	.word	0x00000008
.L_571:


//--------------------- .nv.info._Z31router_gemm_kernel_float_outputI13__nv_bfloat16Li128ELi8ELi16ELi256ELi7168EEvPfPKT_S4_ --------------------------
	.section	.nv.info._Z31router_gemm_kernel_float_outputI13__nv_bfloat16Li128ELi8ELi16ELi256ELi7168EEvPfPKT_S4_,"",@"SHT_CUDA_INFO"
	.sectionflags	@""
	.align	4


	//----- nvinfo : EIATTR_CUDA_API_VERSION
	.align		4
        /*0000*/ 	.byte	0x04, 0x37
        /*0002*/ 	.short	(.L_573 - .L_572)
.L_572:
        /*0004*/ 	.word	0x00000082


	//----- nvinfo : EIATTR_KPARAM_INFO
	.align		4
.L_573:
        /*0008*/ 	.byte	0x04, 0x17
        /*000a*/ 	.short	(.L_575 - .L_574)
.L_574:
        /*000c*/ 	.word	0x00000000
        /*0010*/ 	.short	0x0002
        /*0012*/ 	.short	0x0010
        /*0014*/ 	.byte	0x00, 0xf5, 0x21, 0x00


	//----- nvinfo : EIATTR_KPARAM_INFO
	.align		4
.L_575:
        /*0018*/ 	.byte	0x04, 0x17
        /*001a*/ 	.short	(.L_577 - .L_576)
.L_576:
        /*001c*/ 	.word	0x00000000
        /*0020*/ 	.short	0x0001
        /*0022*/ 	.short	0x0008
        /*0024*/ 	.byte	0x00, 0xf5, 0x21, 0x00


	//----- nvinfo : EIATTR_KPARAM_INFO
	.align		4
.L_577:
        /*0028*/ 	.byte	0x04, 0x17
        /*002a*/ 	.short	(.L_579 - .L_578)
.L_578:
        /*002c*/ 	.word	0x00000000
        /*0030*/ 	.short	0x0000
        /*0032*/ 	.short	0x0000
        /*0034*/ 	.byte	0x00, 0xf5, 0x21, 0x00


	//----- nvinfo : EIATTR_SPARSE_MMA_MASK
	.align		4
.L_579:
        /*0038*/ 	.byte	0x03, 0x50
        /*003a*/ 	.short	0x0000


	//----- nvinfo : EIATTR_MAXREG_COUNT
	.align		4
        /*003c*/ 	.byte	0x03, 0x1b
        /*003e*/ 	.short	0x00ff


	//----- nvinfo : EIATTR_NUM_BARRIERS
	.align		4
        /*0040*/ 	.byte	0x02, 0x4c
        /*0042*/ 	.byte	0x01
	.zero		1


	//----- nvinfo : EIATTR_MERCURY_ISA_VERSION
	.align		4
        /*0044*/ 	.byte	0x03, 0x5f
        /*0046*/ 	.short	0x0101


	//----- nvinfo : EIATTR_COOP_GROUP_MASK_REGIDS
	.align		4
        /*0048*/ 	.byte	0x04, 0x29
        /*004a*/ 	.short	(.L_581 - .L_580)


	//   ....[0]....
.L_580:
        /*004c*/ 	.word	0xffffffff


	//   ....[1]....
        /*0050*/ 	.word	0xffffffff


	//   ....[2]....
        /*0054*/ 	.word	0xffffffff


	//   ....[3]....
        /*0058*/ 	.word	0xffffffff


	//   ....[4]....
        /*005c*/ 	.word	0xffffffff


	//   ....[5]....
        /*0060*/ 	.word	0xffffffff


	//   ....[6]....
        /*0064*/ 	.word	0xffffffff


	//   ....[7]....
        /*0068*/ 	.word	0xffffffff


	//   ....[8]....
        /*006c*/ 	.word	0xffffffff


	//   ....[9]....
        /*0070*/ 	.word	0xffffffff


	//   ....[10]....
        /*0074*/ 	.word	0xffffffff


	//   ....[11]....
        /*0078*/ 	.word	0xffffffff


	//   ....[12]....
        /*007c*/ 	.word	0xffffffff


	//   ....[13]....
        /*0080*/ 	.word	0xffffffff


	//   ....[14]....
        /*0084*/ 	.word	0xffffffff


	//   ....[15]....
        /*0088*/ 	.word	0xffffffff


	//   ....[16]....
        /*008c*/ 	.word	0xffffffff


	//   ....[17]....
        /*0090*/ 	.word	0xffffffff


	//   ....[18]....
        /*0094*/ 	.word	0xffffffff


	//   ....[19]....
        /*0098*/ 	.word	0xffffffff


	//   ....[20]....
        /*009c*/ 	.word	0xffffffff


	//   ....[21]....
        /*00a0*/ 	.word	0xffffffff


	//   ....[22]....
        /*00a4*/ 	.word	0xffffffff


	//   ....[23]....
        /*00a8*/ 	.word	0xffffffff


	//   ....[24]....
        /*00ac*/ 	.word	0xffffffff


	//   ....[25]....
        /*00b0*/ 	.word	0xffffffff


	//   ....[26]....
        /*00b4*/ 	.word	0xffffffff


	//   ....[27]....
        /*00b8*/ 	.word	0xffffffff


	//   ....[28]....
        /*00bc*/ 	.word	0xffffffff


	//   ....[29]....
        /*00c0*/ 	.word	0xffffffff


	//   ....[30]....
        /*00c4*/ 	.word	0xffffffff


	//   ....[31]....
        /*00c8*/ 	.word	0xffffffff


	//   ....[32]....
        /*00cc*/ 	.word	0xffffffff


	//   ....[33]....
        /*00d0*/ 	.word	0xffffffff


	//   ....[34]....
        /*00d4*/ 	.word	0xffffffff


	//   ....[35]....
        /*00d8*/ 	.word	0xffffffff


	//   ....[36]....
        /*00dc*/ 	.word	0xffffffff


	//   ....[37]....
        /*00e0*/ 	.word	0xffffffff


	//   ....[38]....
        /*00e4*/ 	.word	0xffffffff


	//   ....[39]....
        /*00e8*/ 	.word	0xffffffff


	//   ....[40]....
        /*00ec*/ 	.word	0xffffffff


	//   ....[41]....
        /*00f0*/ 	.word	0xffffffff


	//   ....[42]....
        /*00f4*/ 	.word	0xffffffff


	//   ....[43]....
        /*00f8*/ 	.word	0xffffffff


	//   ....[44]....
        /*00fc*/ 	.word	0xffffffff


	//   ....[45]....
        /*0100*/ 	.word	0xffffffff


	//   ....[46]....
        /*0104*/ 	.word	0xffffffff


	//   ....[47]....
        /*0108*/ 	.word	0xffffffff


	//   ....[48]....
        /*010c*/ 	.word	0xffffffff


	//   ....[49]....
        /*0110*/ 	.word	0xffffffff


	//   ....[50]....
        /*0114*/ 	.word	0xffffffff


	//   ....[51]....
        /*0118*/ 	.word	0xffffffff


	//   ....[52]....
        /*011c*/ 	.word	0xffffffff


	//   ....[53]....
        /*0120*/ 	.word	0xffffffff


	//   ....[54]....
        /*0124*/ 	.word	0xffffffff


	//   ....[55]....
        /*0128*/ 	.word	0xffffffff


	//   ....[56]....
        /*012c*/ 	.word	0xffffffff


	//   ....[57]....
        /*0130*/ 	.word	0xffffffff


	//   ....[58]....
        /*0134*/ 	.word	0xffffffff


	//   ....[59]....
        /*0138*/ 	.word	0xffffffff


	//   ....[60]....
        /*013c*/ 	.word	0xffffffff


	//   ....[61]....
        /*0140*/ 	.word	0xffffffff


	//   ....[62]....
        /*0144*/ 	.word	0xffffffff


	//   ....[63]....
        /*0148*/ 	.word	0xffffffff


	//   ....[64]....
        /*014c*/ 	.word	0xffffffff


	//   ....[65]....
        /*0150*/ 	.word	0xffffffff


	//   ....[66]....
        /*0154*/ 	.word	0xffffffff


	//   ....[67]....
        /*0158*/ 	.word	0xffffffff


	//   ....[68]....
        /*015c*/ 	.word	0xffffffff


	//   ....[69]....
        /*0160*/ 	.word	0xffffffff


	//   ....[70]....
        /*0164*/ 	.word	0xffffffff


	//   ....[71]....
        /*0168*/ 	.word	0xffffffff


	//   ....[72]....
        /*016c*/ 	.word	0xffffffff


	//   ....[73]....
        /*0170*/ 	.word	0xffffffff


	//   ....[74]....
        /*0174*/ 	.word	0xffffffff


	//   ....[75]....
        /*0178*/ 	.word	0xffffffff


	//   ....[76]....
        /*017c*/ 	.word	0xffffffff


	//   ....[77]....
        /*0180*/ 	.word	0xffffffff


	//   ....[78]....
        /*0184*/ 	.word	0xffffffff


	//   ....[79]....
        /*0188*/ 	.word	0xffffffff


	//----- nvinfo : EIATTR_COOP_GROUP_INSTR_OFFSETS
	.align		4
.L_581:
        /*018c*/ 	.byte	0x04, 0x28
        /*018e*/ 	.short	(.L_583 - .L_582)


	//   ....[0]....
.L_582:
        /*0190*/ 	.word	0x00001870


	//   ....[1]....
        /*0194*/ 	.word	0x000018b0


	//   ....[2]....
        /*0198*/ 	.word	0x000018c0


	//   ....[3]....
        /*019c*/ 	.word	0x000018d0


	//   ....[4]....
        /*01a0*/ 	.word	0x000018e0


	//   ....[5]....
        /*01a4*/ 	.word	0x000018f0


	//   ....[6]....
        /*01a8*/ 	.word	0x00001900


	//   ....[7]....
        /*01ac*/ 	.word	0x00001930


	//   ....[8]....
        /*01b0*/ 	.word	0x00001950


	//   ....[9]....
        /*01b4*/ 	.word	0x00001970


	//   ....[10]....
        /*01b8*/ 	.word	0x00001990


	//   ....[11]....
        /*01bc*/ 	.word	0x000019b0


	//   ....[12]....
        /*01c0*/ 	.word	0x000019d0


	//   ....[13]....
        /*01c4*/ 	.word	0x000019f0


	//   ....[14]....
        /*01c8*/ 	.word	0x00001a10


	//   ....[15]....
        /*01cc*/ 	.word	0x00001a30


	//   ....[16]....
        /*01d0*/ 	.word	0x00001a50


	//   ....[17]....
        /*01d4*/ 	.word	0x00001a70


	//   ....[18]....
        /*01d8*/ 	.word	0x00001aa0


	//   ....[19]....
        /*01dc*/ 	.word	0x00001ac0


	//   ....[20]....
        /*01e0*/ 	.word	0x00001ae0


	//   ....[21]....
        /*01e4*/ 	.word	0x00001b00


	//   ....[22]....
        /*01e8*/ 	.word	0x00001b20


	//   ....[23]....
        /*01ec*/ 	.word	0x00001b40


	//   ....[24]....
        /*01f0*/ 	.word	0x00001b50


	//   ....[25]....
        /*01f4*/ 	.word	0x00001b70


	//   ....[26]....
        /*01f8*/ 	.word	0x00001b90


	//   ....[27]....
        /*01fc*/ 	.word	0x00001bb0


	//   ....[28]....
        /*0200*/ 	.word	0x00001bd0


	//   ....[29]....
        /*0204*/ 	.word	0x00001bf0


	//   ....[30]....
        /*0208*/ 	.word	0x00001c10


	//   ....[31]....
        /*020c*/ 	.word	0x00001c30


	//   ....[32]....
        /*0210*/ 	.word	0x00001c50


	//   ....[33]....
        /*0214*/ 	.word	0x00001c70


	//   ....[34]....
        /*0218*/ 	.word	0x00001ca0


	//   ....[35]....
        /*021c*/ 	.word	0x00001cc0


	//   ....[36]....
        /*0220*/ 	.word	0x00001ce0


	//   ....[37]....
        /*0224*/ 	.word	0x00001d00


	//   ....[38]....
        /*0228*/ 	.word	0x00001d20


	//   ....[39]....
        /*022c*/ 	.word	0x00001d40


	//   ....[40]....
        /*0230*/ 	.word	0x00001d50


	//   ....[41]....
        /*0234*/ 	.word	0x00001d70


	//   ....[42]....
        /*0238*/ 	.word	0x00001d90


	//   ....[43]....
        /*023c*/ 	.word	0x00001db0


	//   ....[44]....
        /*0240*/ 	.word	0x00001dd0


	//   ....[45]....
        /*0244*/ 	.word	0x00001df0


	//   ....[46]....
        /*0248*/ 	.word	0x00001e10


	//   ....[47]....
        /*024c*/ 	.word	0x00001e30


	//   ....[48]....
        /*0250*/ 	.word	0x00001e50


	//   ....[49]....
        /*0254*/ 	.word	0x00001e70


	//   ....[50]....
        /*0258*/ 	.word	0x00001ea0


	//   ....[51]....
        /*025c*/ 	.word	0x00001ec0


	//   ....[52]....
        /*0260*/ 	.word	0x00001ee0


	//   ....[53]....
        /*0264*/ 	.word	0x00001f00


	//   ....[54]....
        /*0268*/ 	.word	0x00001f20


	//   ....[55]....
        /*026c*/ 	.word	0x00001f50


	//   ....[56]....
        /*0270*/ 	.word	0x00001f80


	//   ....[57]....
        /*0274*/ 	.word	0x00001fb0


	//   ....[58]....
        /*0278*/ 	.word	0x00001fd0


	//   ....[59]....
        /*027c*/ 	.word	0x00001ff0


	//   ....[60]....
        /*0280*/ 	.word	0x00002010


	//   ....[61]....
        /*0284*/ 	.word	0x00002030


	//   ....[62]....
        /*0288*/ 	.word	0x00002050


	//   ....[63]....
        /*028c*/ 	.word	0x00002070


	//   ....[64]....
        /*0290*/ 	.word	0x00002090


	//   ....[65]....
        /*0294*/ 	.word	0x000020c0


	//   ....[66]....
        /*0298*/ 	.word	0x000020e0


	//   ....[67]....
        /*029c*/ 	.word	0x00002100


	//   ....[68]....
        /*02a0*/ 	.word	0x00002120


	//   ....[69]....
        /*02a4*/ 	.word	0x00002140


	//   ....[70]....
        /*02a8*/ 	.word	0x00002160


	//   ....[71]....
        /*02ac*/ 	.word	0x00002170


	//   ....[72]....
        /*02b0*/ 	.word	0x00002190


	//   ....[73]....
        /*02b4*/ 	.word	0x000021b0


	//   ....[74]....
        /*02b8*/ 	.word	0x000021d0


	//   ....[75]....
        /*02bc*/ 	.word	0x000021f0


	//   ....[76]....
        /*02c0*/ 	.word	0x00002210


	//   ....[77]....
        /*02c4*/ 	.word	0x00002230


	//   ....[78]....
        /*02c8*/ 	.word	0x00002250


	//   ....[79]....
        /*02cc*/ 	.word	0x00002270


	//----- nvinfo : EIATTR_VRC_CTA_INIT_COUNT
	.align		4
.L_583:
        /*02d0*/ 	.byte	0x02, 0x4a
	.zero		1
	.zero		1


	//----- nvinfo : EIATTR_EXIT_INSTR_OFFSETS
	.align		4
        /*02d4*/ 	.byte	0x04, 0x1c
        /*02d6*/ 	.short	(.L_585 - .L_584)


	//   ....[0]....
.L_584:
        /*02d8*/ 	.word	0x00002a60


	//----- nvinfo : EIATTR_MAX_THREADS
	.align		4
.L_585:
        /*02dc*/ 	.byte	0x04, 0x05
        /*02de*/ 	.short	(.L_587 - .L_586)
.L_586:
        /*02e0*/ 	.word	0x00000080
        /*02e4*/ 	.word	0x00000001
        /*02e8*/ 	.word	0x00000001


	//----- nvinfo : EIATTR_CRS_STACK_SIZE
	.align		4
.L_587:
        /*02ec*/ 	.byte	0x04, 0x1e
        /*02ee*/ 	.short	(.L_589 - .L_588)
.L_588:
        /*02f0*/ 	.word	0x00000000


	//----- nvinfo : EIATTR_CBANK_PARAM_SIZE
	.align		4
.L_589:
        /*02f4*/ 	.byte	0x03, 0x19
        /*02f6*/ 	.short	0x0018


	//----- nvinfo : EIATTR_PARAM_CBANK
	.align		4
        /*02f8*/ 	.byte	0x04, 0x0a
        /*02fa*/ 	.short	(.L_591 - .L_590)
	.align		4
.L_590:
        /*02fc*/ 	.word	index@(.nv.constant0._Z31router_gemm_kernel_float_outputI13__nv_bfloat16Li128ELi8ELi16ELi256ELi7168EEvPfPKT_S4_)
        /*0300*/ 	.short	0x0380
        /*0302*/ 	.short	0x0018


	//----- nvinfo : EIATTR_SW_WAR
	.align		4
.L_591:
        /*0304*/ 	.byte	0x04, 0x36
        /*0306*/ 	.short	(.L_593 - .L_592)
.L_592:
        /*0308*/ 	.word	0x00000008
.L_593:


//--------------------- .nv.info._Z31router_gemm_kernel_float_outputI13__nv_bfloat16Li128ELi8ELi15ELi256ELi7168EEvPfPKT_S4_ --------------------------
	.section	.nv.info._Z31router_gemm_kernel_float_outputI13__nv_bfloat16Li128ELi8ELi15ELi256ELi7168EEvPfPKT_S4_,"",@"SHT_CUDA_INFO"
	.sectionflags	@""
	.align	4


	//----- nvinfo : EIATTR_CUDA_API_VERSION
	.align		4
        /*0000*/ 	.byte	0x04, 0x37
        /*0002*/ 	.short	(.L_595 - .L_594)
.L_594:
        /*0004*/ 	.word	0x00000082


	//----- nvinfo : EIATTR_KPARAM_INFO
	.align		4
.L_595:
        /*0008*/ 	.byte	0x04, 0x17
        /*000a*/ 	.short	(.L_597 - .L_596)
.L_596:
        /*000c*/ 	.word	0x00000000
        /*0010*/ 	.short	0x0002
        /*0012*/ 	.short	0x0010
        /*0014*/ 	.byte	0x00, 0xf5, 0x21, 0x00


	//----- nvinfo : EIATTR_KPARAM_INFO
	.align		4
.L_597:
        /*0018*/ 	.byte	0x04, 0x17
        /*001a*/ 	.short	(.L_599 - .L_598)
.L_598:
        /*001c*/ 	.word	0x00000000
        /*0020*/ 	.short	0x0001
        /*0022*/ 	.short	0x0008
        /*0024*/ 	.byte	0x00, 0xf5, 0x21, 0x00


	//----- nvinfo : EIATTR_KPARAM_INFO
	.align		4
.L_599:
        /*0028*/ 	.byte	0x04, 0x17
        /*002a*/ 	.short	(.L_601 - .L_600)
.L_600:
        /*002c*/ 	.word	0x00000000
        /*0030*/ 	.short	0x0000
        /*0032*/ 	.short	0x0000
        /*0034*/ 	.byte	0x00, 0xf5, 0x21, 0x00


	//----- nvinfo : EIATTR_SPARSE_MMA_MASK
	.align		4
.L_601:
        /*0038*/ 	.byte	0x03, 0x50
        /*003a*/ 	.short	0x0000


	//----- nvinfo : EIATTR_MAXREG_COUNT
	.align		4
        /*003c*/ 	.byte	0x03, 0x1b
        /*003e*/ 	.short	0x00ff


	//----- nvinfo : EIATTR_NUM_BARRIERS
	.align		4
        /*0040*/ 	.byte	0x02, 0x4c
        /*0042*/ 	.byte	0x01
	.zero		1


	//----- nvinfo : EIATTR_MERCURY_ISA_VERSION
	.align		4
        /*0044*/ 	.byte	0x03, 0x5f
        /*0046*/ 	.short	0x0101


	//----- nvinfo : EIATTR_COOP_GROUP_MASK_REGIDS
	.align		4
        /*0048*/ 	.byte	0x04, 0x29
        /*004a*/ 	.short	(.L_603 - .L_602)


	//   ....[0]....
.L_602:
        /*004c*/ 	.word	0xffffffff


	//   ....[1]....
        /*0050*/ 	.word	0xffffffff


	//   ....[2]....
        /*0054*/ 	.word	0xffffffff


	//   ....[3]....
        /*0058*/ 	.word	0xffffffff


	//   ....[4]....
        /*005c*/ 	.word	0xffffffff


	//   ....[5]....
        /*0060*/ 	.word	0xffffffff


	//   ....[6]....
        /*0064*/ 	.word	0xffffffff


	//   ....[7]....
        /*0068*/ 	.word	0xffffffff


	//   ....[8]....
        /*006c*/ 	.word	0xffffffff


	//   ....[9]....
        /*0070*/ 	.word	0xffffffff


	//   ....[10]....
        /*0074*/ 	.word	0xffffffff


	//   ....[11]....
        /*0078*/ 	.word	0xffffffff


	//   ....[12]....
        /*007c*/ 	.word	0xffffffff


	//   ....[13]....
        /*0080*/ 	.word	0xffffffff


	//   ....[14]....
        /*0084*/ 	.word	0xffffffff


	//   ....[15]....
        /*0088*/ 	.word	0xffffffff


	//   ....[16]....
        /*008c*/ 	.word	0xffffffff


	//   ....[17]....
        /*0090*/ 	.word	0xffffffff


	//   ....[18]....
        /*0094*/ 	.word	0xffffffff


	//   ....[19]....
        /*0098*/ 	.word	0xffffffff


	//   ....[20]....
        /*009c*/ 	.word	0xffffffff


	//   ....[21]....
        /*00a0*/ 	.word	0xffffffff


	//   ....[22]....
        /*00a4*/ 	.word	0xffffffff


	//   ....[23]....
        /*00a8*/ 	.word	0xffffffff


	//   ....[24]....
        /*00ac*/ 	.word	0xffffffff


	//   ....[25]....
        /*00b0*/ 	.word	0xffffffff


	//   ....[26]....
        /*00b4*/ 	.word	0xffffffff


	//   ....[27]....
        /*00b8*/ 	.word	0xffffffff


	//   ....[28]....
        /*00bc*/ 	.word	0xffffffff


	//   ....[29]....
        /*00c0*/ 	.word	0xffffffff


	//   ....[30]....
        /*00c4*/ 	.word	0xffffffff


	//   ....[31]....
        /*00c8*/ 	.word	0xffffffff


	//   ....[32]....
        /*00cc*/ 	.word	0xffffffff


	//   ....[33]....
        /*00d0*/ 	.word	0xffffffff


	//   ....[34]....
        /*00d4*/ 	.word	0xffffffff


	//   ....[35]....
        /*00d8*/ 	.word	0xffffffff


	//   ....[36]....
        /*00dc*/ 	.word	0xffffffff


	//   ....[37]....
        /*00e0*/ 	.word	0xffffffff


	//   ....[38]....
        /*00e4*/ 	.word	0xffffffff


	//   ....[39]....
        /*00e8*/ 	.word	0xffffffff


	//   ....[40]....
        /*00ec*/ 	.word	0xffffffff


	//   ....[41]....
        /*00f0*/ 	.word	0xffffffff


	//   ....[42]....
        /*00f4*/ 	.word	0xffffffff


	//   ....[43]....
        /*00f8*/ 	.word	0xffffffff


	//   ....[44]....
        /*00fc*/ 	.word	0xffffffff


	//   ....[45]....
        /*0100*/ 	.word	0xffffffff


	//   ....[46]....
        /*0104*/ 	.word	0xffffffff


	//   ....[47]....
        /*0108*/ 	.word	0xffffffff


	//   ....[48]....
        /*010c*/ 	.word	0xffffffff


	//   ....[49]....
        /*0110*/ 	.word	0xffffffff


	//   ....[50]....
        /*0114*/ 	.word	0xffffffff


	//   ....[51]....
        /*0118*/ 	.word	0xffffffff


	//   ....[52]....
        /*011c*/ 	.word	0xffffffff


	//   ....[53]....
        /*0120*/ 	.word	0xffffffff


	//   ....[54]....
        /*0124*/ 	.word	0xffffffff


	//   ....[55]....
        /*0128*/ 	.word	0xffffffff


	//   ....[56]....
        /*012c*/ 	.word	0xffffffff


	//   ....[57]....
        /*0130*/ 	.word	0xffffffff


	//   ....[58]....
        /*0134*/ 	.word	0xffffffff


	//   ....[59]....
        /*0138*/ 	.word	0xffffffff


	//   ....[60]....
        /*013c*/ 	.word	0xffffffff


	//   ....[61]....
        /*0140*/ 	.word	0xffffffff


	//   ....[62]....
        /*0144*/ 	.word	0xffffffff


	//   ....[63]....
        /*0148*/ 	.word	0xffffffff


	//   ....[64]....
        /*014c*/ 	.word	0xffffffff


	//   ....[65]....
        /*0150*/ 	.word	0xffffffff


	//   ....[66]....
        /*0154*/ 	.word	0xffffffff


	//   ....[67]....
        /*0158*/ 	.word	0xffffffff


	//   ....[68]....
        /*015c*/ 	.word	0xffffffff


	//   ....[69]....
        /*0160*/ 	.word	0xffffffff


	//   ....[70]....
        /*0164*/ 	.word	0xffffffff


	//   ....[71]....
        /*0168*/ 	.word	0xffffffff


	//   ....[72]....
        /*016c*/ 	.word	0xffffffff


	//   ....[73]....
        /*0170*/ 	.word	0xffffffff


	//   ....[74]....
        /*0174*/ 	.word	0xffffffff


	//----- nvinfo : EIATTR_COOP_GROUP_INSTR_OFFSETS
	.align		4
.L_603:
        /*0178*/ 	.byte	0x04, 0x28
        /*017a*/ 	.short	(.L_605 - .L_604)


	//   ....[0]....
.L_604:
        /*017c*/ 	.word	0x00001700


	//   ....[1]....
        /*0180*/ 	.word	0x00001740


	//   ....[2]....
        /*0184*/ 	.word	0x00001750


	//   ....[3]....
        /*0188*/ 	.word	0x00001760


	//   ....[4]....
        /*018c*/ 	.word	0x00001770


	//   ....[5]....
        /*0190*/ 	.word	0x00001780


	//   ....[6]....
        /*0194*/ 	.word	0x00001790


	//   ....[7]....
        /*0198*/ 	.word	0x000017c0


	//   ....[8]....
        /*019c*/ 	.word	0x000017e0


	//   ....[9]....
        /*01a0*/ 	.word	0x00001800


	//   ....[10]....
        /*01a4*/ 	.word	0x00001820


	//   ....[11]....
        /*01a8*/ 	.word	0x00001840


	//   ....[12]....
        /*01ac*/ 	.word	0x00001860


	//   ....[13]....
        /*01b0*/ 	.word	0x00001880


	//   ....[14]....
        /*01b4*/ 	.word	0x000018a0


	//   ....[15]....
        /*01b8*/ 	.word	0x000018c0


	//   ....[16]....
        /*01bc*/ 	.word	0x000018e0


	//   ....[17]....
        /*01c0*/ 	.word	0x00001910


	//   ....[18]....
        /*01c4*/ 	.word	0x00001930


	//   ....[19]....
        /*01c8*/ 	.word	0x00001950


	//   ....[20]....
        /*01cc*/ 	.word	0x00001970


	//   ....[21]....
        /*01d0*/ 	.word	0x00001990


	//   ....[22]....
        /*01d4*/ 	.word	0x000019b0


	//   ....[23]....
        /*01d8*/ 	.word	0x000019c0


	//   ....[24]....
        /*01dc*/ 	.word	0x000019e0


	//   ....[25]....
        /*01e0*/ 	.word	0x00001a00


	//   ....[26]....
        /*01e4*/ 	.word	0x00001a20


	//   ....[27]....
        /*01e8*/ 	.word	0x00001a40


	//   ....[28]....
        /*01ec*/ 	.word	0x00001a60


	//   ....[29]....
        /*01f0*/ 	.word	0x00001a80


	//   ....[30]....
        /*01f4*/ 	.word	0x00001aa0


	//   ....[31]....
        /*01f8*/ 	.word	0x00001ac0


	//   ....[32]....
        /*01fc*/ 	.word	0x00001af0


	//   ....[33]....
        /*0200*/ 	.word	0x00001b10


	//   ....[34]....
        /*0204*/ 	.word	0x00001b30


	//   ....[35]....
        /*0208*/ 	.word	0x00001b50


	//   ....[36]....
        /*020c*/ 	.word	0x00001b70


	//   ....[37]....
        /*0210*/ 	.word	0x00001b90


	//   ....[38]....
        /*0214*/ 	.word	0x00001ba0


	//   ....[39]....
        /*0218*/ 	.word	0x00001bc0


	//   ....[40]....
        /*021c*/ 	.word	0x00001be0


	//   ....[41]....
        /*0220*/ 	.word	0x00001c00


	//   ....[42]....
        /*0224*/ 	.word	0x00001c20


	//   ....[43]....
        /*0228*/ 	.word	0x00001c40


	//   ....[44]....
        /*022c*/ 	.word	0x00001c60


	//   ....[45]....
        /*0230*/ 	.word	0x00001c80


	//   ....[46]....
        /*0234*/ 	.word	0x00001ca0


	//   ....[47]....
        /*0238*/ 	.word	0x00001cd0


	//   ....[48]....
        /*023c*/ 	.word	0x00001cf0


	//   ....[49]....
        /*0240*/ 	.word	0x00001d10


	//   ....[50]....
        /*0244*/ 	.word	0x00001d30


	//   ....[51]....
        /*0248*/ 	.word	0x00001d50


	//   ....[52]....
        /*024c*/ 	.word	0x00001d80


	//   ....[53]....
        /*0250*/ 	.word	0x00001db0


	//   ....[54]....
        /*0254*/ 	.word	0x00001de0


	//   ....[55]....
        /*0258*/ 	.word	0x00001e00


	//   ....[56]....
        /*025c*/ 	.word	0x00001e20


	//   ....[57]....
        /*0260*/ 	.word	0x00001e40


	//   ....[58]....
        /*0264*/ 	.word	0x00001e60


	//   ....[59]....
        /*0268*/ 	.word	0x00001e80


	//   ....[60]....
        /*026c*/ 	.word	0x00001ea0


	//   ....[61]....
        /*0270*/ 	.word	0x00001ed0


	//   ....[62]....
        /*0274*/ 	.word	0x00001ef0


	//   ....[63]....
        /*0278*/ 	.word	0x00001f10


	//   ....[64]....
        /*027c*/ 	.word	0x00001f30


	//   ....[65]....
        /*0280*/ 	.word	0x00001f50


	//   ....[66]....
        /*0284*/ 	.word	0x00001f70


	//   ....[67]....
        /*0288*/ 	.word	0x00001f80


	//   ....[68]....
        /*028c*/ 	.word	0x00001fa0


	//   ....[69]....
        /*0290*/ 	.word	0x00001fc0


	//   ....[70]....
        /*0294*/ 	.word	0x00001fe0


	//   ....[71]....
        /*0298*/ 	.word	0x00002000


	//   ....[72]....
        /*029c*/ 	.word	0x00002020


	//   ....[73]....
        /*02a0*/ 	.word	0x00002040


	//   ....[74]....
        /*02a4*/ 	.word	0x00002060


	//----- nvinfo : EIATTR_VRC_CTA_INIT_COUNT
	.align		4
.L_605:
        /*02a8*/ 	.byte	0x02, 0x4a
	.zero		1
	.zero		1


	//----- nvinfo : EIATTR_EXIT_INSTR_OFFSETS
	.align		4
        /*02ac*/ 	.byte	0x04, 0x1c
        /*02ae*/ 	.short	(.L_607 - .L_606)


	//   ....[0]....
.L_606:
        /*02b0*/ 	.word	0x000027e0


	//----- nvinfo : EIATTR_MAX_THREADS
	.align		4
.L_607:
        /*02b4*/ 	.byte	0x04, 0x05
        /*02b6*/ 	.short	(.L_609 - .L_608)
.L_608:
        /*02b8*/ 	.word	0x00000080
        /*02bc*/ 	.word	0x00000001
        /*02c0*/ 	.word	0x00000001


	//----- nvinfo : EIATTR_CRS_STACK_SIZE
	.align		4
.L_609:
        /*02c4*/ 	.byte	0x04, 0x1e
        /*02c6*/ 	.short	(.L_611 - .L_610)
.L_610:
        /*02c8*/ 	.word	0x00000000


	//----- nvinfo : EIATTR_CBANK_PARAM_SIZE
	.align		4
.L_611:
        /*02cc*/ 	.byte	0x03, 0x19
        /*02ce*/ 	.short	0x0018


	//----- nvinfo : EIATTR_PARAM_CBANK
	.align		4
        /*02d0*/ 	.byte	0x04, 0x0a
        /*02d2*/ 	.short	(.L_613 - .L_612)
	.align		4
.L_612:
        /*02d4*/ 	.word	index@(.nv.constant0._Z31router_gemm_kernel_float_outputI13__nv_bfloat16Li128ELi8ELi15ELi256ELi7168EEvPfPKT_S4_)
        /*02d8*/ 	.short	0x0380
        /*02da*/ 	.short	0x0018


	//----- nvinfo : EIATTR_SW_WAR
	.align		4
.L_613:
        /*02dc*/ 	.byte	0x04, 0x36
        /*02de*/ 	.short	(.L_615 - .L_614)
.L_614:
        /*02e0*/ 	.word	0x00000008
.L_615:


//--------------------- .nv.info._Z31router_gemm_kernel_float_outputI13__nv_bfloat16Li128ELi8ELi14ELi256ELi7168EEvPfPKT_S4_ --------------------------
	.section	.nv.info._Z31router_gemm_kernel_float_outputI13__nv_bfloat16Li128ELi8ELi14ELi256ELi7168EEvPfPKT_S4_,"",@"SHT_CUDA_INFO"
	.sectionflags	@""
	.align	4


	//----- nvinfo : EIATTR_CUDA_API_VERSION
	.align		4
        /*0000*/ 	.byte	0x04, 0x37
        /*0002*/ 	.short	(.L_617 - .L_616)
.L_616:
        /*0004*/ 	.word	0x00000082


	//----- nvinfo : EIATTR_KPARAM_INFO
	.align		4
.L_617:
        /*0008*/ 	.byte	0x04, 0x17
        /*000a*/ 	.short	(.L_619 - .L_618)
.L_618:
        /*000c*/ 	.word	0x00000000
        /*0010*/ 	.short	0x0002
        /*0012*/ 	.short	0x0010
        /*0014*/ 	.byte	0x00, 0xf5, 0x21, 0x00


	//----- nvinfo : EIATTR_KPARAM_INFO
	.align		4
.L_619:
        /*0018*/ 	.byte	0x04, 0x17
        /*001a*/ 	.short	(.L_621 - .L_620)
.L_620:
        /*001c*/ 	.word	0x00000000
        /*0020*/ 	.short	0x0001
        /*0022*/ 	.short	0x0008
        /*0024*/ 	.byte	0x00, 0xf5, 0x21, 0x00


	//----- nvinfo : EIATTR_KPARAM_INFO
	.align		4
.L_621:
        /*0028*/ 	.byte	0x04, 0x17
        /*002a*/ 	.short	(.L_623 - .L_622)
.L_622:
        /*002c*/ 	.word	0x00000000
        /*0030*/ 	.short	0x0000
        /*0032*/ 	.short	0x0000
        /*0034*/ 	.byte	0x00, 0xf5, 0x21, 0x00


	//----- nvinfo : EIATTR_SPARSE_MMA_MASK
	.align		4
.L_623:
        /*0038*/ 	.byte	0x03, 0x50
        /*003a*/ 	.short	0x0000


	//----- nvinfo : EIATTR_MAXREG_COUNT
	.align		4
        /*003c*/ 	.byte	0x03, 0x1b
        /*003e*/ 	.short	0x00ff


	//----- nvinfo : EIATTR_NUM_BARRIERS
	.align		4
        /*0040*/ 	.byte	0x02, 0x4c
        /*0042*/ 	.byte	0x01
	.zero		1


	//----- nvinfo : EIATTR_MERCURY_ISA_VERSION
	.align		4
        /*0044*/ 	.byte	0x03, 0x5f
        /*0046*/ 	.short	0x0101


	//----- nvinfo : EIATTR_COOP_GROUP_MASK_REGIDS
	.align		4
        /*0048*/ 	.byte	0x04, 0x29
        /*004a*/ 	.short	(.L_625 - .L_624)


	//   ....[0]....
.L_624:
        /*004c*/ 	.word	0xffffffff


	//   ....[1]....
        /*0050*/ 	.word	0xffffffff


	//   ....[2]....
        /*0054*/ 	.word	0xffffffff


	//   ....[3]....
        /*0058*/ 	.word	0xffffffff


	//   ....[4]....
        /*005c*/ 	.word	0xffffffff


	//   ....[5]....
        /*0060*/ 	.word	0xffffffff


	//   ....[6]....
        /*0064*/ 	.word	0xffffffff


	//   ....[7]....
        /*0068*/ 	.word	0xffffffff


	//   ....[8]....
        /*006c*/ 	.word	0xffffffff


	//   ....[9]....
        /*0070*/ 	.word	0xffffffff


	//   ....[10]....
        /*0074*/ 	.word	0xffffffff


	//   ....[11]....
        /*0078*/ 	.word	0xffffffff


	//   ....[12]....
        /*007c*/ 	.word	0xffffffff


	//   ....[13]....
        /*0080*/ 	.word	0xffffffff


	//   ....[14]....
        /*0084*/ 	.word	0xffffffff


	//   ....[15]....
        /*0088*/ 	.word	0xffffffff


	//   ....[16]....
        /*008c*/ 	.word	0xffffffff


	//   ....[17]....
        /*0090*/ 	.word	0xffffffff


	//   ....[18]....
        /*0094*/ 	.word	0xffffffff


	//   ....[19]....
        /*0098*/ 	.word	0xffffffff


	//   ....[20]....
        /*009c*/ 	.word	0xffffffff


	//   ....[21]....
        /*00a0*/ 	.word	0xffffffff


	//   ....[22]....
        /*00a4*/ 	.word	0xffffffff


	//   ....[23]....
        /*00a8*/ 	.word	0xffffffff


	//   ....[24]....
        /*00ac*/ 	.word	0xffffffff


	//   ....[25]....
        /*00b0*/ 	.word	0xffffffff


	//   ....[26]....
        /*00b4*/ 	.word	0xffffffff


	//   ....[27]....
        /*00b8*/ 	.word	0xffffffff


	//   ....[28]....
        /*00bc*/ 	.word	0xffffffff


	//   ....[29]....
        /*00c0*/ 	.word	0xffffffff


	//   ....[30]....
        /*00c4*/ 	.word	0xffffffff


	//   ....[31]....
        /*00c8*/ 	.word	0xffffffff


	//   ....[32]....
        /*00cc*/ 	.word	0xffffffff


	//   ....[33]....
        /*00d0*/ 	.word	0xffffffff


	//   ....[34]....
        /*00d4*/ 	.word	0xffffffff


	//   ....[35]....
        /*00d8*/ 	.word	0xffffffff


	//   ....[36]....
        /*00dc*/ 	.word	0xffffffff


	//   ....[37]....
        /*00e0*/ 	.word	0xffffffff


	//   ....[38]....
        /*00e4*/ 	.word	0xffffffff


	//   ....[39]....
        /*00e8*/ 	.word	0xffffffff


	//   ....[40]....
        /*00ec*/ 	.word	0xffffffff


	//   ....[41]....
        /*00f0*/ 	.word	0xffffffff


	//   ....[42]....
        /*00f4*/ 	.word	0xffffffff


	//   ....[43]....
        /*00f8*/ 	.word	0xffffffff


	//   ....[44]....
        /*00fc*/ 	.word	0xffffffff


	//   ....[45]....
        /*0100*/ 	.word	0xffffffff


	//   ....[46]....
        /*0104*/ 	.word	0xffffffff


	//   ....[47]....
        /*0108*/ 	.word	0xffffffff


	//   ....[48]....
        /*010c*/ 	.word	0xffffffff


	//   ....[49]....
        /*0110*/ 	.word	0xffffffff


	//   ....[50]....
        /*0114*/ 	.word	0xffffffff


	//   ....[51]....
        /*0118*/ 	.word	0xffffffff


	//   ....[52]....
        /*011c*/ 	.word	0xffffffff


	//   ....[53]....
        /*0120*/ 	.word	0xffffffff


	//   ....[54]....
        /*0124*/ 	.word	0xffffffff


	//   ....[55]....
        /*0128*/ 	.word	0xffffffff


	//   ....[56]....
        /*012c*/ 	.word	0xffffffff


	//   ....[57]....
        /*0130*/ 	.word	0xffffffff


	//   ....[58]....
        /*0134*/ 	.word	0xffffffff


	//   ....[59]....
        /*0138*/ 	.word	0xffffffff


	//   ....[60]....
        /*013c*/ 	.word	0xffffffff


	//   ....[61]....
        /*0140*/ 	.word	0xffffffff


	//   ....[62]....
        /*0144*/ 	.word	0xffffffff


	//   ....[63]....
        /*0148*/ 	.word	0xffffffff


	//   ....[64]....
        /*014c*/ 	.word	0xffffffff


	//   ....[65]....
        /*0150*/ 	.word	0xffffffff


	//   ....[66]....
        /*0154*/ 	.word	0xffffffff


	//   ....[67]....
        /*0158*/ 	.word	0xffffffff


	//   ....[68]....
        /*015c*/ 	.word	0xffffffff


	//   ....[69]....
        /*0160*/ 	.word	0xffffffff


	//----- nvinfo : EIATTR_COOP_GROUP_INSTR_OFFSETS
	.align		4
.L_625:
        /*0164*/ 	.byte	0x04, 0x28
        /*0166*/ 	.short	(.L_627 - .L_626)


	//   ....[0]....
.L_626:
        /*0168*/ 	.word	0x000015b0


	//   ....[1]....
        /*016c*/ 	.word	0x000015f0


	//   ....[2]....
        /*0170*/ 	.word	0x00001600


	//   ....[3]....
        /*0174*/ 	.word	0x00001610


	//   ....[4]....
        /*0178*/ 	.word	0x00001620


	//   ....[5]....
        /*017c*/ 	.word	0x00001630


	//   ....[6]....
        /*0180*/ 	.word	0x00001640


	//   ....[7]....
        /*0184*/ 	.word	0x00001670


	//   ....[8]....
        /*0188*/ 	.word	0x00001690


	//   ....[9]....
        /*018c*/ 	.word	0x000016b0


	//   ....[10]....
        /*0190*/ 	.word	0x000016d0


	//   ....[11]....
        /*0194*/ 	.word	0x000016f0


	//   ....[12]....
        /*0198*/ 	.word	0x00001710


	//   ....[13]....
        /*019c*/ 	.word	0x00001730


	//   ....[14]....
        /*01a0*/ 	.word	0x00001750


	//   ....[15]....
        /*01a4*/ 	.word	0x00001770


	//   ....[16]....
        /*01a8*/ 	.word	0x000017a0


	//   ....[17]....
        /*01ac*/ 	.word	0x000017c0


	//   ....[18]....
        /*01b0*/ 	.word	0x000017e0


	//   ....[19]....
        /*01b4*/ 	.word	0x00001800


	//   ....[20]....
        /*01b8*/ 	.word	0x00001820


	//   ....[21]....
        /*01bc*/ 	.word	0x00001840


	//   ....[22]....
        /*01c0*/ 	.word	0x00001850


	//   ....[23]....
        /*01c4*/ 	.word	0x00001870


	//   ....[24]....
        /*01c8*/ 	.word	0x00001890


	//   ....[25]....
        /*01cc*/ 	.word	0x000018b0


	//   ....[26]....
        /*01d0*/ 	.word	0x000018d0


	//   ....[27]....
        /*01d4*/ 	.word	0x000018f0


	//   ....[28]....
        /*01d8*/ 	.word	0x00001910


	//   ....[29]....
        /*01dc*/ 	.word	0x00001930


	//   ....[30]....
        /*01e0*/ 	.word	0x00001960


	//   ....[31]....
        /*01e4*/ 	.word	0x00001980


	//   ....[32]....
        /*01e8*/ 	.word	0x000019a0


	//   ....[33]....
        /*01ec*/ 	.word	0x000019c0


	//   ....[34]....
        /*01f0*/ 	.word	0x000019e0


	//   ....[35]....
        /*01f4*/ 	.word	0x00001a00


	//   ....[36]....
        /*01f8*/ 	.word	0x00001a10


	//   ....[37]....
        /*01fc*/ 	.word	0x00001a30


	//   ....[38]....
        /*0200*/ 	.word	0x00001a50


	//   ....[39]....
        /*0204*/ 	.word	0x00001a70


	//   ....[40]....
        /*0208*/ 	.word	0x00001a90


	//   ....[41]....
        /*020c*/ 	.word	0x00001ab0


	//   ....[42]....
        /*0210*/ 	.word	0x00001ad0


	//   ....[43]....
        /*0214*/ 	.word	0x00001af0


	//   ....[44]....
        /*0218*/ 	.word	0x00001b20


	//   ....[45]....
        /*021c*/ 	.word	0x00001b40


	//   ....[46]....
        /*0220*/ 	.word	0x00001b60


	//   ....[47]....
        /*0224*/ 	.word	0x00001b80


	//   ....[48]....
        /*0228*/ 	.word	0x00001ba0


	//   ....[49]....
        /*022c*/ 	.word	0x00001bd0


	//   ....[50]....
        /*0230*/ 	.word	0x00001c00


	//   ....[51]....
        /*0234*/ 	.word	0x00001c30


	//   ....[52]....
        /*0238*/ 	.word	0x00001c50


	//   ....[53]....
        /*023c*/ 	.word	0x00001c70


	//   ....[54]....
        /*0240*/ 	.word	0x00001c90


	//   ....[55]....
        /*0244*/ 	.word	0x00001cb0


	//   ....[56]....
        /*0248*/ 	.word	0x00001cd0


	//   ....[57]....
        /*024c*/ 	.word	0x00001d00


	//   ....[58]....
        /*0250*/ 	.word	0x00001d20


	//   ....[59]....
        /*0254*/ 	.word	0x00001d40


	//   ....[60]....
        /*0258*/ 	.word	0x00001d60


	//   ....[61]....
        /*025c*/ 	.word	0x00001d80


	//   ....[62]....
        /*0260*/ 	.word	0x00001da0


	//   ....[63]....
        /*0264*/ 	.word	0x00001db0


	//   ....[64]....
        /*0268*/ 	.word	0x00001dd0


	//   ....[65]....
        /*026c*/ 	.word	0x00001df0


	//   ....[66]....
        /*0270*/ 	.word	0x00001e10


	//   ....[67]....
        /*0274*/ 	.word	0x00001e30


	//   ....[68]....
        /*0278*/ 	.word	0x00001e50


	//   ....[69]....
        /*027c*/ 	.word	0x00001e70


	//----- nvinfo : EIATTR_VRC_CTA_INIT_COUNT
	.align		4
.L_627:
        /*0280*/ 	.byte	0x02, 0x4a
	.zero		1
	.zero		1


	//----- nvinfo : EIATTR_EXIT_INSTR_OFFSETS
	.align		4
        /*0284*/ 	.byte	0x04, 0x1c
        /*0286*/ 	.short	(.L_629 - .L_628)


	//   ....[0]....
.L_628:
        /*0288*/ 	.word	0x00002580


	//----- nvinfo : EIATTR_MAX_THREADS
	.align		4
.L_629:
        /*028c*/ 	.byte	0x04, 0x05
        /*028e*/ 	.short	(.L_631 - .L_630)
.L_630:
        /*0290*/ 	.word	0x00000080
        /*0294*/ 	.word	0x00000001
        /*0298*/ 	.word	0x00000001


	//----- nvinfo : EIATTR_CRS_STACK_SIZE
	.align		4
.L_631:
        /*029c*/ 	.byte	0x04, 0x1e
        /*029e*/ 	.short	(.L_633 - .L_632)
.L_632:
        /*02a0*/ 	.word	0x00000000


	//----- nvinfo : EIATTR_CBANK_PARAM_SIZE
	.align		4
.L_633:
        /*02a4*/ 	.byte	0x03, 0x19
        /*02a6*/ 	.short	0x0018


	//----- nvinfo : EIATTR_PARAM_CBANK
	.align		4
        /*02a8*/ 	.byte	0x04, 0x0a
        /*02aa*/ 	.short	(.L_635 - .L_634)
	.align		4
.L_634:
        /*02ac*/ 	.word	index@(.nv.constant0._Z31router_gemm_kernel_float_outputI13__nv_bfloat16Li128ELi8ELi14ELi256ELi7168EEvPfPKT_S4_)
        /*02b0*/ 	.short	0x0380
        /*02b2*/ 	.short	0x0018


	//----- nvinfo : EIATTR_SW_WAR
	.align		4
.L_635:
        /*02b4*/ 	.byte	0x04, 0x36
        /*02b6*/ 	.short	(.L_637 - .L_636)
.L_636:
        /*02b8*/ 	.word	0x00000008
.L_637:


//--------------------- .nv.info._Z31router_gemm_kernel_float_outputI13__nv_bfloat16Li128ELi8ELi13ELi256ELi7168EEvPfPKT_S4_ --------------------------
	.section	.nv.info._Z31router_gemm_kernel_float_outputI13__nv_bfloat16Li128ELi8ELi13ELi256ELi7168EEvPfPKT_S4_,"",@"SHT_CUDA_INFO"
	.sectionflags	@""
	.align	4


	//----- nvinfo : EIATTR_CUDA_API_VERSION
	.align		4
        /*0000*/ 	.byte	0x04, 0x37
        /*0002*/ 	.short	(.L_639 - .L_638)
.L_638:
        /*0004*/ 	.word	0x00000082


	//----- nvinfo : EIATTR_KPARAM_INFO
	.align		4
.L_639:
        /*0008*/ 	.byte	0x04, 0x17
        /*000a*/ 	.short	(.L_641 - .L_640)
.L_640:
        /*000c*/ 	.word	0x00000000
        /*0010*/ 	.short	0x0002
        /*0012*/ 	.short	0x0010
        /*0014*/ 	.byte	0x00, 0xf5, 0x21, 0x00


	//----- nvinfo : EIATTR_KPARAM_INFO
	.align		4
.L_641:
        /*0018*/ 	.byte	0x04, 0x17
        /*001a*/ 	.short	(.L_643 - .L_642)
.L_642:
        /*001c*/ 	.word	0x00000000
        /*0020*/ 	.short	0x0001
        /*0022*/ 	.short	0x0008
        /*0024*/ 	.byte	0x00, 0xf5, 0x21, 0x00


	//----- nvinfo : EIATTR_KPARAM_INFO
	.align		4
.L_643:
        /*0028*/ 	.byte	0x04, 0x17
        /*002a*/ 	.short	(.L_645 - .L_644)
.L_644:
        /*002c*/ 	.word	0x00000000
        /*0030*/ 	.short	0x0000
        /*0032*/ 	.short	0x0000
        /*0034*/ 	.byte	0x00, 0xf5, 0x21, 0x00


	//----- nvinfo : EIATTR_SPARSE_MMA_MASK
	.align		4
.L_645:
        /*0038*/ 	.byte	0x03, 0x50
        /*003a*/ 	.short	0x0000


	//----- nvinfo : EIATTR_MAXREG_COUNT
	.align		4
        /*003c*/ 	.byte	0x03, 0x1b
        /*003e*/ 	.short	0x00ff


	//----- nvinfo : EIATTR_NUM_BARRIERS
	.align		4
        /*0040*/ 	.byte	0x02, 0x4c
        /*0042*/ 	.byte	0x01
	.zero		1


	//----- nvinfo : EIATTR_MERCURY_ISA_VERSION
	.align		4
        /*0044*/ 	.byte	0x03, 0x5f
        /*0046*/ 	.short	0x0101


	//----- nvinfo : EIATTR_COOP_GROUP_MASK_REGIDS
	.align		4
        /*0048*/ 	.byte	0x04, 0x29
        /*004a*/ 	.short	(.L_647 - .L_646)


	//   ....[0]....
.L_646:
        /*004c*/ 	.word	0xffffffff


	//   ....[1]....
        /*0050*/ 	.word	0xffffffff


	//   ....[2]....
        /*0054*/ 	.word	0xffffffff


	//   ....[3]....
        /*0058*/ 	.word	0xffffffff


	//   ....[4]....
        /*005c*/ 	.word	0xffffffff


	//   ....[5]....
        /*0060*/ 	.word	0xffffffff


	//   ....[6]....
        /*0064*/ 	.word	0xffffffff


	//   ....[7]....
        /*0068*/ 	.word	0xffffffff


	//   ....[8]....
        /*006c*/ 	.word	0xffffffff


	//   ....[9]....
        /*0070*/ 	.word	0xffffffff


	//   ....[10]....
        /*0074*/ 	.word	0xffffffff


	//   ....[11]....
        /*0078*/ 	.word	0xffffffff


	//   ....[12]....
        /*007c*/ 	.word	0xffffffff


	//   ....[13]....
        /*0080*/ 	.word	0xffffffff


	//   ....[14]....
        /*0084*/ 	.word	0xffffffff


	//   ....[15]....
        /*0088*/ 	.word	0xffffffff


	//   ....[16]....
        /*008c*/ 	.word	0xffffffff


	//   ....[17]....
        /*0090*/ 	.word	0xffffffff


	//   ....[18]....
        /*0094*/ 	.word	0xffffffff


	//   ....[19]....
        /*0098*/ 	.word	0xffffffff


	//   ....[20]....
        /*009c*/ 	.word	0xffffffff


	//   ....[21]....
        /*00a0*/ 	.word	0xffffffff


	//   ....[22]....
        /*00a4*/ 	.word	0xffffffff


	//   ....[23]....
        /*00a8*/ 	.word	0xffffffff


	//   ....[24]....
        /*00ac*/ 	.word	0xffffffff


	//   ....[25]....
        /*00b0*/ 	.word	0xffffffff


	//   ....[26]....
        /*00b4*/ 	.word	0xffffffff


	//   ....[27]....
        /*00b8*/ 	.word	0xffffffff


	//   ....[28]....
        /*00bc*/ 	.word	0xffffffff


	//   ....[29]....
        /*00c0*/ 	.word	0xffffffff


	//   ....[30]....
        /*00c4*/ 	.word	0xffffffff


	//   ....[31]....
        /*00c8*/ 	.word	0xffffffff


	//   ....[32]....
        /*00cc*/ 	.word	0xffffffff


	//   ....[33]....
        /*00d0*/ 	.word	0xffffffff


	//   ....[34]....
        /*00d4*/ 	.word	0xffffffff


	//   ....[35]....
        /*00d8*/ 	.word	0xffffffff


	//   ....[36]....
        /*00dc*/ 	.word	0xffffffff


	//   ....[37]....
        /*00e0*/ 	.word	0xffffffff


	//   ....[38]....
        /*00e4*/ 	.word	0xffffffff


	//   ....[39]....
        /*00e8*/ 	.word	0xffffffff


	//   ....[40]....
        /*00ec*/ 	.word	0xffffffff


	//   ....[41]....
        /*00f0*/ 	.word	0xffffffff


	//   ....[42]....
        /*00f4*/ 	.word	0xffffffff


	//   ....[43]....
        /*00f8*/ 	.word	0xffffffff


	//   ....[44]....
        /*00fc*/ 	.word	0xffffffff


	//   ....[45]....
        /*0100*/ 	.word	0xffffffff


	//   ....[46]....
        /*0104*/ 	.word	0xffffffff


	//   ....[47]....
        /*0108*/ 	.word	0xffffffff


	//   ....[48]....
        /*010c*/ 	.word	0xffffffff


	//   ....[49]....
        /*0110*/ 	.word	0xffffffff


	//   ....[50]....
        /*0114*/ 	.word	0xffffffff


	//   ....[51]....
        /*0118*/ 	.word	0xffffffff


	//   ....[52]....
        /*011c*/ 	.word	0xffffffff


	//   ....[53]....
        /*0120*/ 	.word	0xffffffff


	//   ....[54]....
        /*0124*/ 	.word	0xffffffff


	//   ....[55]....
        /*0128*/ 	.word	0xffffffff


	//   ....[56]....
        /*012c*/ 	.word	0xffffffff


	//   ....[57]....
        /*0130*/ 	.word	0xffffffff


	//   ....[58]....
        /*0134*/ 	.word	0xffffffff


	//   ....[59]....
        /*0138*/ 	.word	0xffffffff


	//   ....[60]....
        /*013c*/ 	.word	0xffffffff


	//   ....[61]....
        /*0140*/ 	.word	0xffffffff


	//   ....[62]....
        /*0144*/ 	.word	0xffffffff


	//   ....[63]....
        /*0148*/ 	.word	0xffffffff


	//   ....[64]....
        /*014c*/ 	.word	0xffffffff


	//----- nvinfo : EIATTR_COOP_GROUP_INSTR_OFFSETS
	.align		4
.L_647:
        /*0150*/ 	.byte	0x04, 0x28
        /*0152*/ 	.short	(.L_649 - .L_648)


	//   ....[0]....
.L_648:
        /*0154*/ 	.word	0x00001470


	//   ....[1]....
        /*0158*/ 	.word	0x000014b0


	//   ....[2]....
        /*015c*/ 	.word	0x000014c0


	//   ....[3]....
        /*0160*/ 	.word	0x000014d0


	//   ....[4]....
        /*0164*/ 	.word	0x000014e0


	//   ....[5]....
        /*0168*/ 	.word	0x000014f0


	//   ....[6]....
        /*016c*/ 	.word	0x00001500


	//   ....[7]....
        /*0170*/ 	.word	0x00001530


	//   ....[8]....
        /*0174*/ 	.word	0x00001550


	//   ....[9]....
        /*0178*/ 	.word	0x00001570


	//   ....[10]....
        /*017c*/ 	.word	0x00001590


	//   ....[11]....
        /*0180*/ 	.word	0x000015b0


	//   ....[12]....
        /*0184*/ 	.word	0x000015d0


	//   ....[13]....
        /*0188*/ 	.word	0x000015f0


	//   ....[14]....
        /*018c*/ 	.word	0x00001610


	//   ....[15]....
        /*0190*/ 	.word	0x00001640


	//   ....[16]....
        /*0194*/ 	.word	0x00001660


	//   ....[17]....
        /*0198*/ 	.word	0x00001680


	//   ....[18]....
        /*019c*/ 	.word	0x000016a0


	//   ....[19]....
        /*01a0*/ 	.word	0x000016c0


	//   ....[20]....
        /*01a4*/ 	.word	0x000016e0


	//   ....[21]....
        /*01a8*/ 	.word	0x000016f0


	//   ....[22]....
        /*01ac*/ 	.word	0x00001710


	//   ....[23]....
        /*01b0*/ 	.word	0x00001730


	//   ....[24]....
        /*01b4*/ 	.word	0x00001750


	//   ....[25]....
        /*01b8*/ 	.word	0x00001770


	//   ....[26]....
        /*01bc*/ 	.word	0x00001790


	//   ....[27]....
        /*01c0*/ 	.word	0x000017b0


	//   ....[28]....
        /*01c4*/ 	.word	0x000017e0


	//   ....[29]....
        /*01c8*/ 	.word	0x00001800


	//   ....[30]....
        /*01cc*/ 	.word	0x00001820


	//   ....[31]....
        /*01d0*/ 	.word	0x00001840


	//   ....[32]....
        /*01d4*/ 	.word	0x00001860


	//   ....[33]....
        /*01d8*/ 	.word	0x00001880


	//   ....[34]....
        /*01dc*/ 	.word	0x00001890


	//   ....[35]....
        /*01e0*/ 	.word	0x000018b0


	//   ....[36]....
        /*01e4*/ 	.word	0x000018d0


	//   ....[37]....
        /*01e8*/ 	.word	0x000018f0


	//   ....[38]....
        /*01ec*/ 	.word	0x00001910


	//   ....[39]....
        /*01f0*/ 	.word	0x00001930


	//   ....[40]....
        /*01f4*/ 	.word	0x00001950


	//   ....[41]....
        /*01f8*/ 	.word	0x00001980


	//   ....[42]....
        /*01fc*/ 	.word	0x000019a0


	//   ....[43]....
        /*0200*/ 	.word	0x000019c0


	//   ....[44]....
        /*0204*/ 	.word	0x000019e0


	//   ....[45]....
        /*0208*/ 	.word	0x00001a00


	//   ....[46]....
        /*020c*/ 	.word	0x00001a30


	//   ....[47]....
        /*0210*/ 	.word	0x00001a60


	//   ....[48]....
        /*0214*/ 	.word	0x00001a90


	//   ....[49]....
        /*0218*/ 	.word	0x00001ab0


	//   ....[50]....
        /*021c*/ 	.word	0x00001ad0


	//   ....[51]....
        /*0220*/ 	.word	0x00001af0


	//   ....[52]....
        /*0224*/ 	.word	0x00001b10


	//   ....[53]....
        /*0228*/ 	.word	0x00001b40


	//   ....[54]....
        /*022c*/ 	.word	0x00001b60


	//   ....[55]....
        /*0230*/ 	.word	0x00001b80


	//   ....[56]....
        /*0234*/ 	.word	0x00001ba0


	//   ....[57]....
        /*0238*/ 	.word	0x00001bc0


	//   ....[58]....
        /*023c*/ 	.word	0x00001be0


	//   ....[59]....
        /*0240*/ 	.word	0x00001bf0


	//   ....[60]....
        /*0244*/ 	.word	0x00001c10


	//   ....[61]....
        /*0248*/ 	.word	0x00001c30


	//   ....[62]....
        /*024c*/ 	.word	0x00001c50


	//   ....[63]....
        /*0250*/ 	.word	0x00001c70


	//   ....[64]....
        /*0254*/ 	.word	0x00001c90


	//----- nvinfo : EIATTR_VRC_CTA_INIT_COUNT
	.align		4
.L_649:
        /*0258*/ 	.byte	0x02, 0x4a
	.zero		1
	.zero		1


	//----- nvinfo : EIATTR_EXIT_INSTR_OFFSETS
	.align		4
        /*025c*/ 	.byte	0x04, 0x1c
        /*025e*/ 	.short	(.L_651 - .L_650)


	//   ....[0]....
.L_650:
        /*0260*/ 	.word	0x00002330


	//----- nvinfo : EIATTR_MAX_THREADS
	.align		4
.L_651:
        /*0264*/ 	.byte	0x04, 0x05
        /*0266*/ 	.short	(.L_653 - .L_652)
.L_652:
        /*0268*/ 	.word	0x00000080
        /*026c*/ 	.word	0x00000001
        /*0270*/ 	.word	0x00000001


	//----- nvinfo : EIATTR_CRS_STACK_SIZE
	.align		4
.L_653:
        /*0274*/ 	.byte	0x04, 0x1e
        /*0276*/ 	.short	(.L_655 - .L_654)
.L_654:
        /*0278*/ 	.word	0x00000000


	//----- nvinfo : EIATTR_CBANK_PARAM_SIZE
	.align		4
.L_655:
        /*027c*/ 	.byte	0x03, 0x19
        /*027e*/ 	.short	0x0018


	//----- nvinfo : EIATTR_PARAM_CBANK
	.align		4
        /*0280*/ 	.byte	0x04, 0x0a
        /*0282*/ 	.short	(.L_657 - .L_656)
	.align		4
.L_656:
        /*0284*/ 	.word	index@(.nv.constant0._Z31router_gemm_kernel_float_outputI13__nv_bfloat16Li128ELi8ELi13ELi256ELi7168EEvPfPKT_S4_)
        /*0288*/ 	.short	0x0380
        /*028a*/ 	.short	0x0018


	//----- nvinfo : EIATTR_SW_WAR
	.align		4
.L_657:
        /*028c*/ 	.byte	0x04, 0x36
        /*028e*/ 	.short	(.L_659 - .L_658)
.L_658:
        /*0290*/ 	.word	0x00000008
.L_659:


//--------------------- .nv.info._Z31router_gemm_kernel_float_outputI13__nv_bfloat16Li128ELi8ELi12ELi256ELi7168EEvPfPKT_S4_ --------------------------
	.section	.nv.info._Z31router_gemm_kernel_float_outputI13__nv_bfloat16Li128ELi8ELi12ELi256ELi7168EEvPfPKT_S4_,"",@"SHT_CUDA_INFO"
	.sectionflags	@""
	.align	4


	//----- nvinfo : EIATTR_CUDA_API_VERSION
	.align		4
        /*0000*/ 	.byte	0x04, 0x37
        /*0002*/ 	.short	(.L_661 - .L_660)
.L_660:
        /*0004*/ 	.word	0x00000082


	//----- nvinfo : EIATTR_KPARAM_INFO
	.align		4
.L_661:
        /*0008*/ 	.byte	0x04, 0x17
        /*000a*/ 	.short	(.L_663 - .L_662)
.L_662:
        /*000c*/ 	.word	0x00000000
        /*0010*/ 	.short	0x0002
        /*0012*/ 	.short	0x0010
        /*0014*/ 	.byte	0x00, 0xf5, 0x21, 0x00


	//----- nvinfo : EIATTR_KPARAM_INFO
	.align		4
.L_663:
        /*0018*/ 	.byte	0x04, 0x17
        /*001a*/ 	.short	(.L_665 - .L_664)
.L_664:
        /*001c*/ 	.word	0x00000000
        /*0020*/ 	.short	0x0001
        /*0022*/ 	.short	0x0008
        /*0024*/ 	.byte	0x00, 0xf5, 0x21, 0x00


	//----- nvinfo : EIATTR_KPARAM_INFO
	.align		4
.L_665:
        /*0028*/ 	.byte	0x04, 0x17
        /*002a*/ 	.short	(.L_667 - .L_666)
.L_666:
        /*002c*/ 	.word	0x00000000
        /*0030*/ 	.short	0x0000
        /*0032*/ 	.short	0x0000
        /*0034*/ 	.byte	0x00, 0xf5, 0x21, 0x00


	//----- nvinfo : EIATTR_SPARSE_MMA_MASK
	.align		4
.L_667:
        /*0038*/ 	.byte	0x03, 0x50
        /*003a*/ 	.short	0x0000


	//----- nvinfo : EIATTR_MAXREG_COUNT
	.align		4
        /*003c*/ 	.byte	0x03, 0x1b
        /*003e*/ 	.short	0x00ff


	//----- nvinfo : EIATTR_NUM_BARRIERS
	.align		4
        /*0040*/ 	.byte	0x02, 0x4c
        /*0042*/ 	.byte	0x01
	.zero		1


	//----- nvinfo : EIATTR_MERCURY_ISA_VERSION
	.align		4
        /*0044*/ 	.byte	0x03, 0x5f
        /*0046*/ 	.short	0x0101


	//----- nvinfo : EIATTR_COOP_GROUP_MASK_REGIDS
	.align		4
        /*0048*/ 	.byte	0x04, 0x29
        /*004a*/ 	.short	(.L_669 - .L_668)


	//   ....[0]....
.L_668:
        /*004c*/ 	.word	0xffffffff


	//   ....[1]....
        /*0050*/ 	.word	0xffffffff


	//   ....[2]....
        /*0054*/ 	.word	0xffffffff


	//   ....[3]....
        /*0058*/ 	.word	0xffffffff


	//   ....[4]....
        /*005c*/ 	.word	0xffffffff


	//   ....[5]....
        /*0060*/ 	.word	0xffffffff


	//   ....[6]....
        /*0064*/ 	.word	0xffffffff


	//   ....[7]....
        /*0068*/ 	.word	0xffffffff


	//   ....[8]....
        /*006c*/ 	.word	0xffffffff


	//   ....[9]....
        /*0070*/ 	.word	0xffffffff


	//   ....[10]....
        /*0074*/ 	.word	0xffffffff


	//   ....[11]....
        /*0078*/ 	.word	0xffffffff


	//   ....[12]....
        /*007c*/ 	.word	0xffffffff


	//   ....[13]....
        /*0080*/ 	.word	0xffffffff


	//   ....[14]....
        /*0084*/ 	.word	0xffffffff


	//   ....[15]....
        /*0088*/ 	.word	0xffffffff


	//   ....[16]....
        /*008c*/ 	.word	0xffffffff


	//   ....[17]....
        /*0090*/ 	.word	0xffffffff


	//   ....[18]....
        /*0094*/ 	.word	0xffffffff


	//   ....[19]....
        /*0098*/ 	.word	0xffffffff


	//   ....[20]....
        /*009c*/ 	.word	0xffffffff


	//   ....[21]....
        /*00a0*/ 	.word	0xffffffff


	//   ....[22]....
        /*00a4*/ 	.word	0xffffffff


	//   ....[23]....
        /*00a8*/ 	.word	0xffffffff


	//   ....[24]....
        /*00ac*/ 	.word	0xffffffff


	//   ....[25]....
        /*00b0*/ 	.word	0xffffffff


	//   ....[26]....
        /*00b4*/ 	.word	0xffffffff


	//   ....[27]....
        /*00b8*/ 	.word	0xffffffff


	//   ....[28]....
        /*00bc*/ 	.word	0xffffffff


	//   ....[29]....
        /*00c0*/ 	.word	0xffffffff


	//   ....[30]....
        /*00c4*/ 	.word	0xffffffff


	//   ....[31]....
        /*00c8*/ 	.word	0xffffffff


	//   ....[32]....
        /*00cc*/ 	.word	0xffffffff


	//   ....[33]....
        /*00d0*/ 	.word	0xffffffff


	//   ....[34]....
        /*00d4*/ 	.word	0xffffffff


	//   ....[35]....
        /*00d8*/ 	.word	0xffffffff


	//   ....[36]....
        /*00dc*/ 	.word	0xffffffff


	//   ....[37]....
        /*00e0*/ 	.word	0xffffffff


	//   ....[38]....
        /*00e4*/ 	.word	0xffffffff


	//   ....[39]....
        /*00e8*/ 	.word	0xffffffff


	//   ....[40]....
        /*00ec*/ 	.word	0xffffffff


	//   ....[41]....
        /*00f0*/ 	.word	0xffffffff


	//   ....[42]....
        /*00f4*/ 	.word	0xffffffff


	//   ....[43]....
        /*00f8*/ 	.word	0xffffffff


	//   ....[44]....
        /*00fc*/ 	.word	0xffffffff


	//   ....[45]....
        /*0100*/ 	.word	0xffffffff


	//   ....[46]....
        /*0104*/ 	.word	0xffffffff


	//   ....[47]....
        /*0108*/ 	.word	0xffffffff


	//   ....[48]....
        /*010c*/ 	.word	0xffffffff


	//   ....[49]....
        /*0110*/ 	.word	0xffffffff


	//   ....[50]....
        /*0114*/ 	.word	0xffffffff


	//   ....[51]....
        /*0118*/ 	.word	0xffffffff


	//   ....[52]....
        /*011c*/ 	.word	0xffffffff


	//   ....[53]....
        /*0120*/ 	.word	0xffffffff


	//   ....[54]....
        /*0124*/ 	.word	0xffffffff


	//   ....[55]....
        /*0128*/ 	.word	0xffffffff


	//   ....[56]....
        /*012c*/ 	.word	0xffffffff


	//   ....[57]....
        /*0130*/ 	.word	0xffffffff


	//   ....[58]....
        /*0134*/ 	.word	0xffffffff


	//   ....[59]....
        /*0138*/ 	.word	0xffffffff


	//----- nvinfo : EIATTR_COOP_GROUP_INSTR_OFFSETS
	.align		4
.L_669:
        /*013c*/ 	.byte	0x04, 0x28
        /*013e*/ 	.short	(.L_671 - .L_670)


	//   ....[0]....
.L_670:
        /*0140*/ 	.word	0x00001310


	//   ....[1]....
        /*0144*/ 	.word	0x00001350


	//   ....[2]....
        /*0148*/ 	.word	0x00001360


	//   ....[3]....
        /*014c*/ 	.word	0x00001370


	//   ....[4]....
        /*0150*/ 	.word	0x00001380


	//   ....[5]....
        /*0154*/ 	.word	0x00001390


	//   ....[6]....
        /*0158*/ 	.word	0x000013a0


	//   ....[7]....
        /*015c*/ 	.word	0x000013d0


	//   ....[8]....
        /*0160*/ 	.word	0x000013f0


	//   ....[9]....
        /*0164*/ 	.word	0x00001410


	//   ....[10]....
        /*0168*/ 	.word	0x00001430


	//   ....[11]....
        /*016c*/ 	.word	0x00001450


	//   ....[12]....
        /*0170*/ 	.word	0x00001470


	//   ....[13]....
        /*0174*/ 	.word	0x00001490


	//   ....[14]....
        /*0178*/ 	.word	0x000014c0


	//   ....[15]....
        /*017c*/ 	.word	0x000014e0


	//   ....[16]....
        /*0180*/ 	.word	0x00001500


	//   ....[17]....
        /*0184*/ 	.word	0x00001520


	//   ....[18]....
        /*0188*/ 	.word	0x00001540


	//   ....[19]....
        /*018c*/ 	.word	0x00001560


	//   ....[20]....
        /*0190*/ 	.word	0x00001570


	//   ....[21]....
        /*0194*/ 	.word	0x00001590


	//   ....[22]....
        /*0198*/ 	.word	0x000015b0


	//   ....[23]....
        /*019c*/ 	.word	0x000015d0


	//   ....[24]....
        /*01a0*/ 	.word	0x000015f0


	//   ....[25]....
        /*01a4*/ 	.word	0x00001610


	//   ....[26]....
        /*01a8*/ 	.word	0x00001640


	//   ....[27]....
        /*01ac*/ 	.word	0x00001660


	//   ....[28]....
        /*01b0*/ 	.word	0x00001680


	//   ....[29]....
        /*01b4*/ 	.word	0x000016a0


	//   ....[30]....
        /*01b8*/ 	.word	0x000016c0


	//   ....[31]....
        /*01bc*/ 	.word	0x000016e0


	//   ....[32]....
        /*01c0*/ 	.word	0x000016f0


	//   ....[33]....
        /*01c4*/ 	.word	0x00001710


	//   ....[34]....
        /*01c8*/ 	.word	0x00001730


	//   ....[35]....
        /*01cc*/ 	.word	0x00001750


	//   ....[36]....
        /*01d0*/ 	.word	0x00001770


	//   ....[37]....
        /*01d4*/ 	.word	0x00001790


	//   ....[38]....
        /*01d8*/ 	.word	0x000017c0


	//   ....[39]....
        /*01dc*/ 	.word	0x000017e0


	//   ....[40]....
        /*01e0*/ 	.word	0x00001800


	//   ....[41]....
        /*01e4*/ 	.word	0x00001820


	//   ....[42]....
        /*01e8*/ 	.word	0x00001840


	//   ....[43]....
        /*01ec*/ 	.word	0x00001870


	//   ....[44]....
        /*01f0*/ 	.word	0x000018a0


	//   ....[45]....
        /*01f4*/ 	.word	0x000018d0


	//   ....[46]....
        /*01f8*/ 	.word	0x000018f0


	//   ....[47]....
        /*01fc*/ 	.word	0x00001910


	//   ....[48]....
        /*0200*/ 	.word	0x00001930


	//   ....[49]....
        /*0204*/ 	.word	0x00001960


	//   ....[50]....
        /*0208*/ 	.word	0x00001980


	//   ....[51]....
        /*020c*/ 	.word	0x000019a0


	//   ....[52]....
        /*0210*/ 	.word	0x000019c0


	//   ....[53]....
        /*0214*/ 	.word	0x000019e0


	//   ....[54]....
        /*0218*/ 	.word	0x00001a00


	//   ....[55]....
        /*021c*/ 	.word	0x00001a10


	//   ....[56]....
        /*0220*/ 	.word	0x00001a30


	//   ....[57]....
        /*0224*/ 	.word	0x00001a50


	//   ....[58]....
        /*0228*/ 	.word	0x00001a70


	//   ....[59]....
        /*022c*/ 	.word	0x00001a90


	//----- nvinfo : EIATTR_VRC_CTA_INIT_COUNT
	.align		4
.L_671:
        /*0230*/ 	.byte	0x02, 0x4a
	.zero		1
	.zero		1


	//----- nvinfo : EIATTR_EXIT_INSTR_OFFSETS
	.align		4
        /*0234*/ 	.byte	0x04, 0x1c
        /*0236*/ 	.short	(.L_673 - .L_672)


	//   ....[0]....
.L_672:
        /*0238*/ 	.word	0x000020c0


	//----- nvinfo : EIATTR_MAX_THREADS
	.align		4
.L_673:
        /*023c*/ 	.byte	0x04, 0x05
        /*023e*/ 	.short	(.L_675 - .L_674)
.L_674:
        /*0240*/ 	.word	0x00000080
        /*0244*/ 	.word	0x00000001
        /*0248*/ 	.word	0x00000001


	//----- nvinfo : EIATTR_CRS_STACK_SIZE
	.align		4
.L_675:
        /*024c*/ 	.byte	0x04, 0x1e
        /*024e*/ 	.short	(.L_677 - .L_676)
.L_676:
        /*0250*/ 	.word	0x00000000


	//----- nvinfo : EIATTR_CBANK_PARAM_SIZE
	.align		4
.L_677:
        /*0254*/ 	.byte	0x03, 0x19
        /*0256*/ 	.short	0x0018


	//----- nvinfo : EIATTR_PARAM_CBANK
	.align		4
        /*0258*/ 	.byte	0x04, 0x0a
        /*025a*/ 	.short	(.L_679 - .L_678)
	.align		4
.L_678:
        /*025c*/ 	.word	index@(.nv.constant0._Z31router_gemm_kernel_float_outputI13__nv_bfloat16Li128ELi8ELi12ELi256ELi7168EEvPfPKT_S4_)
        /*0260*/ 	.short	0x0380
        /*0262*/ 	.short	0x0018


	//----- nvinfo : EIATTR_SW_WAR
	.align		4
.L_679:
        /*0264*/ 	.byte	0x04, 0x36
        /*0266*/ 	.short	(.L_681 - .L_680)
.L_680:
        /*0268*/ 	.word	0x00000008
.L_681:


//--------------------- .nv.info._Z31router_gemm_kernel_float_outputI13__nv_bfloat16Li128ELi8ELi11ELi256ELi7168EEvPfPKT_S4_ --------------------------
	.section	.nv.info._Z31router_gemm_kernel_float_outputI13__nv_bfloat16Li128ELi8ELi11ELi256ELi7168EEvPfPKT_S4_,"",@"SHT_CUDA_INFO"
	.sectionflags	@""
	.align	4


	//----- nvinfo : EIATTR_CUDA_API_VERSION
	.align		4
        /*0000*/ 	.byte	0x04, 0x37
        /*0002*/ 	.short	(.L_683 - .L_682)
.L_682:
        /*0004*/ 	.word	0x00000082


	//----- nvinfo : EIATTR_KPARAM_INFO
	.align		4
.L_683:
        /*0008*/ 	.byte	0x04, 0x17
        /*000a*/ 	.short	(.L_685 - .L_684)
.L_684:
        /*000c*/ 	.word	0x00000000
        /*0010*/ 	.short	0x0002
        /*0012*/ 	.short	0x0010
        /*0014*/ 	.byte	0x00, 0xf5, 0x21, 0x00


	//----- nvinfo : EIATTR_KPARAM_INFO
	.align		4
.L_685:
        /*0018*/ 	.byte	0x04, 0x17
        /*001a*/ 	.short	(.L_687 - .L_686)
.L_686:
        /*001c*/ 	.word	0x00000000
        /*0020*/ 	.short	0x0001
        /*0022*/ 	.short	0x0008
        /*0024*/ 	.byte	0x00, 0xf5, 0x21, 0x00


	//----- nvinfo : EIATTR_KPARAM_INFO
	.align		4
.L_687:
        /*0028*/ 	.byte	0x04, 0x17
        /*002a*/ 	.short	(.L_689 - .L_688)
.L_688:
        /*002c*/ 	.word	0x00000000
        /*0030*/ 	.short	0x0000
        /*0032*/ 	.short	0x0000
        /*0034*/ 	.byte	0x00, 0xf5, 0x21, 0x00


	//----- nvinfo : EIATTR_SPARSE_MMA_MASK
	.align		4
.L_689:
        /*0038*/ 	.byte	0x03, 0x50
        /*003a*/ 	.short	0x0000


	//----- nvinfo : EIATTR_MAXREG_COUNT
	.align		4
        /*003c*/ 	.byte	0x03, 0x1b
        /*003e*/ 	.short	0x00ff


	//----- nvinfo : EIATTR_NUM_BARRIERS
	.align		4
        /*0040*/ 	.byte	0x02, 0x4c
        /*0042*/ 	.byte	0x01
	.zero		1


	//----- nvinfo : EIATTR_MERCURY_ISA_VERSION
	.align		4
        /*0044*/ 	.byte	0x03, 0x5f
        /*0046*/ 	.short	0x0101


	//----- nvinfo : EIATTR_COOP_GROUP_MASK_REGIDS
	.align		4
        /*0048*/ 	.byte	0x04, 0x29
        /*004a*/ 	.short	(.L_691 - .L_690)


	//   ....[0]....
.L_690:
        /*004c*/ 	.word	0xffffffff


	//   ....[1]....
        /*0050*/ 	.word	0xffffffff


	//   ....[2]....
        /*0054*/ 	.word	0xffffffff


	//   ....[3]....
        /*0058*/ 	.word	0xffffffff


	//   ....[4]....
        /*005c*/ 	.word	0xffffffff


	//   ....[5]....
        /*0060*/ 	.word	0xffffffff


	//   ....[6]....
        /*0064*/ 	.word	0xffffffff


	//   ....[7]....
        /*0068*/ 	.word	0xffffffff


	//   ....[8]....
        /*006c*/ 	.word	0xffffffff


	//   ....[9]....
        /*0070*/ 	.word	0xffffffff


	//   ....[10]....
        /*0074*/ 	.word	0xffffffff


	//   ....[11]....
        /*0078*/ 	.word	0xffffffff


	//   ....[12]....
        /*007c*/ 	.word	0xffffffff


	//   ....[13]....
        /*0080*/ 	.word	0xffffffff


	//   ....[14]....
        /*0084*/ 	.word	0xffffffff


	//   ....[15]....
        /*0088*/ 	.word	0xffffffff


	//   ....[16]....
        /*008c*/ 	.word	0xffffffff


	//   ....[17]....
        /*0090*/ 	.word	0xffffffff


	//   ....[18]....
        /*0094*/ 	.word	0xffffffff


	//   ....[19]....
        /*0098*/ 	.word	0xffffffff


	//   ....[20]....
        /*009c*/ 	.word	0xffffffff


	//   ....[21]....
        /*00a0*/ 	.word	0xffffffff


	//   ....[22]....
        /*00a4*/ 	.word	0xffffffff


	//   ....[23]....
        /*00a8*/ 	.word	0xffffffff


	//   ....[24]....
        /*00ac*/ 	.word	0xffffffff


	//   ....[25]....
        /*00b0*/ 	.word	0xffffffff


	//   ....[26]....
        /*00b4*/ 	.word	0xffffffff


	//   ....[27]....
        /*00b8*/ 	.word	0xffffffff


	//   ....[28]....
        /*00bc*/ 	.word	0xffffffff


	//   ....[29]....
        /*00c0*/ 	.word	0xffffffff


	//   ....[30]....
        /*00c4*/ 	.word	0xffffffff


	//   ....[31]....
        /*00c8*/ 	.word	0xffffffff


	//   ....[32]....
        /*00cc*/ 	.word	0xffffffff


	//   ....[33]....
        /*00d0*/ 	.word	0xffffffff


	//   ....[34]....
        /*00d4*/ 	.word	0xffffffff


	//   ....[35]....
        /*00d8*/ 	.word	0xffffffff


	//   ....[36]....
        /*00dc*/ 	.word	0xffffffff


	//   ....[37]....
        /*00e0*/ 	.word	0xffffffff


	//   ....[38]....
        /*00e4*/ 	.word	0xffffffff


	//   ....[39]....
        /*00e8*/ 	.word	0xffffffff


	//   ....[40]....
        /*00ec*/ 	.word	0xffffffff


	//   ....[41]....
        /*00f0*/ 	.word	0xffffffff


	//   ....[42]....
        /*00f4*/ 	.word	0xffffffff


	//   ....[43]....
        /*00f8*/ 	.word	0xffffffff


	//   ....[44]....
        /*00fc*/ 	.word	0xffffffff


	//   ....[45]....
        /*0100*/ 	.word	0xffffffff


	//   ....[46]....
        /*0104*/ 	.word	0xffffffff


	//   ....[47]....
        /*0108*/ 	.word	0xffffffff


	//   ....[48]....
        /*010c*/ 	.word	0xffffffff


	//   ....[49]....
        /*0110*/ 	.word	0xffffffff


	//   ....[50]....
        /*0114*/ 	.word	0xffffffff


	//   ....[51]....
        /*0118*/ 	.word	0xffffffff


	//   ....[52]....
        /*011c*/ 	.word	0xffffffff


	//   ....[53]....
        /*0120*/ 	.word	0xffffffff


	//   ....[54]....
        /*0124*/ 	.word	0xffffffff


	//----- nvinfo : EIATTR_COOP_GROUP_INSTR_OFFSETS
	.align		4
.L_691:
        /*0128*/ 	.byte	0x04, 0x28
        /*012a*/ 	.short	(.L_693 - .L_692)


	//   ....[0]....
.L_692:
        /*012c*/ 	.word	0x000011c0


	//   ....[1]....
        /*0130*/ 	.word	0x00001200


	//   ....[2]....
        /*0134*/ 	.word	0x00001210


	//   ....[3]....
        /*0138*/ 	.word	0x00001220


	//   ....[4]....
        /*013c*/ 	.word	0x00001230


	//   ....[5]....
        /*0140*/ 	.word	0x00001240


	//   ....[6]....
        /*0144*/ 	.word	0x00001250


	//   ....[7]....
        /*0148*/ 	.word	0x00001280


	//   ....[8]....
        /*014c*/ 	.word	0x000012a0


	//   ....[9]....
        /*0150*/ 	.word	0x000012c0


	//   ....[10]....
        /*0154*/ 	.word	0x000012e0


	//   ....[11]....
        /*0158*/ 	.word	0x00001300


	//   ....[12]....
        /*015c*/ 	.word	0x00001320


	//   ....[13]....
        /*0160*/ 	.word	0x00001350


	//   ....[14]....
        /*0164*/ 	.word	0x00001370


	//   ....[15]....
        /*0168*/ 	.word	0x00001390


	//   ....[16]....
        /*016c*/ 	.word	0x000013b0


	//   ....[17]....
        /*0170*/ 	.word	0x000013d0


	//   ....[18]....
        /*0174*/ 	.word	0x000013f0


	//   ....[19]....
        /*0178*/ 	.word	0x00001400


	//   ....[20]....
        /*017c*/ 	.word	0x00001420


	//   ....[21]....
        /*0180*/ 	.word	0x00001440


	//   ....[22]....
        /*0184*/ 	.word	0x00001460


	//   ....[23]....
        /*0188*/ 	.word	0x00001480


	//   ....[24]....
        /*018c*/ 	.word	0x000014b0


	//   ....[25]....
        /*0190*/ 	.word	0x000014d0


	//   ....[26]....
        /*0194*/ 	.word	0x000014f0


	//   ....[27]....
        /*0198*/ 	.word	0x00001510


	//   ....[28]....
        /*019c*/ 	.word	0x00001530


	//   ....[29]....
        /*01a0*/ 	.word	0x00001550


	//   ....[30]....
        /*01a4*/ 	.word	0x00001560


	//   ....[31]....
        /*01a8*/ 	.word	0x00001580


	//   ....[32]....
        /*01ac*/ 	.word	0x000015a0


	//   ....[33]....
        /*01b0*/ 	.word	0x000015c0


	//   ....[34]....
        /*01b4*/ 	.word	0x000015e0


	//   ....[35]....
        /*01b8*/ 	.word	0x00001610


	//   ....[36]....
        /*01bc*/ 	.word	0x00001630


	//   ....[37]....
        /*01c0*/ 	.word	0x00001650


	//   ....[38]....
        /*01c4*/ 	.word	0x00001670


	//   ....[39]....
        /*01c8*/ 	.word	0x00001690


	//   ....[40]....
        /*01cc*/ 	.word	0x000016c0


	//   ....[41]....
        /*01d0*/ 	.word	0x000016f0


	//   ....[42]....
        /*01d4*/ 	.word	0x00001720


	//   ....[43]....
        /*01d8*/ 	.word	0x00001740


	//   ....[44]....
        /*01dc*/ 	.word	0x00001760


	//   ....[45]....
        /*01e0*/ 	.word	0x00001790


	//   ....[46]....
        /*01e4*/ 	.word	0x000017b0


	//   ....[47]....
        /*01e8*/ 	.word	0x000017d0


	//   ....[48]....
        /*01ec*/ 	.word	0x000017f0


	//   ....[49]....
        /*01f0*/ 	.word	0x00001810


	//   ....[50]....
        /*01f4*/ 	.word	0x00001830


	//   ....[51]....
        /*01f8*/ 	.word	0x00001840


	//   ....[52]....
        /*01fc*/ 	.word	0x00001860


	//   ....[53]....
        /*0200*/ 	.word	0x00001880


	//   ....[54]....
        /*0204*/ 	.word	0x000018a0


	//----- nvinfo : EIATTR_VRC_CTA_INIT_COUNT
	.align		4
.L_693:
        /*0208*/ 	.byte	0x02, 0x4a
	.zero		1
	.zero		1


	//----- nvinfo : EIATTR_EXIT_INSTR_OFFSETS
	.align		4
        /*020c*/ 	.byte	0x04, 0x1c
        /*020e*/ 	.short	(.L_695 - .L_694)


	//   ....[0]....
.L_694:
        /*0210*/ 	.word	0x00001e60


	//----- nvinfo : EIATTR_MAX_THREADS
	.align		4
.L_695:
        /*0214*/ 	.byte	0x04, 0x05
        /*0216*/ 	.short	(.L_697 - .L_696)
.L_696:
        /*0218*/ 	.word	0x00000080
        /*021c*/ 	.word	0x00000001
        /*0220*/ 	.word	0x00000001


	//----- nvinfo : EIATTR_CRS_STACK_SIZE
	.align		4
.L_697:
        /*0224*/ 	.byte	0x04, 0x1e
        /*0226*/ 	.short	(.L_699 - .L_698)
.L_698:
        /*0228*/ 	.word	0x00000000


	//----- nvinfo : EIATTR_CBANK_PARAM_SIZE
	.align		4
.L_699:
        /*022c*/ 	.byte	0x03, 0x19
        /*022e*/ 	.short	0x0018


	//----- nvinfo : EIATTR_PARAM_CBANK
	.align		4
        /*0230*/ 	.byte	0x04, 0x0a
        /*0232*/ 	.short	(.L_701 - .L_700)
	.align		4
.L_700:
        /*0234*/ 	.word	index@(.nv.constant0._Z31router_gemm_kernel_float_outputI13__nv_bfloat16Li128ELi8ELi11ELi256ELi7168EEvPfPKT_S4_)
        /*0238*/ 	.short	0x0380
        /*023a*/ 	.short	0x0018


	//----- nvinfo : EIATTR_SW_WAR
	.align		4
.L_701:
        /*023c*/ 	.byte	0x04, 0x36
        /*023e*/ 	.short	(.L_703 - .L_702)
.L_702:
        /*0240*/ 	.word	0x00000008
.L_703:


//--------------------- .nv.info._Z31router_gemm_kernel_float_outputI13__nv_bfloat16Li128ELi8ELi10ELi256ELi7168EEvPfPKT_S4_ --------------------------
	.section	.nv.info._Z31router_gemm_kernel_float_outputI13__nv_bfloat16Li128ELi8ELi10ELi256ELi7168EEvPfPKT_S4_,"",@"SHT_CUDA_INFO"
	.sectionflags	@""
	.align	4


	//----- nvinfo : EIATTR_CUDA_API_VERSION
	.align		4
        /*0000*/ 	.byte	0x04, 0x37
        /*0002*/ 	.short	(.L_705 - .L_704)
.L_704:
        /*0004*/ 	.word	0x00000082


	//----- nvinfo : EIATTR_KPARAM_INFO
	.align		4
.L_705:
        /*0008*/ 	.byte	0x04, 0x17
        /*000a*/ 	.short	(.L_707 - .L_706)
.L_706:
        /*000c*/ 	.word	0x00000000
        /*0010*/ 	.short	0x0002
        /*0012*/ 	.short	0x0010
        /*0014*/ 	.byte	0x00, 0xf5, 0x21, 0x00


	//----- nvinfo : EIATTR_KPARAM_INFO
	.align		4
.L_707:
        /*0018*/ 	.byte	0x04, 0x17
        /*001a*/ 	.short	(.L_709 - .L_708)
.L_708:
        /*001c*/ 	.word	0x00000000
        /*0020*/ 	.short	0x0001
        /*0022*/ 	.short	0x0008
        /*0024*/ 	.byte	0x00, 0xf5, 0x21, 0x00


	//----- nvinfo : EIATTR_KPARAM_INFO
	.align		4
.L_709:
        /*0028*/ 	.byte	0x04, 0x17
        /*002a*/ 	.short	(.L_711 - .L_710)
.L_710:
        /*002c*/ 	.word	0x00000000
        /*0030*/ 	.short	0x0000
        /*0032*/ 	.short	0x0000
        /*0034*/ 	.byte	0x00, 0xf5, 0x21, 0x00


	//----- nvinfo : EIATTR_SPARSE_MMA_MASK
	.align		4
.L_711:
        /*0038*/ 	.byte	0x03, 0x50
        /*003a*/ 	.short	0x0000


	//----- nvinfo : EIATTR_MAXREG_COUNT
	.align		4
        /*003c*/ 	.byte	0x03, 0x1b
        /*003e*/ 	.short	0x00ff


	//----- nvinfo : EIATTR_NUM_BARRIERS
	.align		4
        /*0040*/ 	.byte	0x02, 0x4c
        /*0042*/ 	.byte	0x01
	.zero		1


	//----- nvinfo : EIATTR_MERCURY_ISA_VERSION
	.align		4
        /*0044*/ 	.byte	0x03, 0x5f
        /*0046*/ 	.short	0x0101


	//----- nvinfo : EIATTR_COOP_GROUP_MASK_REGIDS
	.align		4
        /*0048*/ 	.byte	0x04, 0x29
        /*004a*/ 	.short	(.L_713 - .L_712)


	//   ....[0]....
.L_712:
        /*004c*/ 	.word	0xffffffff


	//   ....[1]....
        /*0050*/ 	.word	0xffffffff


	//   ....[2]....
        /*0054*/ 	.word	0xffffffff


	//   ....[3]....
        /*0058*/ 	.word	0xffffffff


	//   ....[4]....
        /*005c*/ 	.word	0xffffffff


	//   ....[5]....
        /*0060*/ 	.word	0xffffffff


	//   ....[6]....
        /*0064*/ 	.word	0xffffffff


	//   ....[7]....
        /*0068*/ 	.word	0xffffffff


	//   ....[8]....
        /*006c*/ 	.word	0xffffffff


	//   ....[9]....
        /*0070*/ 	.word	0xffffffff


	//   ....[10]....
        /*0074*/ 	.word	0xffffffff


	//   ....[11]....
        /*0078*/ 	.word	0xffffffff


	//   ....[12]....
        /*007c*/ 	.word	0xffffffff


	//   ....[13]....
        /*0080*/ 	.word	0xffffffff


	//   ....[14]....
        /*0084*/ 	.word	0xffffffff


	//   ....[15]....
        /*0088*/ 	.word	0xffffffff


	//   ....[16]....
        /*008c*/ 	.word	0xffffffff


	//   ....[17]....
        /*0090*/ 	.word	0xffffffff


	//   ....[18]....
        /*0094*/ 	.word	0xffffffff


	//   ....[19]....
        /*0098*/ 	.word	0xffffffff


	//   ....[20]....
        /*009c*/ 	.word	0xffffffff


	//   ....[21]....
        /*00a0*/ 	.word	0xffffffff


	//   ....[22]....
        /*00a4*/ 	.word	0xffffffff


	//   ....[23]....
        /*00a8*/ 	.word	0xffffffff


	//   ....[24]....
        /*00ac*/ 	.word	0xffffffff


	//   ....[25]....
        /*00b0*/ 	.word	0xffffffff


	//   ....[26]....
        /*00b4*/ 	.word	0xffffffff


	//   ....[27]....
        /*00b8*/ 	.word	0xffffffff


	//   ....[28]....
        /*00bc*/ 	.word	0xffffffff


	//   ....[29]....
        /*00c0*/ 	.word	0xffffffff


	//   ....[30]....
        /*00c4*/ 	.word	0xffffffff


	//   ....[31]....
        /*00c8*/ 	.word	0xffffffff


	//   ....[32]....
        /*00cc*/ 	.word	0xffffffff


	//   ....[33]....
        /*00d0*/ 	.word	0xffffffff


	//   ....[34]....
        /*00d4*/ 	.word	0xffffffff


	//   ....[35]....
        /*00d8*/ 	.word	0xffffffff


	//   ....[36]....
        /*00dc*/ 	.word	0xffffffff


	//   ....[37]....
        /*00e0*/ 	.word	0xffffffff


	//   ....[38]....
        /*00e4*/ 	.word	0xffffffff


	//   ....[39]....
        /*00e8*/ 	.word	0xffffffff


	//   ....[40]....
        /*00ec*/ 	.word	0xffffffff


	//   ....[41]....
        /*00f0*/ 	.word	0xffffffff


	//   ....[42]....
        /*00f4*/ 	.word	0xffffffff


	//   ....[43]....
        /*00f8*/ 	.word	0xffffffff


	//   ....[44]....
        /*00fc*/ 	.word	0xffffffff


	//   ....[45]....
        /*0100*/ 	.word	0xffffffff


	//   ....[46]....
        /*0104*/ 	.word	0xffffffff


	//   ....[47]....
        /*0108*/ 	.word	0xffffffff


	//   ....[48]....
        /*010c*/ 	.word	0xffffffff


	//   ....[49]....
        /*0110*/ 	.word	0xffffffff


	//----- nvinfo : EIATTR_COOP_GROUP_INSTR_OFFSETS
	.align		4
.L_713:
        /*0114*/ 	.byte	0x04, 0x28
        /*0116*/ 	.short	(.L_715 - .L_714)


	//   ....[0]....
.L_714:
        /*0118*/ 	.word	0x00001050


	//   ....[1]....
        /*011c*/ 	.word	0x00001090


	//   ....[2]....
        /*0120*/ 	.word	0x000010a0


	//   ....[3]....
        /*0124*/ 	.word	0x000010b0


	//   ....[4]....
        /*0128*/ 	.word	0x000010c0


	//   ....[5]....
        /*012c*/ 	.word	0x000010d0


	//   ....[6]....
        /*0130*/ 	.word	0x000010e0


	//   ....[7]....
        /*0134*/ 	.word	0x00001110


	//   ....[8]....
        /*0138*/ 	.word	0x00001130


	//   ....[9]....
        /*013c*/ 	.word	0x00001150


	//   ....[10]....
        /*0140*/ 	.word	0x00001170


	//   ....[11]....
        /*0144*/ 	.word	0x000011a0


	//   ....[12]....
        /*0148*/ 	.word	0x000011c0


	//   ....[13]....
        /*014c*/ 	.word	0x000011e0


	//   ....[14]....
        /*0150*/ 	.word	0x00001200


	//   ....[15]....
        /*0154*/ 	.word	0x00001220


	//   ....[16]....
        /*0158*/ 	.word	0x00001240


	//   ....[17]....
        /*015c*/ 	.word	0x00001250


	//   ....[18]....
        /*0160*/ 	.word	0x00001270


	//   ....[19]....
        /*0164*/ 	.word	0x00001290


	//   ....[20]....
        /*0168*/ 	.word	0x000012b0


	//   ....[21]....
        /*016c*/ 	.word	0x000012e0


	//   ....[22]....
        /*0170*/ 	.word	0x00001300


	//   ....[23]....
        /*0174*/ 	.word	0x00001320


	//   ....[24]....
        /*0178*/ 	.word	0x00001340


	//   ....[25]....
        /*017c*/ 	.word	0x00001360


	//   ....[26]....
        /*0180*/ 	.word	0x00001380


	//   ....[27]....
        /*0184*/ 	.word	0x00001390


	//   ....[28]....
        /*0188*/ 	.word	0x000013b0


	//   ....[29]....
        /*018c*/ 	.word	0x000013d0


	//   ....[30]....
        /*0190*/ 	.word	0x000013f0


	//   ....[31]....
        /*0194*/ 	.word	0x00001420


	//   ....[32]....
        /*0198*/ 	.word	0x00001440


	//   ....[33]....
        /*019c*/ 	.word	0x00001460


	//   ....[34]....
        /*01a0*/ 	.word	0x00001480


	//   ....[35]....
        /*01a4*/ 	.word	0x000014a0


	//   ....[36]....
        /*01a8*/ 	.word	0x000014c0


	//   ....[37]....
        /*01ac*/ 	.word	0x000014e0


	//   ....[38]....
        /*01b0*/ 	.word	0x00001510


	//   ....[39]....
        /*01b4*/ 	.word	0x00001540


	//   ....[40]....
        /*01b8*/ 	.word	0x00001570


	//   ....[41]....
        /*01bc*/ 	.word	0x000015a0


	//   ....[42]....
        /*01c0*/ 	.word	0x000015c0


	//   ....[43]....
        /*01c4*/ 	.word	0x000015e0


	//   ....[44]....
        /*01c8*/ 	.word	0x00001600


	//   ....[45]....
        /*01cc*/ 	.word	0x00001620


	//   ....[46]....
        /*01d0*/ 	.word	0x00001640


	//   ....[47]....
        /*01d4*/ 	.word	0x00001650


	//   ....[48]....
        /*01d8*/ 	.word	0x00001670


	//   ....[49]....
        /*01dc*/ 	.word	0x00001690


	//----- nvinfo : EIATTR_VRC_CTA_INIT_COUNT
	.align		4
.L_715:
        /*01e0*/ 	.byte	0x02, 0x4a
	.zero		1
	.zero		1


	//----- nvinfo : EIATTR_EXIT_INSTR_OFFSETS
	.align		4
        /*01e4*/ 	.byte	0x04, 0x1c
        /*01e6*/ 	.short	(.L_717 - .L_716)


	//   ....[0]....
.L_716:
        /*01e8*/ 	.word	0x00001be0


	//----- nvinfo : EIATTR_MAX_THREADS
	.align		4
.L_717:
        /*01ec*/ 	.byte	0x04, 0x05
        /*01ee*/ 	.short	(.L_719 - .L_718)
.L_718:
        /*01f0*/ 	.word	0x00000080
        /*01f4*/ 	.word	0x00000001
        /*01f8*/ 	.word	0x00000001


	//----- nvinfo : EIATTR_CRS_STACK_SIZE
	.align		4
.L_719:
        /*01fc*/ 	.byte	0x04, 0x1e
        /*01fe*/ 	.short	(.L_721 - .L_720)
.L_720:
        /*0200*/ 	.word	0x00000000


	//----- nvinfo : EIATTR_CBANK_PARAM_SIZE
	.align		4
.L_721:
        /*0204*/ 	.byte	0x03, 0x19
        /*0206*/ 	.short	0x0018


	//----- nvinfo : EIATTR_PARAM_CBANK
	.align		4
        /*0208*/ 	.byte	0x04, 0x0a
        /*020a*/ 	.short	(.L_723 - .L_722)
	.align		4
.L_722:
        /*020c*/ 	.word	index@(.nv.constant0._Z31router_gemm_kernel_float_outputI13__nv_bfloat16Li128ELi8ELi10ELi256ELi7168EEvPfPKT_S4_)
        /*0210*/ 	.short	0x0380
        /*0212*/ 	.short	0x0018


	//----- nvinfo : EIATTR_SW_WAR
	.align		4
.L_723:
        /*0214*/ 	.byte	0x04, 0x36
        /*0216*/ 	.short	(.L_725 - .L_724)
.L_724:
        /*0218*/ 	.word	0x00000008
.L_725:


//--------------------- .nv.info._Z31router_gemm_kernel_float_outputI13__nv_bfloat16Li128ELi8ELi9ELi256ELi7168EEvPfPKT_S4_ --------------------------
	.section	.nv.info._Z31router_gemm_kernel_float_outputI13__nv_bfloat16Li128ELi8ELi9ELi256ELi7168EEvPfPKT_S4_,"",@"SHT_CUDA_INFO"
	.sectionflags	@""
	.align	4


	//----- nvinfo : EIATTR_CUDA_API_VERSION
	.align		4
        /*0000*/ 	.byte	0x04, 0x37
        /*0002*/ 	.short	(.L_727 - .L_726)
.L_726:
        /*0004*/ 	.word	0x00000082


	//----- nvinfo : EIATTR_KPARAM_INFO
	.align		4
.L_727:
        /*0008*/ 	.byte	0x04, 0x17
        /*000a*/ 	.short	(.L_729 - .L_728)
.L_728:
        /*000c*/ 	.word	0x00000000
        /*0010*/ 	.short	0x0002
        /*0012*/ 	.short	0x0010
        /*0014*/ 	.byte	0x00, 0xf5, 0x21, 0x00


	//----- nvinfo : EIATTR_KPARAM_INFO
	.align		4
.L_729:
        /*0018*/ 	.byte	0x04, 0x17
        /*001a*/ 	.short	(.L_731 - .L_730)
.L_730:
        /*001c*/ 	.word	0x00000000
        /*0020*/ 	.short	0x0001
        /*0022*/ 	.short	0x0008
        /*0024*/ 	.byte	0x00, 0xf5, 0x21, 0x00


	//----- nvinfo : EIATTR_KPARAM_INFO
	.align		4
.L_731:
        /*0028*/ 	.byte	0x04, 0x17
        /*002a*/ 	.short	(.L_733 - .L_732)
.L_732:
        /*002c*/ 	.word	0x00000000
        /*0030*/ 	.short	0x0000
        /*0032*/ 	.short	0x0000
        /*0034*/ 	.byte	0x00, 0xf5, 0x21, 0x00


	//----- nvinfo : EIATTR_SPARSE_MMA_MASK
	.align		4
.L_733:
        /*0038*/ 	.byte	0x03, 0x50
        /*003a*/ 	.short	0x0000


	//----- nvinfo : EIATTR_MAXREG_COUNT
	.align		4
        /*003c*/ 	.byte	0x03, 0x1b
        /*003e*/ 	.short	0x00ff


	//----- nvinfo : EIATTR_NUM_BARRIERS
	.align		4
        /*0040*/ 	.byte	0x02, 0x4c
        /*0042*/ 	.byte	0x01
	.zero		1


	//----- nvinfo : EIATTR_MERCURY_ISA_VERSION
	.align		4
        /*0044*/ 	.byte	0x03, 0x5f
        /*0046*/ 	.short	0x0101


	//----- nvinfo : EIATTR_COOP_GROUP_MASK_REGIDS
	.align		4
        /*0048*/ 	.byte	0x04, 0x29
        /*004a*/ 	.short	(.L_735 - .L_734)


	//   ....[0]....
.L_734:
        /*004c*/ 	.word	0xffffffff


	//   ....[1]....
        /*0050*/ 	.word	0xffffffff


	//   ....[2]....
        /*0054*/ 	.word	0xffffffff


	//   ....[3]....
        /*0058*/ 	.word	0xffffffff


	//   ....[4]....
        /*005c*/ 	.word	0xffffffff


	//   ....[5]....
        /*0060*/ 	.word	0xffffffff


	//   ....[6]....
        /*0064*/ 	.word	0xffffffff


	//   ....[7]....
        /*0068*/ 	.word	0xffffffff


	//   ....[8]....
        /*006c*/ 	.word	0xffffffff


	//   ....[9]....
        /*0070*/ 	.word	0xffffffff


	//   ....[10]....
        /*0074*/ 	.word	0xffffffff


	//   ....[11]....
        /*0078*/ 	.word	0xffffffff


	//   ....[12]....
        /*007c*/ 	.word	0xffffffff


	//   ....[13]....
        /*0080*/ 	.word	0xffffffff


	//   ....[14]....
        /*0084*/ 	.word	0xffffffff


	//   ....[15]....
        /*0088*/ 	.word	0xffffffff


	//   ....[16]....
        /*008c*/ 	.word	0xffffffff


	//   ....[17]....
        /*0090*/ 	.word	0xffffffff


	//   ....[18]....
        /*0094*/ 	.word	0xffffffff


	//   ....[19]....
        /*0098*/ 	.word	0xffffffff


	//   ....[20]....
        /*009c*/ 	.word	0xffffffff


	//   ....[21]....
        /*00a0*/ 	.word	0xffffffff


	//   ....[22]....
        /*00a4*/ 	.word	0xffffffff


	//   ....[23]....
        /*00a8*/ 	.word	0xffffffff


	//   ....[24]....
        /*00ac*/ 	.word	0xffffffff


	//   ....[25]....
        /*00b0*/ 	.word	0xffffffff


	//   ....[26]....
        /*00b4*/ 	.word	0xffffffff


	//   ....[27]....
        /*00b8*/ 	.word	0xffffffff


	//   ....[28]....
        /*00bc*/ 	.word	0xffffffff


	//   ....[29]....
        /*00c0*/ 	.word	0xffffffff


	//   ....[30]....
        /*00c4*/ 	.word	0xffffffff


	//   ....[31]....
        /*00c8*/ 	.word	0xffffffff


	//   ....[32]....
        /*00cc*/ 	.word	0xffffffff


	//   ....[33]....
        /*00d0*/ 	.word	0xffffffff


	//   ....[34]....
        /*00d4*/ 	.word	0xffffffff


	//   ....[35]....
        /*00d8*/ 	.word	0xffffffff


	//   ....[36]....
        /*00dc*/ 	.word	0xffffffff


	//   ....[37]....
        /*00e0*/ 	.word	0xffffffff


	//   ....[38]....
        /*00e4*/ 	.word	0xffffffff


	//   ....[39]....
        /*00e8*/ 	.word	0xffffffff


	//   ....[40]....
        /*00ec*/ 	.word	0xffffffff


	//   ....[41]....
        /*00f0*/ 	.word	0xffffffff


	//   ....[42]....
        /*00f4*/ 	.word	0xffffffff


	//   ....[43]....
        /*00f8*/ 	.word	0xffffffff


	//   ....[44]....
        /*00fc*/ 	.word	0xffffffff


	//----- nvinfo : EIATTR_COOP_GROUP_INSTR_OFFSETS
	.align		4
.L_735:
        /*0100*/ 	.byte	0x04, 0x28
        /*0102*/ 	.short	(.L_737 - .L_736)


	//   ....[0]....
.L_736:
        /*0104*/ 	.word	0x00000f10


	//   ....[1]....
        /*0108*/ 	.word	0x00000f50


	//   ....[2]....
        /*010c*/ 	.word	0x00000f60


	//   ....[3]....
        /*0110*/ 	.word	0x00000f70


	//   ....[4]....
        /*0114*/ 	.word	0x00000f80


	//   ....[5]....
        /*0118*/ 	.word	0x00000f90


	//   ....[6]....
        /*011c*/ 	.word	0x00000fa0


	//   ....[7]....
        /*0120*/ 	.word	0x00000fd0


	//   ....[8]....
        /*0124*/ 	.word	0x00000ff0


	//   ....[9]....
        /*0128*/ 	.word	0x00001010


	//   ....[10]....
        /*012c*/ 	.word	0x00001040


	//   ....[11]....
        /*0130*/ 	.word	0x00001060


	//   ....[12]....
        /*0134*/ 	.word	0x00001080


	//   ....[13]....
        /*0138*/ 	.word	0x000010a0


	//   ....[14]....
        /*013c*/ 	.word	0x000010c0


	//   ....[15]....
        /*0140*/ 	.word	0x000010e0


	//   ....[16]....
        /*0144*/ 	.word	0x000010f0


	//   ....[17]....
        /*0148*/ 	.word	0x00001110


	//   ....[18]....
        /*014c*/ 	.word	0x00001130


	//   ....[19]....
        /*0150*/ 	.word	0x00001160


	//   ....[20]....
        /*0154*/ 	.word	0x00001180


	//   ....[21]....
        /*0158*/ 	.word	0x000011a0


	//   ....[22]....
        /*015c*/ 	.word	0x000011c0


	//   ....[23]....
        /*0160*/ 	.word	0x000011e0


	//   ....[24]....
        /*0164*/ 	.word	0x00001200


	//   ....[25]....
        /*0168*/ 	.word	0x00001210


	//   ....[26]....
        /*016c*/ 	.word	0x00001230


	//   ....[27]....
        /*0170*/ 	.word	0x00001250


	//   ....[28]....
        /*0174*/ 	.word	0x00001280


	//   ....[29]....
        /*0178*/ 	.word	0x000012a0


	//   ....[30]....
        /*017c*/ 	.word	0x000012c0


	//   ....[31]....
        /*0180*/ 	.word	0x000012e0


	//   ....[32]....
        /*0184*/ 	.word	0x00001300


	//   ....[33]....
        /*0188*/ 	.word	0x00001320


	//   ....[34]....
        /*018c*/ 	.word	0x00001340


	//   ....[35]....
        /*0190*/ 	.word	0x00001370


	//   ....[36]....
        /*0194*/ 	.word	0x000013a0


	//   ....[37]....
        /*0198*/ 	.word	0x000013e0


	//   ....[38]....
        /*019c*/ 	.word	0x00001400


	//   ....[39]....
        /*01a0*/ 	.word	0x00001420


	//   ....[40]....
        /*01a4*/ 	.word	0x00001440


	//   ....[41]....
        /*01a8*/ 	.word	0x00001460


	//   ....[42]....
        /*01ac*/ 	.word	0x00001480


	//   ....[43]....
        /*01b0*/ 	.word	0x00001490


	//   ....[44]....
        /*01b4*/ 	.word	0x000014b0


	//----- nvinfo : EIATTR_VRC_CTA_INIT_COUNT
	.align		4
.L_737:
        /*01b8*/ 	.byte	0x02, 0x4a
	.zero		1
	.zero		1


	//----- nvinfo : EIATTR_EXIT_INSTR_OFFSETS
	.align		4
        /*01bc*/ 	.byte	0x04, 0x1c
        /*01be*/ 	.short	(.L_739 - .L_738)


	//   ....[0]....
.L_738:
        /*01c0*/ 	.word	0x00001990


	//----- nvinfo : EIATTR_MAX_THREADS
	.align		4
.L_739:
        /*01c4*/ 	.byte	0x04, 0x05
        /*01c6*/ 	.short	(.L_741 - .L_740)
.L_740:
        /*01c8*/ 	.word	0x00000080
        /*01cc*/ 	.word	0x00000001
        /*01d0*/ 	.word	0x00000001


	//----- nvinfo : EIATTR_CRS_STACK_SIZE
	.align		4
.L_741:
        /*01d4*/ 	.byte	0x04, 0x1e
        /*01d6*/ 	.short	(.L_743 - .L_742)
.L_742:
        /*01d8*/ 	.word	0x00000000


	//----- nvinfo : EIATTR_CBANK_PARAM_SIZE
	.align		4
.L_743:
        /*01dc*/ 	.byte	0x03, 0x19
        /*01de*/ 	.short	0x0018


	//----- nvinfo : EIATTR_PARAM_CBANK
	.align		4
        /*01e0*/ 	.byte	0x04, 0x0a
        /*01e2*/ 	.short	(.L_745 - .L_744)
	.align		4
.L_744:
        /*01e4*/ 	.word	index@(.nv.constant0._Z31router_gemm_kernel_float_outputI13__nv_bfloat16Li128ELi8ELi9ELi256ELi7168EEvPfPKT_S4_)
        /*01e8*/ 	.short	0x0380
        /*01ea*/ 	.short	0x0018


	//----- nvinfo : EIATTR_SW_WAR
	.align		4
.L_745:
        /*01ec*/ 	.byte	0x04, 0x36
        /*01ee*/ 	.short	(.L_747 - .L_746)
.L_746:
        /*01f0*/ 	.word	0x00000008
.L_747:


//--------------------- .nv.info._Z31router_gemm_kernel_float_outputI13__nv_bfloat16Li128ELi8ELi8ELi256ELi7168EEvPfPKT_S4_ --------------------------
	.section	.nv.info._Z31router_gemm_kernel_float_outputI13__nv_bfloat16Li128ELi8ELi8ELi256ELi7168EEvPfPKT_S4_,"",@"SHT_CUDA_INFO"
	.sectionflags	@""
	.align	4


	//----- nvinfo : EIATTR_CUDA_API_VERSION
	.align		4
        /*0000*/ 	.byte	0x04, 0x37
        /*0002*/ 	.short	(.L_749 - .L_748)
.L_748:
        /*0004*/ 	.word	0x00000082


	//----- nvinfo : EIATTR_KPARAM_INFO
	.align		4
.L_749:
        /*0008*/ 	.byte	0x04, 0x17
        /*000a*/ 	.short	(.L_751 - .L_750)
.L_750:
        /*000c*/ 	.word	0x00000000
        /*0010*/ 	.short	0x0002
        /*0012*/ 	.short	0x0010
        /*0014*/ 	.byte	0x00, 0xf5, 0x21, 0x00


	//----- nvinfo : EIATTR_KPARAM_INFO
	.align		4
.L_751:
        /*0018*/ 	.byte	0x04, 0x17
        /*001a*/ 	.short	(.L_753 - .L_752)
.L_752:
        /*001c*/ 	.word	0x00000000
        /*0020*/ 	.short	0x0001
        /*0022*/ 	.short	0x0008
        /*0024*/ 	.byte	0x00, 0xf5, 0x21, 0x00


	//----- nvinfo : EIATTR_KPARAM_INFO
	.align		4
.L_753:
        /*0028*/ 	.byte	0x04, 0x17
        /*002a*/ 	.short	(.L_755 - .L_754)
.L_754:
        /*002c*/ 	.word	0x00000000
        /*0030*/ 	.short	0x0000
        /*0032*/ 	.short	0x0000
        /*0034*/ 	.byte	0x00, 0xf5, 0x21, 0x00


	//----- nvinfo : EIATTR_SPARSE_MMA_MASK
	.align		4
.L_755:
        /*0038*/ 	.byte	0x03, 0x50
        /*003a*/ 	.short	0x0000


	//----- nvinfo : EIATTR_MAXREG_COUNT
	.align		4
        /*003c*/ 	.byte	0x03, 0x1b
        /*003e*/ 	.short	0x00ff


	//----- nvinfo : EIATTR_NUM_BARRIERS
	.align		4
        /*0040*/ 	.byte	0x02, 0x4c
        /*0042*/ 	.byte	0x01
	.zero		1


	//----- nvinfo : EIATTR_MERCURY_ISA_VERSION
	.align		4
        /*0044*/ 	.byte	0x03, 0x5f
        /*0046*/ 	.short	0x0101


	//----- nvinfo : EIATTR_COOP_GROUP_MASK_REGIDS
	.align		4
        /*0048*/ 	.byte	0x04, 0x29
        /*004a*/ 	.short	(.L_757 - .L_756)


	//   ....[0]....
.L_756:
        /*004c*/ 	.word	0xffffffff


	//   ....[1]....
        /*0050*/ 	.word	0xffffffff


	//   ....[2]....
        /*0054*/ 	.word	0xffffffff


	//   ....[3]....
        /*0058*/ 	.word	0xffffffff


	//   ....[4]....
        /*005c*/ 	.word	0xffffffff


	//   ....[5]....
        /*0060*/ 	.word	0xffffffff


	//   ....[6]....
        /*0064*/ 	.word	0xffffffff


	//   ....[7]....
        /*0068*/ 	.word	0xffffffff


	//   ....[8]....
        /*006c*/ 	.word	0xffffffff


	//   ....[9]....
        /*0070*/ 	.word	0xffffffff


	//   ....[10]....
        /*0074*/ 	.word	0xffffffff


	//   ....[11]....
        /*0078*/ 	.word	0xffffffff


	//   ....[12]....
        /*007c*/ 	.word	0xffffffff


	//   ....[13]....
        /*0080*/ 	.word	0xffffffff


	//   ....[14]....
        /*0084*/ 	.word	0xffffffff


	//   ....[15]....
        /*0088*/ 	.word	0xffffffff


	//   ....[16]....
        /*008c*/ 	.word	0xffffffff


	//   ....[17]....
        /*0090*/ 	.word	0xffffffff


	//   ....[18]....
        /*0094*/ 	.word	0xffffffff


	//   ....[19]....
        /*0098*/ 	.word	0xffffffff


	//   ....[20]....
        /*009c*/ 	.word	0xffffffff


	//   ....[21]....
        /*00a0*/ 	.word	0xffffffff


	//   ....[22]....
        /*00a4*/ 	.word	0xffffffff


	//   ....[23]....
        /*00a8*/ 	.word	0xffffffff


	//   ....[24]....
        /*00ac*/ 	.word	0xffffffff


	//   ....[25]....
        /*00b0*/ 	.word	0xffffffff


	//   ....[26]....
        /*00b4*/ 	.word	0xffffffff


	//   ....[27]....
        /*00b8*/ 	.word	0xffffffff


	//   ....[28]....
        /*00bc*/ 	.word	0xffffffff


	//   ....[29]....
        /*00c0*/ 	.word	0xffffffff


	//   ....[30]....
        /*00c4*/ 	.word	0xffffffff


	//   ....[31]....
        /*00c8*/ 	.word	0xffffffff


	//   ....[32]....
        /*00cc*/ 	.word	0xffffffff


	//   ....[33]....
        /*00d0*/ 	.word	0xffffffff


	//   ....[34]....
        /*00d4*/ 	.word	0xffffffff


	//   ....[35]....
        /*00d8*/ 	.word	0xffffffff


	//   ....[36]....
        /*00dc*/ 	.word	0xffffffff


	//   ....[37]....
        /*00e0*/ 	.word	0xffffffff


	//   ....[38]....
        /*00e4*/ 	.word	0xffffffff


	//   ....[39]....
        /*00e8*/ 	.word	0xffffffff


	//----- nvinfo : EIATTR_COOP_GROUP_INSTR_OFFSETS
	.align		4
.L_757:
        /*00ec*/ 	.byte	0x04, 0x28
        /*00ee*/ 	.short	(.L_759 - .L_758)


	//   ....[0]....
.L_758:
        /*00f0*/ 	.word	0x00004f80


	//   ....[1]....
        /*00f4*/ 	.word	0x00004fd0


	//   ....[2]....
        /*00f8*/ 	.word	0x00004ff0


	//   ....[3]....
        /*00fc*/ 	.word	0x00005010


	//   ....[4]....
        /*0100*/ 	.word	0x00005030


	//   ....[5]....
        /*0104*/ 	.word	0x00005040


	//   ....[6]....
        /*0108*/ 	.word	0x00005050


	//   ....[7]....
        /*010c*/ 	.word	0x00005060


	//   ....[8]....
        /*0110*/ 	.word	0x000050b0


	//   ....[9]....
        /*0114*/ 	.word	0x000050d0


	//   ....[10]....
        /*0118*/ 	.word	0x000050e0


	//   ....[11]....
        /*011c*/ 	.word	0x00005110


	//   ....[12]....
        /*0120*/ 	.word	0x00005130


	//   ....[13]....
        /*0124*/ 	.word	0x00005140


	//   ....[14]....
        /*0128*/ 	.word	0x00005150


	//   ....[15]....
        /*012c*/ 	.word	0x00005160


	//   ....[16]....
        /*0130*/ 	.word	0x000051a0


	//   ....[17]....
        /*0134*/ 	.word	0x000051c0


	//   ....[18]....
        /*0138*/ 	.word	0x000051d0


	//   ....[19]....
        /*013c*/ 	.word	0x00005220


	//   ....[20]....
        /*0140*/ 	.word	0x00005230


	//   ....[21]....
        /*0144*/ 	.word	0x00005240


	//   ....[22]....
        /*0148*/ 	.word	0x00005250


	//   ....[23]....
        /*014c*/ 	.word	0x00005260


	//   ....[24]....
        /*0150*/ 	.word	0x000052a0


	//   ....[25]....
        /*0154*/ 	.word	0x000052b0


	//   ....[26]....
        /*0158*/ 	.word	0x00005310


	//   ....[27]....
        /*015c*/ 	.word	0x00005320


	//   ....[28]....
        /*0160*/ 	.word	0x00005330


	//   ....[29]....
        /*0164*/ 	.word	0x00005340


	//   ....[30]....
        /*0168*/ 	.word	0x00005350


	//   ....[31]....
        /*016c*/ 	.word	0x00005360


	//   ....[32]....
        /*0170*/ 	.word	0x000053a0


	//   ....[33]....
        /*0174*/ 	.word	0x00005410


	//   ....[34]....
        /*0178*/ 	.word	0x00005430


	//   ....[35]....
        /*017c*/ 	.word	0x00005440


	//   ....[36]....
        /*0180*/ 	.word	0x00005450


	//   ....[37]....
        /*0184*/ 	.word	0x00005460


	//   ....[38]....
        /*0188*/ 	.word	0x00005470


	//   ....[39]....
        /*018c*/ 	.word	0x00005480


	//----- nvinfo : EIATTR_VRC_CTA_INIT_COUNT
	.align		4
.L_759:
        /*0190*/ 	.byte	0x02, 0x4a
	.zero		1
	.zero		1


	//----- nvinfo : EIATTR_EXIT_INSTR_OFFSETS
	.align		4
        /*0194*/ 	.byte	0x04, 0x1c
        /*0196*/ 	.short	(.L_761 - .L_760)


	//   ....[0]....
.L_760:
        /*0198*/ 	.word	0x00005960


	//----- nvinfo : EIATTR_MAX_THREADS
	.align		4
.L_761:
        /*019c*/ 	.byte	0x04, 0x05
        /*019e*/ 	.short	(.L_763 - .L_762)
.L_762:
        /*01a0*/ 	.word	0x00000080
        /*01a4*/ 	.word	0x00000001
        /*01a8*/ 	.word	0x00000001


	//----- nvinfo : EIATTR_CRS_STACK_SIZE
	.align		4
.L_763:
        /*01ac*/ 	.byte	0x04, 0x1e
        /*01ae*/ 	.short	(.L_765 - .L_764)
.L_764:
        /*01b0*/ 	.word	0x00000000


	//----- nvinfo : EIATTR_CBANK_PARAM_SIZE
	.align		4
.L_765:
        /*01b4*/ 	.byte	0x03, 0x19
        /*01b6*/ 	.short	0x0018


	//----- nvinfo : EIATTR_PARAM_CBANK
	.align		4
        /*01b8*/ 	.byte	0x04, 0x0a
        /*01ba*/ 	.short	(.L_767 - .L_766)
	.align		4
.L_766:
        /*01bc*/ 	.word	index@(.nv.constant0._Z31router_gemm_kernel_float_outputI13__nv_bfloat16Li128ELi8ELi8ELi256ELi7168EEvPfPKT_S4_)
        /*01c0*/ 	.short	0x0380
        /*01c2*/ 	.short	0x0018


	//----- nvinfo : EIATTR_SW_WAR
	.align		4
.L_767:
        /*01c4*/ 	.byte	0x04, 0x36
        /*01c6*/ 	.short	(.L_769 - .L_768)
.L_768:
        /*01c8*/ 	.word	0x00000008
.L_769:


//--------------------- .nv.info._Z31router_gemm_kernel_float_outputI13__nv_bfloat16Li128ELi8ELi7ELi256ELi7168EEvPfPKT_S4_ --------------------------
	.section	.nv.info._Z31router_gemm_kernel_float_outputI13__nv_bfloat16Li128ELi8ELi7ELi256ELi7168EEvPfPKT_S4_,"",@"SHT_CUDA_INFO"
	.sectionflags	@""
	.align	4


	//----- nvinfo : EIATTR_CUDA_API_VERSION
	.align		4
        /*0000*/ 	.byte	0x04, 0x37
        /*0002*/ 	.short	(.L_771 - .L_770)
.L_770:
        /*0004*/ 	.word	0x00000082


	//----- nvinfo : EIATTR_KPARAM_INFO
	.align		4
.L_771:
        /*0008*/ 	.byte	0x04, 0x17
        /*000a*/ 	.short	(.L_773 - .L_772)
.L_772:
        /*000c*/ 	.word	0x00000000
        /*0010*/ 	.short	0x0002
        /*0012*/ 	.short	0x0010
        /*0014*/ 	.byte	0x00, 0xf5, 0x21, 0x00


	//----- nvinfo : EIATTR_KPARAM_INFO
	.align		4
.L_773:
        /*0018*/ 	.byte	0x04, 0x17
        /*001a*/ 	.short	(.L_775 - .L_774)
.L_774:
        /*001c*/ 	.word	0x00000000
        /*0020*/ 	.short	0x0001
        /*0022*/ 	.short	0x0008
        /*0024*/ 	.byte	0x00, 0xf5, 0x21, 0x00


	//----- nvinfo : EIATTR_KPARAM_INFO
	.align		4
.L_775:
        /*0028*/ 	.byte	0x04, 0x17
        /*002a*/ 	.short	(.L_777 - .L_776)
.L_776:
        /*002c*/ 	.word	0x00000000
        /*0030*/ 	.short	0x0000
        /*0032*/ 	.short	0x0000
        /*0034*/ 	.byte	0x00, 0xf5, 0x21, 0x00


	//----- nvinfo : EIATTR_SPARSE_MMA_MASK
	.align		4
.L_777:
        /*0038*/ 	.byte	0x03, 0x50
        /*003a*/ 	.short	0x0000


	//----- nvinfo : EIATTR_MAXREG_COUNT
	.align		4
        /*003c*/ 	.byte	0x03, 0x1b
        /*003e*/ 	.short	0x00ff


	//----- nvinfo : EIATTR_NUM_BARRIERS
	.align		4
        /*0040*/ 	.byte	0x02, 0x4c
        /*0042*/ 	.byte	0x01
	.zero		1


	//----- nvinfo : EIATTR_MERCURY_ISA_VERSION
	.align		4
        /*0044*/ 	.byte	0x03, 0x5f
        /*0046*/ 	.short	0x0101


	//----- nvinfo : EIATTR_COOP_GROUP_MASK_REGIDS
	.align		4
        /*0048*/ 	.byte	0x04, 0x29
        /*004a*/ 	.short	(.L_779 - .L_778)


	//   ....[0]....
.L_778:
        /*004c*/ 	.word	0xffffffff


	//   ....[1]....
        /*0050*/ 	.word	0xffffffff


	//   ....[2]....
        /*0054*/ 	.word	0xffffffff


	//   ....[3]....
        /*0058*/ 	.word	0xffffffff


	//   ....[4]....
        /*005c*/ 	.word	0xffffffff


	//   ....[5]....
        /*0060*/ 	.word	0xffffffff


	//   ....[6]....
        /*0064*/ 	.word	0xffffffff


	//   ....[7]....
        /*0068*/ 	.word	0xffffffff


	//   ....[8]....
        /*006c*/ 	.word	0xffffffff


	//   ....[9]....
        /*0070*/ 	.word	0xffffffff


	//   ....[10]....
        /*0074*/ 	.word	0xffffffff


	//   ....[11]....
        /*0078*/ 	.word	0xffffffff


	//   ....[12]....
        /*007c*/ 	.word	0xffffffff


	//   ....[13]....
        /*0080*/ 	.word	0xffffffff


	//   ....[14]....
        /*0084*/ 	.word	0xffffffff


	//   ....[15]....
        /*0088*/ 	.word	0xffffffff


	//   ....[16]....
        /*008c*/ 	.word	0xffffffff


	//   ....[17]....
        /*0090*/ 	.word	0xffffffff


	//   ....[18]....
        /*0094*/ 	.word	0xffffffff


	//   ....[19]....
        /*0098*/ 	.word	0xffffffff


	//   ....[20]....
        /*009c*/ 	.word	0xffffffff


	//   ....[21]....
        /*00a0*/ 	.word	0xffffffff


	//   ....[22]....
        /*00a4*/ 	.word	0xffffffff


	//   ....[23]....
        /*00a8*/ 	.word	0xffffffff


	//   ....[24]....
        /*00ac*/ 	.word	0xffffffff


	//   ....[25]....
        /*00b0*/ 	.word	0xffffffff


	//   ....[26]....
        /*00b4*/ 	.word	0xffffffff


	//   ....[27]....
        /*00b8*/ 	.word	0xffffffff


	//   ....[28]....
        /*00bc*/ 	.word	0xffffffff


	//   ....[29]....
        /*00c0*/ 	.word	0xffffffff


	//   ....[30]....
        /*00c4*/ 	.word	0xffffffff


	//   ....[31]....
        /*00c8*/ 	.word	0xffffffff


	//   ....[32]....
        /*00cc*/ 	.word	0xffffffff


	//   ....[33]....
        /*00d0*/ 	.word	0xffffffff


	//   ....[34]....
        /*00d4*/ 	.word	0xffffffff


	//----- nvinfo : EIATTR_COOP_GROUP_INSTR_OFFSETS
	.align		4
.L_779:
        /*00d8*/ 	.byte	0x04, 0x28
        /*00da*/ 	.short	(.L_781 - .L_780)


	//   ....[0]....
.L_780:
        /*00dc*/ 	.word	0x00004620


	//   ....[1]....
        /*00e0*/ 	.word	0x00004690


	//   ....[2]....
        /*00e4*/ 	.word	0x000046e0


	//   ....[3]....
        /*00e8*/ 	.word	0x000046f0


	//   ....[4]....
        /*00ec*/ 	.word	0x00004700


	//   ....[5]....
        /*00f0*/ 	.word	0x00004710


	//   ....[6]....
        /*00f4*/ 	.word	0x00004720


	//   ....[7]....
        /*00f8*/ 	.word	0x00004750


	//   ....[8]....
        /*00fc*/ 	.word	0x00004760


	//   ....[9]....
        /*0100*/ 	.word	0x000047c0


	//   ....[10]....
        /*0104*/ 	.word	0x000047d0


	//   ....[11]....
        /*0108*/ 	.word	0x000047e0


	//   ....[12]....
        /*010c*/ 	.word	0x000047f0


	//   ....[13]....
        /*0110*/ 	.word	0x00004800


	//   ....[14]....
        /*0114*/ 	.word	0x00004830


	//   ....[15]....
        /*0118*/ 	.word	0x00004840


	//   ....[16]....
        /*011c*/ 	.word	0x000048a0


	//   ....[17]....
        /*0120*/ 	.word	0x000048b0


	//   ....[18]....
        /*0124*/ 	.word	0x000048c0


	//   ....[19]....
        /*0128*/ 	.word	0x000048d0


	//   ....[20]....
        /*012c*/ 	.word	0x000048e0


	//   ....[21]....
        /*0130*/ 	.word	0x00004910


	//   ....[22]....
        /*0134*/ 	.word	0x00004920


	//   ....[23]....
        /*0138*/ 	.word	0x00004980


	//   ....[24]....
        /*013c*/ 	.word	0x00004990


	//   ....[25]....
        /*0140*/ 	.word	0x000049a0


	//   ....[26]....
        /*0144*/ 	.word	0x000049b0


	//   ....[27]....
        /*0148*/ 	.word	0x000049c0


	//   ....[28]....
        /*014c*/ 	.word	0x00004a00


	//   ....[29]....
        /*0150*/ 	.word	0x00004a60


	//   ....[30]....
        /*0154*/ 	.word	0x00004a80


	//   ....[31]....
        /*0158*/ 	.word	0x00004a90


	//   ....[32]....
        /*015c*/ 	.word	0x00004aa0


	//   ....[33]....
        /*0160*/ 	.word	0x00004ab0


	//   ....[34]....
        /*0164*/ 	.word	0x00004ac0


	//----- nvinfo : EIATTR_VRC_CTA_INIT_COUNT
	.align		4
.L_781:
        /*0168*/ 	.byte	0x02, 0x4a
	.zero		1
	.zero		1


	//----- nvinfo : EIATTR_EXIT_INSTR_OFFSETS
	.align		4
        /*016c*/ 	.byte	0x04, 0x1c
        /*016e*/ 	.short	(.L_783 - .L_782)


	//   ....[0]....
.L_782:
        /*0170*/ 	.word	0x00004f20


	//----- nvinfo : EIATTR_MAX_THREADS
	.align		4
.L_783:
        /*0174*/ 	.byte	0x04, 0x05
        /*0176*/ 	.short	(.L_785 - .L_784)
.L_784:
        /*0178*/ 	.word	0x00000080
        /*017c*/ 	.word	0x00000001
        /*0180*/ 	.word	0x00000001


	//----- nvinfo : EIATTR_CRS_STACK_SIZE
	.align		4
.L_785:
        /*0184*/ 	.byte	0x04, 0x1e
        /*0186*/ 	.short	(.L_787 - .L_786)
.L_786:
        /*0188*/ 	.word	0x00000000


	//----- nvinfo : EIATTR_CBANK_PARAM_SIZE
	.align		4
.L_787:
        /*018c*/ 	.byte	0x03, 0x19
        /*018e*/ 	.short	0x0018


	//----- nvinfo : EIATTR_PARAM_CBANK
	.align		4
        /*0190*/ 	.byte	0x04, 0x0a
        /*0192*/ 	.short	(.L_789 - .L_788)
	.align		4
.L_788:
        /*0194*/ 	.word	index@(.nv.constant0._Z31router_gemm_kernel_float_outputI13__nv_bfloat16Li128ELi8ELi7ELi256ELi7168EEvPfPKT_S4_)
        /*0198*/ 	.short	0x0380
        /*019a*/ 	.short	0x0018


	//----- nvinfo : EIATTR_SW_WAR
	.align		4
.L_789:
        /*019c*/ 	.byte	0x04, 0x36
        /*019e*/ 	.short	(.L_791 - .L_790)
.L_790:
        /*01a0*/ 	.word	0x00000008
.L_791:


//--------------------- .nv.info._Z31router_gemm_kernel_float_outputI13__nv_bfloat16Li128ELi8ELi6ELi256ELi7168EEvPfPKT_S4_ --------------------------
	.section	.nv.info._Z31router_gemm_kernel_float_outputI13__nv_bfloat16Li128ELi8ELi6ELi256ELi7168EEvPfPKT_S4_,"",@"SHT_CUDA_INFO"
	.sectionflags	@""
	.align	4


	//----- nvinfo : EIATTR_CUDA_API_VERSION
	.align		4
        /*0000*/ 	.byte	0x04, 0x37
        /*0002*/ 	.short	(.L_793 - .L_792)
.L_792:
        /*0004*/ 	.word	0x00000082


	//----- nvinfo : EIATTR_KPARAM_INFO
	.align		4
.L_793:
        /*0008*/ 	.byte	0x04, 0x17
        /*000a*/ 	.short	(.L_795 - .L_794)
.L_794:
        /*000c*/ 	.word	0x00000000
        /*0010*/ 	.short	0x0002
        /*0012*/ 	.short	0x0010
        /*0014*/ 	.byte	0x00, 0xf5, 0x21, 0x00


	//----- nvinfo : EIATTR_KPARAM_INFO
	.align		4
.L_795:
        /*0018*/ 	.byte	0x04, 0x17
        /*001a*/ 	.short	(.L_797 - .L_796)
.L_796:
        /*001c*/ 	.word	0x00000000
        /*0020*/ 	.short	0x0001
        /*0022*/ 	.short	0x0008
        /*0024*/ 	.byte	0x00, 0xf5, 0x21, 0x00


	//----- nvinfo : EIATTR_KPARAM_INFO
	.align		4
.L_797:
        /*0028*/ 	.byte	0x04, 0x17
        /*002a*/ 	.short	(.L_799 - .L_798)
.L_798:
        /*002c*/ 	.word	0x00000000
        /*0030*/ 	.short	0x0000
        /*0032*/ 	.short	0x0000
        /*0034*/ 	.byte	0x00, 0xf5, 0x21, 0x00


	//----- nvinfo : EIATTR_SPARSE_MMA_MASK
	.align		4
.L_799:
        /*0038*/ 	.byte	0x03, 0x50
        /*003a*/ 	.short	0x0000


	//----- nvinfo : EIATTR_MAXREG_COUNT
	.align		4
        /*003c*/ 	.byte	0x03, 0x1b
        /*003e*/ 	.short	0x00ff


	//----- nvinfo : EIATTR_NUM_BARRIERS
	.align		4
        /*0040*/ 	.byte	0x02, 0x4c
        /*0042*/ 	.byte	0x01
	.zero		1


	//----- nvinfo : EIATTR_MERCURY_ISA_VERSION
	.align		4
        /*0044*/ 	.byte	0x03, 0x5f
        /*0046*/ 	.short	0x0101


	//----- nvinfo : EIATTR_COOP_GROUP_MASK_REGIDS
	.align		4
        /*0048*/ 	.byte	0x04, 0x29
        /*004a*/ 	.short	(.L_801 - .L_800)


	//   ....[0]....
.L_800:
        /*004c*/ 	.word	0xffffffff


	//   ....[1]....
        /*0050*/ 	.word	0xffffffff


	//   ....[2]....
        /*0054*/ 	.word	0xffffffff


	//   ....[3]....
        /*0058*/ 	.word	0xffffffff


	//   ....[4]....
        /*005c*/ 	.word	0xffffffff


	//   ....[5]....
        /*0060*/ 	.word	0xffffffff


	//   ....[6]....
        /*0064*/ 	.word	0xffffffff


	//   ....[7]....
        /*0068*/ 	.word	0xffffffff


	//   ....[8]....
        /*006c*/ 	.word	0xffffffff


	//   ....[9]....
        /*0070*/ 	.word	0xffffffff


	//   ....[10]....
        /*0074*/ 	.word	0xffffffff


	//   ....[11]....
        /*0078*/ 	.word	0xffffffff


	//   ....[12]....
        /*007c*/ 	.word	0xffffffff


	//   ....[13]....
        /*0080*/ 	.word	0xffffffff


	//   ....[14]....
        /*0084*/ 	.word	0xffffffff


	//   ....[15]....
        /*0088*/ 	.word	0xffffffff


	//   ....[16]....
        /*008c*/ 	.word	0xffffffff


	//   ....[17]....
        /*0090*/ 	.word	0xffffffff


	//   ....[18]....
        /*0094*/ 	.word	0xffffffff


	//   ....[19]....
        /*0098*/ 	.word	0xffffffff


	//   ....[20]....
        /*009c*/ 	.word	0xffffffff


	//   ....[21]....
        /*00a0*/ 	.word	0xffffffff


	//   ....[22]....
        /*00a4*/ 	.word	0xffffffff


	//   ....[23]....
        /*00a8*/ 	.word	0xffffffff


	//   ....[24]....
        /*00ac*/ 	.word	0xffffffff


	//   ....[25]....
        /*00b0*/ 	.word	0xffffffff


	//   ....[26]....
        /*00b4*/ 	.word	0xffffffff


	//   ....[27]....
        /*00b8*/ 	.word	0xffffffff


	//   ....[28]....
        /*00bc*/ 	.word	0xffffffff


	//   ....[29]....
        /*00c0*/ 	.word	0xffffffff


	//----- nvinfo : EIATTR_COOP_GROUP_INSTR_OFFSETS
	.align		4
.L_801:
        /*00c4*/ 	.byte	0x04, 0x28
        /*00c6*/ 	.short	(.L_803 - .L_802)


	//   ....[0]....
.L_802:
        /*00c8*/ 	.word	0x00003cf0


	//   ....[1]....
        /*00cc*/ 	.word	0x00003da0


	//   ....[2]....
        /*00d0*/ 	.word	0x00003db0


	//   ....[3]....
        /*00d4*/ 	.word	0x00003dc0


	//   ....[4]....
        /*00d8*/ 	.word	0x00003dd0


	//   ....[5]....
        /*00dc*/ 	.word	0x00003de0


	//   ....[6]....
        /*00e0*/ 	.word	0x00003e00


	//   ....[7]....
        /*00e4*/ 	.word	0x00003e60


	//   ....[8]....
        /*00e8*/ 	.word	0x00003e70


	//   ....[9]....
        /*00ec*/ 	.word	0x00003e80


	//   ....[10]....
        /*00f0*/ 	.word	0x00003e90


	//   ....[11]....
        /*00f4*/ 	.word	0x00003ea0


	//   ....[12]....
        /*00f8*/ 	.word	0x00003ec0


	//   ....[13]....
        /*00fc*/ 	.word	0x00003f20


	//   ....[14]....
        /*0100*/ 	.word	0x00003f30


	//   ....[15]....
        /*0104*/ 	.word	0x00003f40


	//   ....[16]....
        /*0108*/ 	.word	0x00003f50


	//   ....[17]....
        /*010c*/ 	.word	0x00003f60


	//   ....[18]....
        /*0110*/ 	.word	0x00003f80


	//   ....[19]....
        /*0114*/ 	.word	0x00003fe0


	//   ....[20]....
        /*0118*/ 	.word	0x00003ff0


	//   ....[21]....
        /*011c*/ 	.word	0x00004000


	//   ....[22]....
        /*0120*/ 	.word	0x00004010


	//   ....[23]....
        /*0124*/ 	.word	0x00004020


	//   ....[24]....
        /*0128*/ 	.word	0x00004050


	//   ....[25]....
        /*012c*/ 	.word	0x000040b0


	//   ....[26]....
        /*0130*/ 	.word	0x000040c0


	//   ....[27]....
        /*0134*/ 	.word	0x000040d0


	//   ....[28]....
        /*0138*/ 	.word	0x000040e0


	//   ....[29]....
        /*013c*/ 	.word	0x000040f0


	//----- nvinfo : EIATTR_VRC_CTA_INIT_COUNT
	.align		4
.L_803:
        /*0140*/ 	.byte	0x02, 0x4a
	.zero		1
	.zero		1


	//----- nvinfo : EIATTR_EXIT_INSTR_OFFSETS
	.align		4
        /*0144*/ 	.byte	0x04, 0x1c
        /*0146*/ 	.short	(.L_805 - .L_804)


	//   ....[0]....
.L_804:
        /*0148*/ 	.word	0x000044e0


	//----- nvinfo : EIATTR_MAX_THREADS
	.align		4
.L_805:
        /*014c*/ 	.byte	0x04, 0x05
        /*014e*/ 	.short	(.L_807 - .L_806)
.L_806:
        /*0150*/ 	.word	0x00000080
        /*0154*/ 	.word	0x00000001
        /*0158*/ 	.word	0x00000001


	//----- nvinfo : EIATTR_CRS_STACK_SIZE
	.align		4
.L_807:
        /*015c*/ 	.byte	0x04, 0x1e
        /*015e*/ 	.short	(.L_809 - .L_808)
.L_808:
        /*0160*/ 	.word	0x00000000


	//----- nvinfo : EIATTR_CBANK_PARAM_SIZE
	.align		4
.L_809:
        /*0164*/ 	.byte	0x03, 0x19
        /*0166*/ 	.short	0x0018


	//----- nvinfo : EIATTR_PARAM_CBANK
	.align		4
        /*0168*/ 	.byte	0x04, 0x0a
        /*016a*/ 	.short	(.L_811 - .L_810)
	.align		4
.L_810:
        /*016c*/ 	.word	index@(.nv.constant0._Z31router_gemm_kernel_float_outputI13__nv_bfloat16Li128ELi8ELi6ELi256ELi7168EEvPfPKT_S4_)
        /*0170*/ 	.short	0x0380
        /*0172*/ 	.short	0x0018


	//----- nvinfo : EIATTR_SW_WAR
	.align		4
.L_811:
        /*0174*/ 	.byte	0x04, 0x36
        /*0176*/ 	.short	(.L_813 - .L_812)
.L_812:
        /*0178*/ 	.word	0x00000008
.L_813:


//--------------------- .nv.info._Z31router_gemm_kernel_float_outputI13__nv_bfloat16Li128ELi8ELi5ELi256ELi7168EEvPfPKT_S4_ --------------------------
	.section	.nv.info._Z31router_gemm_kernel_float_outputI13__nv_bfloat16Li128ELi8ELi5ELi256ELi7168EEvPfPKT_S4_,"",@"SHT_CUDA_INFO"
	.sectionflags	@""
	.align	4


	//----- nvinfo : EIATTR_CUDA_API_VERSION
	.align		4
        /*0000*/ 	.byte	0x04, 0x37
        /*0002*/ 	.short	(.L_815 - .L_814)
.L_814:
        /*0004*/ 	.word	0x00000082


	//----- nvinfo : EIATTR_KPARAM_INFO
	.align		4
.L_815:
        /*0008*/ 	.byte	0x04, 0x17
        /*000a*/ 	.short	(.L_817 - .L_816)
.L_816:
        /*000c*/ 	.word	0x00000000
        /*0010*/ 	.short	0x0002
        /*0012*/ 	.short	0x0010
        /*0014*/ 	.byte	0x00, 0xf5, 0x21, 0x00


	//----- nvinfo : EIATTR_KPARAM_INFO
	.align		4
.L_817:
        /*0018*/ 	.byte	0x04, 0x17
        /*001a*/ 	.short	(.L_819 - .L_818)
.L_818:
        /*001c*/ 	.word	0x00000000
        /*0020*/ 	.short	0x0001
        /*0022*/ 	.short	0x0008
        /*0024*/ 	.byte	0x00, 0xf5, 0x21, 0x00


	//----- nvinfo : EIATTR_KPARAM_INFO
	.align		4
.L_819:
        /*0028*/ 	.byte	0x04, 0x17
        /*002a*/ 	.short	(.L_821 - .L_820)
.L_820:
        /*002c*/ 	.word	0x00000000
        /*0030*/ 	.short	0x0000
        /*0032*/ 	.short	0x0000
        /*0034*/ 	.byte	0x00, 0xf5, 0x21, 0x00


	//----- nvinfo : EIATTR_SPARSE_MMA_MASK
	.align		4
.L_821:
        /*0038*/ 	.byte	0x03, 0x50
        /*003a*/ 	.short	0x0000


	//----- nvinfo : EIATTR_MAXREG_COUNT
	.align		4
        /*003c*/ 	.byte	0x03, 0x1b
        /*003e*/ 	.short	0x00ff


	//----- nvinfo : EIATTR_NUM_BARRIERS
	.align		4
        /*0040*/ 	.byte	0x02, 0x4c
        /*0042*/ 	.byte	0x01
	.zero		1


	//----- nvinfo : EIATTR_MERCURY_ISA_VERSION
	.align		4
        /*0044*/ 	.byte	0x03, 0x5f
        /*0046*/ 	.short	0x0101


	//----- nvinfo : EIATTR_COOP_GROUP_MASK_REGIDS
	.align		4
        /*0048*/ 	.byte	0x04, 0x29
        /*004a*/ 	.short	(.L_823 - .L_822)


	//   ....[0]....
.L_822:
        /*004c*/ 	.word	0xffffffff


	//   ....[1]....
        /*0050*/ 	.word	0xffffffff


	//   ....[2]....
        /*0054*/ 	.word	0xffffffff


	//   ....[3]....
        /*0058*/ 	.word	0xffffffff


	//   ....[4]....
        /*005c*/ 	.word	0xffffffff


	//   ....[5]....
        /*0060*/ 	.word	0xffffffff


	//   ....[6]....
        /*0064*/ 	.word	0xffffffff


	//   ....[7]....
        /*0068*/ 	.word	0xffffffff


	//   ....[8]....
        /*006c*/ 	.word	0xffffffff


	//   ....[9]....
        /*0070*/ 	.word	0xffffffff


	//   ....[10]....
        /*0074*/ 	.word	0xffffffff


	//   ....[11]....
        /*0078*/ 	.word	0xffffffff


	//   ....[12]....
        /*007c*/ 	.word	0xffffffff


	//   ....[13]....
        /*0080*/ 	.word	0xffffffff


	//   ....[14]....
        /*0084*/ 	.word	0xffffffff


	//   ....[15]....
        /*0088*/ 	.word	0xffffffff


	//   ....[16]....
        /*008c*/ 	.word	0xffffffff


	//   ....[17]....
        /*0090*/ 	.word	0xffffffff


	//   ....[18]....
        /*0094*/ 	.word	0xffffffff


	//   ....[19]....
        /*0098*/ 	.word	0xffffffff


	//   ....[20]....
        /*009c*/ 	.word	0xffffffff


	//   ....[21]....
        /*00a0*/ 	.word	0xffffffff


	//   ....[22]....
        /*00a4*/ 	.word	0xffffffff


	//   ....[23]....
        /*00a8*/ 	.word	0xffffffff


	//   ....[24]....
        /*00ac*/ 	.word	0xffffffff


	//----- nvinfo : EIATTR_COOP_GROUP_INSTR_OFFSETS
	.align		4
.L_823:
        /*00b0*/ 	.byte	0x04, 0x28
        /*00b2*/ 	.short	(.L_825 - .L_824)


	//   ....[0]....
.L_824:
        /*00b4*/ 	.word	0x00003430


	//   ....[1]....
        /*00b8*/ 	.word	0x00003460


	//   ....[2]....
        /*00bc*/ 	.word	0x00003470


	//   ....[3]....
        /*00c0*/ 	.word	0x00003490


	//   ....[4]....
        /*00c4*/ 	.word	0x000034a0


	//   ....[5]....
        /*00c8*/ 	.word	0x000034d0


	//   ....[6]....
        /*00cc*/ 	.word	0x000034f0


	//   ....[7]....
        /*00d0*/ 	.word	0x00003510


	//   ....[8]....
        /*00d4*/ 	.word	0x00003530


	//   ....[9]....
        /*00d8*/ 	.word	0x00003540


	//   ....[10]....
        /*00dc*/ 	.word	0x00003580


	//   ....[11]....
        /*00e0*/ 	.word	0x000035a0


	//   ....[12]....
        /*00e4*/ 	.word	0x000035c0


	//   ....[13]....
        /*00e8*/ 	.word	0x000035d0


	//   ....[14]....
        /*00ec*/ 	.word	0x000035e0


	//   ....[15]....
        /*00f0*/ 	.word	0x00003610


	//   ....[16]....
        /*00f4*/ 	.word	0x00003650


	//   ....[17]....
        /*00f8*/ 	.word	0x00003660


	//   ....[18]....
        /*00fc*/ 	.word	0x00003670


	//   ....[19]....
        /*0100*/ 	.word	0x00003680


	//   ....[20]....
        /*0104*/ 	.word	0x000036b0


	//   ....[21]....
        /*0108*/ 	.word	0x00003700


	//   ....[22]....
        /*010c*/ 	.word	0x00003720


	//   ....[23]....
        /*0110*/ 	.word	0x00003730


	//   ....[24]....
        /*0114*/ 	.word	0x00003740


	//----- nvinfo : EIATTR_VRC_CTA_INIT_COUNT
	.align		4
.L_825:
        /*0118*/ 	.byte	0x02, 0x4a
	.zero		1
	.zero		1


	//----- nvinfo : EIATTR_EXIT_INSTR_OFFSETS
	.align		4
        /*011c*/ 	.byte	0x04, 0x1c
        /*011e*/ 	.short	(.L_827 - .L_826)


	//   ....[0]....
.L_826:
        /*0120*/ 	.word	0x00003aa0


	//----- nvinfo : EIATTR_MAX_THREADS
	.align		4
.L_827:
        /*0124*/ 	.byte	0x04, 0x05
        /*0126*/ 	.short	(.L_829 - .L_828)
.L_828:
        /*0128*/ 	.word	0x00000080
        /*012c*/ 	.word	0x00000001
        /*0130*/ 	.word	0x00000001


	//----- nvinfo : EIATTR_CRS_STACK_SIZE
	.align		4
.L_829:
        /*0134*/ 	.byte	0x04, 0x1e
        /*0136*/ 	.short	(.L_831 - .L_830)
.L_830:
        /*0138*/ 	.word	0x00000000


	//----- nvinfo : EIATTR_CBANK_PARAM_SIZE
	.align		4
.L_831:
        /*013c*/ 	.byte	0x03, 0x19
        /*013e*/ 	.short	0x0018


	//----- nvinfo : EIATTR_PARAM_CBANK
	.align		4
        /*0140*/ 	.byte	0x04, 0x0a
        /*0142*/ 	.short	(.L_833 - .L_832)
	.align		4
.L_832:
        /*0144*/ 	.word	index@(.nv.constant0._Z31router_gemm_kernel_float_outputI13__nv_bfloat16Li128ELi8ELi5ELi256ELi7168EEvPfPKT_S4_)
        /*0148*/ 	.short	0x0380
        /*014a*/ 	.short	0x0018


	//----- nvinfo : EIATTR_SW_WAR
	.align		4
.L_833:
        /*014c*/ 	.byte	0x04, 0x36
        /*014e*/ 	.short	(.L_835 - .L_834)
.L_834:
        /*0150*/ 	.word	0x00000008
.L_835:


//--------------------- .nv.info._Z31router_gemm_kernel_float_outputI13__nv_bfloat16Li128ELi8ELi4ELi256ELi7168EEvPfPKT_S4_ --------------------------
	.section	.nv.info._Z31router_gemm_kernel_float_outputI13__nv_bfloat16Li128ELi8ELi4ELi256ELi7168EEvPfPKT_S4_,"",@"SHT_CUDA_INFO"
	.sectionflags	@""
	.align	4


	//----- nvinfo : EIATTR_CUDA_API_VERSION
	.align		4
        /*0000*/ 	.byte	0x04, 0x37
        /*0002*/ 	.short	(.L_837 - .L_836)
.L_836:
        /*0004*/ 	.word	0x00000082


	//----- nvinfo : EIATTR_KPARAM_INFO
	.align		4
.L_837:
        /*0008*/ 	.byte	0x04, 0x17
        /*000a*/ 	.short	(.L_839 - .L_838)
.L_838:
        /*000c*/ 	.word	0x00000000
        /*0010*/ 	.short	0x0002
        /*0012*/ 	.short	0x0010
        /*0014*/ 	.byte	0x00, 0xf5, 0x21, 0x00


	//----- nvinfo : EIATTR_KPARAM_INFO
	.align		4
.L_839:
        /*0018*/ 	.byte	0x04, 0x17
        /*001a*/ 	.short	(.L_841 - .L_840)
.L_840:
        /*001c*/ 	.word	0x00000000
        /*0020*/ 	.short	0x0001
        /*0022*/ 	.short	0x0008
        /*0024*/ 	.byte	0x00, 0xf5, 0x21, 0x00


	//----- nvinfo : EIATTR_KPARAM_INFO
	.align		4
.L_841:
        /*0028*/ 	.byte	0x04, 0x17
        /*002a*/ 	.short	(.L_843 - .L_842)
.L_842:
        /*002c*/ 	.word	0x00000000
        /*0030*/ 	.short	0x0000
        /*0032*/ 	.short	0x0000
        /*0034*/ 	.byte	0x00, 0xf5, 0x21, 0x00


	//----- nvinfo : EIATTR_SPARSE_MMA_MASK
	.align		4
.L_843:
        /*0038*/ 	.byte	0x03, 0x50
        /*003a*/ 	.short	0x0000


	//----- nvinfo : EIATTR_MAXREG_COUNT
	.align		4
        /*003c*/ 	.byte	0x03, 0x1b
        /*003e*/ 	.short	0x00ff


	//----- nvinfo : EIATTR_NUM_BARRIERS
	.align		4
        /*0040*/ 	.byte	0x02, 0x4c
        /*0042*/ 	.byte	0x01
	.zero		1


	//----- nvinfo : EIATTR_MERCURY_ISA_VERSION
	.align		4
        /*0044*/ 	.byte	0x03, 0x5f
        /*0046*/ 	.short	0x0101


	//----- nvinfo : EIATTR_COOP_GROUP_MASK_REGIDS
	.align		4
        /*0048*/ 	.byte	0x04, 0x29
        /*004a*/ 	.short	(.L_845 - .L_844)


	//   ....[0]....
.L_844:
        /*004c*/ 	.word	0xffffffff


	//   ....[1]....
        /*0050*/ 	.word	0xffffffff


	//   ....[2]....
        /*0054*/ 	.word	0xffffffff


	//   ....[3]....
        /*0058*/ 	.word	0xffffffff


	//   ....[4]....
        /*005c*/ 	.word	0xffffffff


	//   ....[5]....
        /*0060*/ 	.word	0xffffffff


	//   ....[6]....
        /*0064*/ 	.word	0xffffffff


	//   ....[7]....
        /*0068*/ 	.word	0xffffffff


	//   ....[8]....
        /*006c*/ 	.word	0xffffffff


	//   ....[9]....
        /*0070*/ 	.word	0xffffffff


	//   ....[10]....
        /*0074*/ 	.word	0xffffffff


	//   ....[11]....
        /*0078*/ 	.word	0xffffffff


	//   ....[12]....
        /*007c*/ 	.word	0xffffffff


	//   ....[13]....
        /*0080*/ 	.word	0xffffffff


	//   ....[14]....
        /*0084*/ 	.word	0xffffffff


	//   ....[15]....
        /*0088*/ 	.word	0xffffffff


	//   ....[16]....
        /*008c*/ 	.word	0xffffffff


	//   ....[17]....
        /*0090*/ 	.word	0xffffffff


	//   ....[18]....
        /*0094*/ 	.word	0xffffffff


	//   ....[19]....
        /*0098*/ 	.word	0xffffffff


	//----- nvinfo : EIATTR_COOP_GROUP_INSTR_OFFSETS
	.align		4
.L_845:
        /*009c*/ 	.byte	0x04, 0x28
        /*009e*/ 	.short	(.L_847 - .L_846)


	//   ....[0]....
.L_846:
        /*00a0*/ 	.word	0x00002ad0


	//   ....[1]....
        /*00a4*/ 	.word	0x00002b20


	//   ....[2]....
        /*00a8*/ 	.word	0x00002b50


	//   ....[3]....
        /*00ac*/ 	.word	0x00002b60


	//   ....[4]....
        /*00b0*/ 	.word	0x00002b90


	//   ....[5]....
        /*00b4*/ 	.word	0x00002bc0


	//   ....[6]....
        /*00b8*/ 	.word	0x00002bd0


	//   ....[7]....
        /*00bc*/ 	.word	0x00002be0


	//   ....[8]....
        /*00c0*/ 	.word	0x00002c00


	//   ....[9]....
        /*00c4*/ 	.word	0x00002c40


	//   ....[10]....
        /*00c8*/ 	.word	0x00002c50


	//   ....[11]....
        /*00cc*/ 	.word	0x00002c60


	//   ....[12]....
        /*00d0*/ 	.word	0x00002c80


	//   ....[13]....
        /*00d4*/ 	.word	0x00002cc0


	//   ....[14]....
        /*00d8*/ 	.word	0x00002cd0


	//   ....[15]....
        /*00dc*/ 	.word	0x00002ce0


	//   ....[16]....
        /*00e0*/ 	.word	0x00002d10


	//   ....[17]....
        /*00e4*/ 	.word	0x00002d60


	//   ....[18]....
        /*00e8*/ 	.word	0x00002d70


	//   ....[19]....
        /*00ec*/ 	.word	0x00002d80


	//----- nvinfo : EIATTR_VRC_CTA_INIT_COUNT
	.align		4
.L_847:
        /*00f0*/ 	.byte	0x02, 0x4a
	.zero		1
	.zero		1


	//----- nvinfo : EIATTR_EXIT_INSTR_OFFSETS
	.align		4
        /*00f4*/ 	.byte	0x04, 0x1c
        /*00f6*/ 	.short	(.L_849 - .L_848)


	//   ....[0]....
.L_848:
        /*00f8*/ 	.word	0x00003060


	//----- nvinfo : EIATTR_MAX_THREADS
	.align		4
.L_849:
        /*00fc*/ 	.byte	0x04, 0x05
        /*00fe*/ 	.short	(.L_851 - .L_850)
.L_850:
        /*0100*/ 	.word	0x00000080
        /*0104*/ 	.word	0x00000001
        /*0108*/ 	.word	0x00000001


	//----- nvinfo : EIATTR_CRS_STACK_SIZE
	.align		4
.L_851:
        /*010c*/ 	.byte	0x04, 0x1e
        /*010e*/ 	.short	(.L_853 - .L_852)
.L_852:
        /*0110*/ 	.word	0x00000000


	//----- nvinfo : EIATTR_CBANK_PARAM_SIZE
	.align		4
.L_853:
        /*0114*/ 	.byte	0x03, 0x19
        /*0116*/ 	.short	0x0018


	//----- nvinfo : EIATTR_PARAM_CBANK
	.align		4
        /*0118*/ 	.byte	0x04, 0x0a
        /*011a*/ 	.short	(.L_855 - .L_854)
	.align		4
.L_854:
        /*011c*/ 	.word	index@(.nv.constant0._Z31router_gemm_kernel_float_outputI13__nv_bfloat16Li128ELi8ELi4ELi256ELi7168EEvPfPKT_S4_)
        /*0120*/ 	.short	0x0380
        /*0122*/ 	.short	0x0018


	//----- nvinfo : EIATTR_SW_WAR
	.align		4
.L_855:
        /*0124*/ 	.byte	0x04, 0x36
        /*0126*/ 	.short	(.L_857 - .L_856)
.L_856:
        /*0128*/ 	.word	0x00000008
.L_857:


//--------------------- .nv.info._Z31router_gemm_kernel_float_outputI13__nv_bfloat16Li128ELi8ELi3ELi256ELi7168EEvPfPKT_S4_ --------------------------
	.section	.nv.info._Z31router_gemm_kernel_float_outputI13__nv_bfloat16Li128ELi8ELi3ELi256ELi7168EEvPfPKT_S4_,"",@"SHT_CUDA_INFO"
	.sectionflags	@""
	.align	4


	//----- nvinfo : EIATTR_CUDA_API_VERSION
	.align		4
        /*0000*/ 	.byte	0x04, 0x37
        /*0002*/ 	.short	(.L_859 - .L_858)
.L_858:
        /*0004*/ 	.word	0x00000082


	//----- nvinfo : EIATTR_KPARAM_INFO
	.align		4
.L_859:
        /*0008*/ 	.byte	0x04, 0x17
        /*000a*/ 	.short	(.L_861 - .L_860)
.L_860:
        /*000c*/ 	.word	0x00000000
        /*0010*/ 	.short	0x0002
        /*0012*/ 	.short	0x0010
        /*0014*/ 	.byte	0x00, 0xf5, 0x21, 0x00


	//----- nvinfo : EIATTR_KPARAM_INFO
	.align		4
.L_861:
        /*0018*/ 	.byte	0x04, 0x17
        /*001a*/ 	.short	(.L_863 - .L_862)
.L_862:
        /*001c*/ 	.word	0x00000000
        /*0020*/ 	.short	0x0001
        /*0022*/ 	.short	0x0008
        /*0024*/ 	.byte	0x00, 0xf5, 0x21, 0x00


	//----- nvinfo : EIATTR_KPARAM_INFO
	.align		4
.L_863:
        /*0028*/ 	.byte	0x04, 0x17
        /*002a*/ 	.short	(.L_865 - .L_864)
.L_864:
        /*002c*/ 	.word	0x00000000
        /*0030*/ 	.short	0x0000
        /*0032*/ 	.short	0x0000
        /*0034*/ 	.byte	0x00, 0xf5, 0x21, 0x00


	//----- nvinfo : EIATTR_SPARSE_MMA_MASK
	.align		4
.L_865:
        /*0038*/ 	.byte	0x03, 0x50
        /*003a*/ 	.short	0x0000


	//----- nvinfo : EIATTR_MAXREG_COUNT
	.align		4
        /*003c*/ 	.byte	0x03, 0x1b
        /*003e*/ 	.short	0x00ff


	//----- nvinfo : EIATTR_NUM_BARRIERS
	.align		4
        /*0040*/ 	.byte	0x02, 0x4c
        /*0042*/ 	.byte	0x01
	.zero		1


	//----- nvinfo : EIATTR_MERCURY_ISA_VERSION
	.align		4
        /*0044*/ 	.byte	0x03, 0x5f
        /*0046*/ 	.short	0x0101


	//----- nvinfo : EIATTR_COOP_GROUP_MASK_REGIDS
	.align		4
        /*0048*/ 	.byte	0x04, 0x29
        /*004a*/ 	.short	(.L_867 - .L_866)


	//   ....[0]....
.L_866:
        /*004c*/ 	.word	0xffffffff


	//   ....[1]....
        /*0050*/ 	.word	0xffffffff


	//   ....[2]....
        /*0054*/ 	.word	0xffffffff


	//   ....[3]....
        /*0058*/ 	.word	0xffffffff


	//   ....[4]....
        /*005c*/ 	.word	0xffffffff


	//   ....[5]....
        /*0060*/ 	.word	0xffffffff


	//   ....[6]....
        /*0064*/ 	.word	0xffffffff


	//   ....[7]....
        /*0068*/ 	.word	0xffffffff


	//   ....[8]....
        /*006c*/ 	.word	0xffffffff


	//   ....[9]....
        /*0070*/ 	.word	0xffffffff


	//   ....[10]....
        /*0074*/ 	.word	0xffffffff


	//   ....[11]....
        /*0078*/ 	.word	0xffffffff


	//   ....[12]....
        /*007c*/ 	.word	0xffffffff


	//   ....[13]....
        /*0080*/ 	.word	0xffffffff


	//   ....[14]....
        /*0084*/ 	.word	0xffffffff


	//----- nvinfo : EIATTR_COOP_GROUP_INSTR_OFFSETS
	.align		4
.L_867:
        /*0088*/ 	.byte	0x04, 0x28
        /*008a*/ 	.short	(.L_869 - .L_868)


	//   ....[0]....
.L_868:
        /*008c*/ 	.word	0x000021d0


	//   ....[1]....
        /*0090*/ 	.word	0x00002200


	//   ....[2]....
        /*0094*/ 	.word	0x00002220


	//   ....[3]....
        /*0098*/ 	.word	0x00002250


	//   ....[4]....
        /*009c*/ 	.word	0x00002270


	//   ....[5]....
        /*00a0*/ 	.word	0x00002280


	//   ....[6]....
        /*00a4*/ 	.word	0x000022a0


	//   ....[7]....
        /*00a8*/ 	.word	0x000022d0


	//   ....[8]....
        /*00ac*/ 	.word	0x000022e0


	//   ....[9]....
        /*00b0*/ 	.word	0x00002300


	//   ....[10]....
        /*00b4*/ 	.word	0x00002330


	//   ....[11]....
        /*00b8*/ 	.word	0x00002340


	//   ....[12]....
        /*00bc*/ 	.word	0x00002370


	//   ....[13]....
        /*00c0*/ 	.word	0x000023a0


	//   ....[14]....
        /*00c4*/ 	.word	0x000023c0


	//----- nvinfo : EIATTR_VRC_CTA_INIT_COUNT
	.align		4
.L_869:
        /*00c8*/ 	.byte	0x02, 0x4a
	.zero		1
	.zero		1


	//----- nvinfo : EIATTR_EXIT_INSTR_OFFSETS
	.align		4
        /*00cc*/ 	.byte	0x04, 0x1c
        /*00ce*/ 	.short	(.L_871 - .L_870)


	//   ....[0]....
.L_870:
        /*00d0*/ 	.word	0x00002620


	//----- nvinfo : EIATTR_MAX_THREADS
	.align		4
.L_871:
        /*00d4*/ 	.byte	0x04, 0x05
        /*00d6*/ 	.short	(.L_873 - .L_872)
.L_872:
        /*00d8*/ 	.word	0x00000080
        /*00dc*/ 	.word	0x00000001
        /*00e0*/ 	.word	0x00000001


	//----- nvinfo : EIATTR_CRS_STACK_SIZE
	.align		4
.L_873:
        /*00e4*/ 	.byte	0x04, 0x1e
        /*00e6*/ 	.short	(.L_875 - .L_874)
.L_874:
        /*00e8*/ 	.word	0x00000000


	//----- nvinfo : EIATTR_CBANK_PARAM_SIZE
	.align		4
.L_875:
        /*00ec*/ 	.byte	0x03, 0x19
        /*00ee*/ 	.short	0x0018


	//----- nvinfo : EIATTR_PARAM_CBANK
	.align		4
        /*00f0*/ 	.byte	0x04, 0x0a
        /*00f2*/ 	.short	(.L_877 - .L_876)
	.align		4
.L_876:
        /*00f4*/ 	.word	index@(.nv.constant0._Z31router_gemm_kernel_float_outputI13__nv_bfloat16Li128ELi8ELi3ELi256ELi7168EEvPfPKT_S4_)
        /*00f8*/ 	.short	0x0380
        /*00fa*/ 	.short	0x0018


	//----- nvinfo : EIATTR_SW_WAR
	.align		4
.L_877:
        /*00fc*/ 	.byte	0x04, 0x36
        /*00fe*/ 	.short	(.L_879 - .L_878)
.L_878:
        /*0100*/ 	.word	0x00000008
.L_879:


//--------------------- .nv.info._Z31router_gemm_kernel_float_outputI13__nv_bfloat16Li128ELi8ELi2ELi256ELi7168EEvPfPKT_S4_ --------------------------
	.section	.nv.info._Z31router_gemm_kernel_float_outputI13__nv_bfloat16Li128ELi8ELi2ELi256ELi7168EEvPfPKT_S4_,"",@"SHT_CUDA_INFO"
	.sectionflags	@""
	.align	4


	//----- nvinfo : EIATTR_CUDA_API_VERSION
	.align		4
        /*0000*/ 	.byte	0x04, 0x37
        /*0002*/ 	.short	(.L_881 - .L_880)
.L_880:
        /*0004*/ 	.word	0x00000082


	//----- nvinfo : EIATTR_KPARAM_INFO
	.align		4
.L_881:
        /*0008*/ 	.byte	0x04, 0x17
        /*000a*/ 	.short	(.L_883 - .L_882)
.L_882:
        /*000c*/ 	.word	0x00000000
        /*0010*/ 	.short	0x0002
        /*0012*/ 	.short	0x0010
        /*0014*/ 	.byte	0x00, 0xf5, 0x21, 0x00


	//----- nvinfo : EIATTR_KPARAM_INFO
	.align		4
.L_883:
        /*0018*/ 	.byte	0x04, 0x17
        /*001a*/ 	.short	(.L_885 - .L_884)
.L_884:
        /*001c*/ 	.word	0x00000000
        /*0020*/ 	.short	0x0001
        /*0022*/ 	.short	0x0008
        /*0024*/ 	.byte	0x00, 0xf5, 0x21, 0x00


	//----- nvinfo : EIATTR_KPARAM_INFO
	.align		4
.L_885:
        /*0028*/ 	.byte	0x04, 0x17
        /*002a*/ 	.short	(.L_887 - .L_886)
.L_886:
        /*002c*/ 	.word	0x00000000
        /*0030*/ 	.short	0x0000
        /*0032*/ 	.short	0x0000
        /*0034*/ 	.byte	0x00, 0xf5, 0x21, 0x00


	//----- nvinfo : EIATTR_SPARSE_MMA_MASK
	.align		4
.L_887:
        /*0038*/ 	.byte	0x03, 0x50
        /*003a*/ 	.short	0x0000


	//----- nvinfo : EIATTR_MAXREG_COUNT
	.align		4
        /*003c*/ 	.byte	0x03, 0x1b
        /*003e*/ 	.short	0x00ff


	//----- nvinfo : EIATTR_NUM_BARRIERS
	.align		4
        /*0040*/ 	.byte	0x02, 0x4c
        /*0042*/ 	.byte	0x01
	.zero		1


	//----- nvinfo : EIATTR_MERCURY_ISA_VERSION
	.align		4
        /*0044*/ 	.byte	0x03, 0x5f
        /*0046*/ 	.short	0x0101


	//----- nvinfo : EIATTR_COOP_GROUP_MASK_REGIDS
	.align		4
        /*0048*/ 	.byte	0x04, 0x29
        /*004a*/ 	.short	(.L_889 - .L_888)


	//   ....[0]....
.L_888:
        /*004c*/ 	.word	0xffffffff


	//   ....[1]....
        /*0050*/ 	.word	0xffffffff


	//   ....[2]....
        /*0054*/ 	.word	0xffffffff


	//   ....[3]....
        /*0058*/ 	.word	0xffffffff


	//   ....[4]....
        /*005c*/ 	.word	0xffffffff


	//   ....[5]....
        /*0060*/ 	.word	0xffffffff


	//   ....[6]....
        /*0064*/ 	.word	0xffffffff


	//   ....[7]....
        /*0068*/ 	.word	0xffffffff


	//   ....[8]....
        /*006c*/ 	.word	0xffffffff


	//   ....[9]....
        /*0070*/ 	.word	0xffffffff


	//----- nvinfo : EIATTR_COOP_GROUP_INSTR_OFFSETS
	.align		4
.L_889:
        /*0074*/ 	.byte	0x04, 0x28
        /*0076*/ 	.short	(.L_891 - .L_890)


	//   ....[0]....
.L_890:
        /*0078*/ 	.word	0x000018d0


	//   ....[1]....
        /*007c*/ 	.word	0x000018e0


	//   ....[2]....
        /*0080*/ 	.word	0x00001910


	//   ....[3]....
        /*0084*/ 	.word	0x00001920


	//   ....[4]....
        /*0088*/ 	.word	0x00001950


	//   ....[5]....
        /*008c*/ 	.word	0x00001960


	//   ....[6]....
        /*0090*/ 	.word	0x00001980


	//   ....[7]....
        /*0094*/ 	.word	0x000019a0


	//   ....[8]....
        /*0098*/ 	.word	0x000019d0


	//   ....[9]....
        /*009c*/ 	.word	0x00001a00


	//----- nvinfo : EIATTR_VRC_CTA_INIT_COUNT
	.align		4
.L_891:
        /*00a0*/ 	.byte	0x02, 0x4a
	.zero		1
	.zero		1


	//----- nvinfo : EIATTR_EXIT_INSTR_OFFSETS
	.align		4
        /*00a4*/ 	.byte	0x04, 0x1c
        /*00a6*/ 	.short	(.L_893 - .L_892)


	//   ....[0]....
.L_892:
        /*00a8*/ 	.word	0x00001be0


	//----- nvinfo : EIATTR_MAX_THREADS
	.align		4
.L_893:
        /*00ac*/ 	.byte	0x04, 0x05
        /*00ae*/ 	.short	(.L_895 - .L_894)
.L_894:
        /*00b0*/ 	.word	0x00000080
        /*00b4*/ 	.word	0x00000001
        /*00b8*/ 	.word	0x00000001


	//----- nvinfo : EIATTR_CRS_STACK_SIZE
	.align		4
.L_895:
        /*00bc*/ 	.byte	0x04, 0x1e
        /*00be*/ 	.short	(.L_897 - .L_896)
.L_896:
        /*00c0*/ 	.word	0x00000000


	//----- nvinfo : EIATTR_CBANK_PARAM_SIZE
	.align		4
.L_897:
        /*00c4*/ 	.byte	0x03, 0x19
        /*00c6*/ 	.short	0x0018


	//----- nvinfo : EIATTR_PARAM_CBANK
	.align		4
        /*00c8*/ 	.byte	0x04, 0x0a
        /*00ca*/ 	.short	(.L_899 - .L_898)
	.align		4
.L_898:
        /*00cc*/ 	.word	index@(.nv.constant0._Z31router_gemm_kernel_float_outputI13__nv_bfloat16Li128ELi8ELi2ELi256ELi7168EEvPfPKT_S4_)
        /*00d0*/ 	.short	0x0380
        /*00d2*/ 	.short	0x0018


	//----- nvinfo : EIATTR_SW_WAR
	.align		4
.L_899:
        /*00d4*/ 	.byte	0x04, 0x36
        /*00d6*/ 	.short	(.L_901 - .L_900)
.L_900:
        /*00d8*/ 	.word	0x00000008
.L_901:


//--------------------- .nv.info._Z31router_gemm_kernel_float_outputI13__nv_bfloat16Li128ELi8ELi1ELi256ELi7168EEvPfPKT_S4_ --------------------------
	.section	.nv.info._Z31router_gemm_kernel_float_outputI13__nv_bfloat16Li128ELi8ELi1ELi256ELi7168EEvPfPKT_S4_,"",@"SHT_CUDA_INFO"
	.sectionflags	@""
	.align	4


	//----- nvinfo : EIATTR_CUDA_API_VERSION
	.align		4
        /*0000*/ 	.byte	0x04, 0x37
        /*0002*/ 	.short	(.L_903 - .L_902)
.L_902:
        /*0004*/ 	.word	0x00000082


	//----- nvinfo : EIATTR_KPARAM_INFO
	.align		4
.L_903:
        /*0008*/ 	.byte	0x04, 0x17
        /*000a*/ 	.short	(.L_905 - .L_904)
.L_904:
        /*000c*/ 	.word	0x00000000
        /*0010*/ 	.short	0x0002
        /*0012*/ 	.short	0x0010
        /*0014*/ 	.byte	0x00, 0xf5, 0x21, 0x00


	//----- nvinfo : EIATTR_KPARAM_INFO
	.align		4
.L_905:
        /*0018*/ 	.byte	0x04, 0x17
        /*001a*/ 	.short	(.L_907 - .L_906)
.L_906:
        /*001c*/ 	.word	0x00000000
        /*0020*/ 	.short	0x0001
        /*0022*/ 	.short	0x0008
        /*0024*/ 	.byte	0x00, 0xf5, 0x21, 0x00


	//----- nvinfo : EIATTR_KPARAM_INFO
	.align		4
.L_907:
        /*0028*/ 	.byte	0x04, 0x17
        /*002a*/ 	.short	(.L_909 - .L_908)
.L_908:
        /*002c*/ 	.word	0x00000000
        /*0030*/ 	.short	0x0000
        /*0032*/ 	.short	0x0000
        /*0034*/ 	.byte	0x00, 0xf5, 0x21, 0x00


	//----- nvinfo : EIATTR_SPARSE_MMA_MASK
	.align		4
.L_909:
        /*0038*/ 	.byte	0x03, 0x50
        /*003a*/ 	.short	0x0000


	//----- nvinfo : EIATTR_MAXREG_COUNT
	.align		4
        /*003c*/ 	.byte	0x03, 0x1b
        /*003e*/ 	.short	0x00ff


	//----- nvinfo : EIATTR_NUM_BARRIERS
	.align		4
        /*0040*/ 	.byte	0x02, 0x4c
        /*0042*/ 	.byte	0x01
	.zero		1


	//----- nvinfo : EIATTR_MERCURY_ISA_VERSION
	.align		4
        /*0044*/ 	.byte	0x03, 0x5f
        /*0046*/ 	.short	0x0101


	//----- nvinfo : EIATTR_COOP_GROUP_MASK_REGIDS
	.align		4
        /*0048*/ 	.byte	0x04, 0x29
        /*004a*/ 	.short	(.L_911 - .L_910)


	//   ....[0]....
.L_910:
        /*004c*/ 	.word	0xffffffff


	//   ....[1]....
        /*0050*/ 	.word	0xffffffff


	//   ....[2]....
        /*0054*/ 	.word	0xffffffff


	//   ....[3]....
        /*0058*/ 	.word	0xffffffff


	//   ....[4]....
        /*005c*/ 	.word	0xffffffff


	//----- nvinfo : EIATTR_COOP_GROUP_INSTR_OFFSETS
	.align		4
.L_911:
        /*0060*/ 	.byte	0x04, 0x28
        /*0062*/ 	.short	(.L_913 - .L_912)


	//   ....[0]....
.L_912:
        /*0064*/ 	.word	0x00000fa0


	//   ....[1]....
        /*0068*/ 	.word	0x00000fc0


	//   ....[2]....
        /*006c*/ 	.word	0x00000fe0


	//   ....[3]....
        /*0070*/ 	.word	0x00001010


	//   ....[4]....
        /*0074*/ 	.word	0x00001040


	//----- nvinfo : EIATTR_VRC_CTA_INIT_COUNT
	.align		4
.L_913:
        /*0078*/ 	.byte	0x02, 0x4a
	.zero		1
	.zero		1


	//----- nvinfo : EIATTR_EXIT_INSTR_OFFSETS
	.align		4
        /*007c*/ 	.byte	0x04, 0x1c
        /*007e*/ 	.short	(.L_915 - .L_914)


	//   ....[0]....
.L_914:
        /*0080*/ 	.word	0x000011b0


	//----- nvinfo : EIATTR_MAX_THREADS
	.align		4
.L_915:
        /*0084*/ 	.byte	0x04, 0x05
        /*0086*/ 	.short	(.L_917 - .L_916)
.L_916:
        /*0088*/ 	.word	0x00000080
        /*008c*/ 	.word	0x00000001
        /*0090*/ 	.word	0x00000001


	//----- nvinfo : EIATTR_CRS_STACK_SIZE
	.align		4
.L_917:
        /*0094*/ 	.byte	0x04, 0x1e
        /*0096*/ 	.short	(.L_919 - .L_918)
.L_918:
        /*0098*/ 	.word	0x00000000


	//----- nvinfo : EIATTR_CBANK_PARAM_SIZE
	.align		4
.L_919:
        /*009c*/ 	.byte	0x03, 0x19
        /*009e*/ 	.short	0x0018


	//----- nvinfo : EIATTR_PARAM_CBANK
	.align		4
        /*00a0*/ 	.byte	0x04, 0x0a
        /*00a2*/ 	.short	(.L_921 - .L_920)
	.align		4
.L_920:
        /*00a4*/ 	.word	index@(.nv.constant0._Z31router_gemm_kernel_float_outputI13__nv_bfloat16Li128ELi8ELi1ELi256ELi7168EEvPfPKT_S4_)
        /*00a8*/ 	.short	0x0380
        /*00aa*/ 	.short	0x0018


	//----- nvinfo : EIATTR_SW_WAR
	.align		4
.L_921:
        /*00ac*/ 	.byte	0x04, 0x36
        /*00ae*/ 	.short	(.L_923 - .L_922)
.L_922:
        /*00b0*/ 	.word	0x00000008
.L_923:


//--------------------- .nv.callgraph             --------------------------
	.section	.nv.callgraph,"",@"SHT_CUDA_CALLGRAPH"
	.align	4
	.sectionentsize	8
	.align		4
        /*0000*/ 	.word	0x00000000
	.align		4
        /*0004*/ 	.word	0xffffffff
	.align		4
        /*0008*/ 	.word	0x00000000
	.align		4
        /*000c*/ 	.word	0xfffffffe
	.align		4
        /*0010*/ 	.word	0x00000000
	.align		4
        /*0014*/ 	.word	0xfffffffd
	.align		4
        /*0018*/ 	.word	0x00000000
	.align		4
        /*001c*/ 	.word	0xfffffffc


//--------------------- .nv.constant4             --------------------------
	.section	.nv.constant4,"a",@progbits
	.align	8
	.align		8
.nv.constant4:
        /*0000*/ 	.dword	_ZN65_INTERNAL_cc3c4f23_29_dsv3_router_gemm_float_out_cu_196364a3_34934cuda3std3__45__cpo5beginE
	.align		8
        /*0008*/ 	.dword	_ZN65_INTERNAL_cc3c4f23_29_dsv3_router_gemm_float_out_cu_196364a3_34934cuda3std3__45__cpo3endE
	.align		8
        /*0010*/ 	.dword	_ZN65_INTERNAL_cc3c4f23_29_dsv3_router_gemm_float_out_cu_196364a3_34934cuda3std3__45__cpo6cbeginE
	.align		8
        /*0018*/ 	.dword	_ZN65_INTERNAL_cc3c4f23_29_dsv3_router_gemm_float_out_cu_196364a3_34934cuda3std3__45__cpo4cendE
	.align		8
        /*0020*/ 	.dword	_ZN65_INTERNAL_cc3c4f23_29_dsv3_router_gemm_float_out_cu_196364a3_34934cuda3std3__45__cpo6rbeginE
	.align		8
        /*0028*/ 	.dword	_ZN65_INTERNAL_cc3c4f23_29_dsv3_router_gemm_float_out_cu_196364a3_34934cuda3std3__45__cpo4rendE
	.align		8
        /*0030*/ 	.dword	_ZN65_INTERNAL_cc3c4f23_29_dsv3_router_gemm_float_out_cu_196364a3_34934cuda3std3__45__cpo7crbeginE
	.align		8
        /*0038*/ 	.dword	_ZN65_INTERNAL_cc3c4f23_29_dsv3_router_gemm_float_out_cu_196364a3_34934cuda3std3__45__cpo5crendE
	.align		8
        /*0040*/ 	.dword	_ZN65_INTERNAL_cc3c4f23_29_dsv3_router_gemm_float_out_cu_196364a3_34934cuda3std3__467_GLOBAL__N__cc3c4f23_29_dsv3_router_gemm_float_out_cu_196364a3_34936ignoreE
	.align		8
        /*0048*/ 	.dword	_ZN65_INTERNAL_cc3c4f23_29_dsv3_router_gemm_float_out_cu_196364a3_34934cuda3std3__419piecewise_constructE
	.align		8
        /*0050*/ 	.dword	_ZN65_INTERNAL_cc3c4f23_29_dsv3_router_gemm_float_out_cu_196364a3_34934cuda3std3__48in_placeE
	.align		8
        /*0058*/ 	.dword	_ZN65_INTERNAL_cc3c4f23_29_dsv3_router_gemm_float_out_cu_196364a3_34934cuda3std3__420unreachable_sentinelE
	.align		8
        /*0060*/ 	.dword	_ZN65_INTERNAL_cc3c4f23_29_dsv3_router_gemm_float_out_cu_196364a3_34934cuda3std6ranges3__45__cpo4swapE
	.align		8
        /*0068*/ 	.dword	_ZN65_INTERNAL_cc3c4f23_29_dsv3_router_gemm_float_out_cu_196364a3_34934cuda3std6ranges3__45__cpo9iter_moveE
	.align		8
        /*0070*/ 	.dword	_ZN65_INTERNAL_cc3c4f23_29_dsv3_router_gemm_float_out_cu_196364a3_34934cuda3std6ranges3__45__cpo5beginE
	.align		8
        /*0078*/ 	.dword	_ZN65_INTERNAL_cc3c4f23_29_dsv3_router_gemm_float_out_cu_196364a3_34934cuda3std6ranges3__45__cpo3endE
	.align		8
        /*0080*/ 	.dword	_ZN65_INTERNAL_cc3c4f23_29_dsv3_router_gemm_float_out_cu_196364a3_34934cuda3std6ranges3__45__cpo6cbeginE
	.align		8
        /*0088*/ 	.dword	_ZN65_INTERNAL_cc3c4f23_29_dsv3_router_gemm_float_out_cu_196364a3_34934cuda3std6ranges3__45__cpo4cendE
	.align		8
        /*0090*/ 	.dword	_ZN65_INTERNAL_cc3c4f23_29_dsv3_router_gemm_float_out_cu_196364a3_34934cuda3std6ranges3__45__cpo7advanceE
	.align		8
        /*0098*/ 	.dword	_ZN65_INTERNAL_cc3c4f23_29_dsv3_router_gemm_float_out_cu_196364a3_34934cuda3std6ranges3__45__cpo9iter_swapE
	.align		8
        /*00a0*/ 	.dword	_ZN65_INTERNAL_cc3c4f23_29_dsv3_router_gemm_float_out_cu_196364a3_34934cuda3std6ranges3__45__cpo4nextE
	.align		8
        /*00a8*/ 	.dword	_ZN65_INTERNAL_cc3c4f23_29_dsv3_router_gemm_float_out_cu_196364a3_34934cuda3std6ranges3__45__cpo4prevE
	.align		8
        /*00b0*/ 	.dword	_ZN65_INTERNAL_cc3c4f23_29_dsv3_router_gemm_float_out_cu_196364a3_34934cuda3std6ranges3__45__cpo4dataE
	.align		8
        /*00b8*/ 	.dword	_ZN65_INTERNAL_cc3c4f23_29_dsv3_router_gemm_float_out_cu_196364a3_34934cuda3std6ranges3__45__cpo5cdataE
	.align		8
        /*00c0*/ 	.dword	_ZN65_INTERNAL_cc3c4f23_29_dsv3_router_gemm_float_out_cu_196364a3_34934cuda3std6ranges3__45__cpo4sizeE
	.align		8
        /*00c8*/ 	.dword	_ZN65_INTERNAL_cc3c4f23_29_dsv3_router_gemm_float_out_cu_196364a3_34934cuda3std6ranges3__45__cpo5ssizeE
	.align		8
        /*00d0*/ 	.dword	_ZN65_INTERNAL_cc3c4f23_29_dsv3_router_gemm_float_out_cu_196364a3_34934cuda3std6ranges3__45__cpo8distanceE
	.align		8
        /*00d8*/ 	.dword	_ZN65_INTERNAL_cc3c4f23_29_dsv3_router_gemm_float_out_cu_196364a3_34936thrust24THRUST_300001_SM_1030_NS6system6detail10sequential3seqE


//--------------------- .text._Z31router_gemm_kernel_float_outputI13__nv_bfloat16Li128ELi8ELi16ELi384ELi7168EEvPfPKT_S4_ --------------------------
	.section	.text._Z31router_gemm_kernel_float_outputI13__nv_bfloat16Li128ELi8ELi16ELi384ELi7168EEvPfPKT_S4_,"ax",@progbits
	.align	128
        .global         _Z31router_gemm_kernel_float_outputI13__nv_bfloat16Li128ELi8ELi16ELi384ELi7168EEvPfPKT_S4_
        .type           _Z31router_gemm_kernel_float_outputI13__nv_bfloat16Li128ELi8ELi16ELi384ELi7168EEvPfPKT_S4_,@function
        .size           _Z31router_gemm_kernel_float_outputI13__nv_bfloat16Li128ELi8ELi16ELi384ELi7168EEvPfPKT_S4_,(.L_x_112 - _Z31router_gemm_kernel_float_outputI13__nv_bfloat16Li128ELi8ELi16ELi384ELi7168EEvPfPKT_S4_)
        .other          _Z31router_gemm_kernel_float_outputI13__nv_bfloat16Li128ELi8ELi16ELi384ELi7168EEvPfPKT_S4_,@"STO_CUDA_ENTRY STV_DEFAULT"
_Z31router_gemm_kernel_float_outputI13__nv_bfloat16Li128ELi8ELi16ELi384ELi7168EEvPfPKT_S4_:
.text._Z31router_gemm_kernel_float_outputI13__nv_bfloat16Li128ELi8ELi16ELi384ELi7168EEvPfPKT_S4_:
[----:B------:R-:W0:Y:S01]  /*0000*/  LDC R1, c[0x0][0x37c] ;  /* 0x0000df00ff017b82 */ /* 0x000e220000000800 */
[----:B------:R-:W1:Y:S07]  /*0010*/  S2R R86, SR_TID.X ;  /* 0x0000000000567919 */ /* 0x000e6e0000002100 */
[----:B------:R-:W2:Y:S01]  /*0020*/  LDC.64 R2, c[0x0][0x388] ;  /* 0x0000e200ff027b82 */ /* 0x000ea20000000a00 */
[----:B0-----:R-:W-:Y:S01]  /*0030*/  IADD3 R1, PT, PT, R1, -0x20, RZ ;  /* 0xffffffe001017810 */ /* 0x001fe20007ffe0ff */
[----:B------:R-:W-:Y:S01]  /*0040*/  HFMA2 R76, -RZ, RZ, 0, 0 ;  /* 0x00000000ff4c7431 */ /* 0x000fe200000001ff */
[----:B------:R-:W0:Y:S01]  /*0050*/  S2R R80, SR_CTAID.X ;  /* 0x0000000000507919 */ /* 0x000e220000002500 */
[----:B------:R-:W-:Y:S01]  /*0060*/  HFMA2 R87, -RZ, RZ, 0, 0 ;  /* 0x00000000ff577431 */ /* 0x000fe200000001ff */
[----:B------:R-:W-:-:S02]  /*0070*/  MOV R77, R1 ;  /* 0x00000001004d7202 */ /* 0x000fc40000000f00 */
[----:B------:R-:W-:Y:S02]  /*0080*/  CS2R R6, SRZ ;  /* 0x0000000000067805 */ /* 0x000fe4000001ff00 */
[----:B------:R-:W-:Y:S02]  /*0090*/  CS2R R4, SRZ ;  /* 0x0000000000047805 */ /* 0x000fe4000001ff00 */
[----:B------:R-:W-:Y:S02]  /*00a0*/  MOV R0, RZ ;  /* 0x000000ff00007202 */ /* 0x000fe40000000f00 */
[----:B------:R-:W-:Y:S02]  /*00b0*/  CS2R R88, SRZ ;  /* 0x0000000000587805 */ /* 0x000fe4000001ff00 */
[----:B------:R-:W-:Y:S02]  /*00c0*/  CS2R R84, SRZ ;  /* 0x0000000000547805 */ /* 0x000fe4000001ff00 */
[----:B------:R-:W-:-:S02]  /*00d0*/  CS2R R82, SRZ ;  /* 0x0000000000527805 */ /* 0x000fc4000001ff00 */
[----:B------:R-:W-:Y:S02]  /*00e0*/  MOV R81, RZ ;  /* 0x000000ff00517202 */ /* 0x000fe40000000f00 */
[----:B------:R-:W-:Y:S01]  /*00f0*/  CS2R R90, SRZ ;  /* 0x00000000005a7805 */ /* 0x000fe2000001ff00 */
[----:B------:R-:W3:Y:S01]  /*0100*/  LDCU.64 UR6, c[0x0][0x358] ;  /* 0x00006b00ff0677ac */ /* 0x000ee20008000a00 */
[----:B------:R-:W4:Y:S01]  /*0110*/  LDCU.64 UR8, c[0x0][0x390] ;  /* 0x00007200ff0877ac */ /* 0x000f220008000a00 */
[----:B------:R-:W-:Y:S01]  /*0120*/  UMOV UR4, URZ ;  /* 0x000000ff00047c82 */ /* 0x000fe20008000000 */
[----:B-1----:R-:W-:-:S04]  /*0130*/  SHF.L.U32 R8, R86, 0x3, RZ ;  /* 0x0000000356087819 */ /* 0x002fc800000006ff */
[C---:B------:R-:W-:Y:S02]  /*0140*/  LOP3.LUT R10, R8.reuse, 0x800, RZ, 0xfc, !PT ;  /* 0x00000800080a7812 */ /* 0x040fe400078efcff */
[C---:B------:R-:W-:Y:S02]  /*0150*/  LOP3.LUT R11, R8.reuse, 0xc00, RZ, 0xfc, !PT ;  /* 0x00000c00080b7812 */ /* 0x040fe400078efcff */
[C---:B------:R-:W-:Y:S02]  /*0160*/  LOP3.LUT R12, R8.reuse, 0x1000, RZ, 0xfc, !PT ;  /* 0x00001000080c7812 */ /* 0x040fe400078efcff */
[C---:B------:R-:W-:Y:S01]  /*0170*/  LOP3.LUT R13, R8.reuse, 0x1400, RZ, 0xfc, !PT ;  /* 0x00001400080d7812 */ /* 0x040fe200078efcff */
[----:B------:R1:W-:Y:S01]  /*0180*/  STL.64 [R1+0x8], R10 ;  /* 0x0000080a01007387 */ /* 0x0003e20000100a00 */
[C---:B------:R-:W-:Y:S02]  /*0190*/  LOP3.LUT R9, R8.reuse, 0x400, RZ, 0xfc, !PT ;  /* 0x0000040008097812 */ /* 0x040fe400078efcff */
[----:B------:R-:W-:Y:S01]  /*01a0*/  LOP3.LUT R14, R8, 0x1800, RZ, 0xfc, !PT ;  /* 0x00001800080e7812 */ /* 0x000fe200078efcff */
[----:B------:R1:W-:Y:S04]  /*01b0*/  STL.64 [R1+0x10], R12 ;  /* 0x0000100c01007387 */ /* 0x0003e80000100a00 */
[----:B------:R1:W-:Y:S04]  /*01c0*/  STL.64 [R1], R8 ;  /* 0x0000000801007387 */ /* 0x0003e80000100a00 */
[----:B------:R1:W-:Y:S01]  /*01d0*/  STL [R1+0x18], R14 ;  /* 0x0000180e01007387 */ /* 0x0003e20000100800 */
[----:B0-234-:R-:W-:Y:S01]  /*01e0*/  ACQBULK ;  /* 0x000000000000782e */ /* 0x01dfe20000000000 */
.L_x_0:
[----:B------:R-:W2:Y:S01]  /*01f0*/  LDL R79, [R77] ;  /* 0x000000004d4f7983 */ /* 0x000ea20000100800 */
[----:B-1----:R-:W-:-:S05]  /*0200*/  IMAD R8, R80, 0x1c00, RZ ;  /* 0x00001c0050087824 */ /* 0x002fca00078e02ff */
[----:B--2---:R-:W-:-:S04]  /*0210*/  IADD3 R8, P0, PT, R8, R79, RZ ;  /* 0x0000004f08087210 */ /* 0x004fc80007f1e0ff */
[C---:B------:R-:W-:Y:S01]  /*0220*/  LEA.HI.X.SX32 R9, R79.reuse, RZ, 0x1, P0 ;  /* 0x000000ff4f097211 */ /* 0x040fe200000f0eff */
[----:B------:R-:W-:Y:S01]  /*0230*/  IMAD.WIDE R78, R79, 0x2, R2 ;  /* 0x000000024f4e7825 */ /* 0x000fe200078e0202 */
[----:B------:R-:W-:-:S04]  /*0240*/  LEA R12, P0, R8, UR8, 0x1 ;  /* 0x00000008080c7c11 */ /* 0x000fc8000f8008ff */
[----:B------:R-:W-:Y:S01]  /*0250*/  LEA.HI.X R13, R8, UR9, R9, 0x1, P0 ;  /* 0x00000009080d7c11 */ /* 0x000fe200080f0c09 */
[----:B------:R-:W2:Y:S04]  /*0260*/  LDG.E.128 R16, desc[UR6][R78.64+0x3800] ;  /* 0x003800064e107981 */ /* 0x000ea8000c1e1d00 */
[----:B------:R-:W3:Y:S04]  /*0270*/  LDG.E.128 R8, desc[UR6][R78.64] ;  /* 0x000000064e087981 */ /* 0x000ee8000c1e1d00 */
[----:B------:R-:W4:Y:S04]  /*0280*/  LDG.E.128 R12, desc[UR6][R12.64] ;  /* 0x000000060c0c7981 */ /* 0x000f28000c1e1d00 */
[----:B------:R-:W5:Y:S04]  /*0290*/  LDG.E.128 R20, desc[UR6][R78.64+0x7000] ;  /* 0x007000064e147981 */ /* 0x000f68000c1e1d00 */
        /* <DEDUP_REMOVED lines=12> */
[----:B------:R0:W5:Y:S01]  /*0360*/  LDG.E.128 R72, desc[UR6][R78.64+0x34800] ;  /* 0x034800064e487981 */ /* 0x000162000c1e1d00 */
[----:B---3--:R-:W-:-:S02]  /*0370*/  SHF.L.U32 R93, R8, 0x10, RZ ;  /* 0x00000010085d7819 */ /* 0x008fc400000006ff */
[----:B----4-:R-:W-:Y:S02]  /*0380*/  SHF.L.U32 R92, R12, 0x10, RZ ;  /* 0x000000100c5c7819 */ /* 0x010fe400000006ff */
[----:B------:R-:W-:-:S04]  /*0390*/  PRMT R12, R8, 0x7632, R12 ;  /* 0x00007632080c7816 */ /* 0x000fc8000000000c */
[----:B------:R-:W-:Y:S01]  /*03a0*/  PRMT R8, R12, 0x7632, R8 ;  /* 0x000076320c087816 */ /* 0x000fe20000000008 */
[----:B------:R-:W-:Y:S01]  /*03b0*/  FFMA.FTZ R93, R92, R93, R76 ;  /* 0x0000005d5c5d7223 */ /* 0x000fe2000001004c */
[----:B0-----:R-:W-:Y:S02]  /*03c0*/  SHF.L.U32 R78, R12, 0x10, RZ ;  /* 0x000000100c4e7819 */ /* 0x001fe400000006ff */
[----:B------:R-:W-:Y:S02]  /*03d0*/  SHF.L.U32 R8, R8, 0x10, RZ ;  /* 0x0000001008087819 */ /* 0x000fe400000006ff */
[C---:B------:R-:W-:Y:S02]  /*03e0*/  PRMT R12, R9.reuse, 0x7632, R12 ;  /* 0x00007632090c7816 */ /* 0x040fe4000000000c */
[----:B------:R-:W-:Y:S02]  /*03f0*/  SHF.L.U32 R76, R9, 0x10, RZ ;  /* 0x00000010094c7819 */ /* 0x000fe400000006ff */
[C---:B------:R-:W-:Y:S01]  /*0400*/  PRMT R9, R13.reuse, 0x7632, R9 ;  /* 0x000076320d097816 */ /* 0x040fe20000000009 */
[----:B------:R-:W-:Y:S01]  /*0410*/  FFMA.FTZ R78, R8, R78, R93 ;  /* 0x0000004e084e7223 */ /* 0x000fe2000001005d */
[----:B------:R-:W-:-:S02]  /*0420*/  SHF.L.U32 R13, R13, 0x10, RZ ;  /* 0x000000100d0d7819 */ /* 0x000fc400000006ff */
[----:B------:R-:W-:Y:S02]  /*0430*/  SHF.L.U32 R12, R12, 0x10, RZ ;  /* 0x000000100c0c7819 */ /* 0x000fe400000006ff */
[----:B------:R-:W-:Y:S01]  /*0440*/  SHF.L.U32 R9, R9, 0x10, RZ ;  /* 0x0000001009097819 */ /* 0x000fe200000006ff */
[----:B------:R-:W-:Y:S01]  /*0450*/  FFMA.FTZ R76, R13, R76, R78 ;  /* 0x0000004c0d4c7223 */ /* 0x000fe2000001004e */
[C---:B--2---:R-:W-:Y:S02]  /*0460*/  SHF.L.U32 R78, R16.reuse, 0x10, RZ ;  /* 0x00000010104e7819 */ /* 0x044fe400000006ff */
[----:B------:R-:W-:Y:S01]  /*0470*/  PRMT R16, R16, 0x7632, R16 ;  /* 0x0000763210107816 */ /* 0x000fe20000000010 */
[----:B------:R-:W-:Y:S01]  /*0480*/  FFMA.FTZ R79, R9, R12, R76 ;  /* 0x0000000c094f7223 */ /* 0x000fe2000001004c */
[----:B------:R-:W-:Y:S01]  /*0490*/  SHF.L.U32 R76, R10, 0x10, RZ ;  /* 0x000000100a4c7819 */ /* 0x000fe200000006ff */
[----:B------:R-:W-:Y:S01]  /*04a0*/  FFMA.FTZ R7, R92, R78, R7 ;  /* 0x0000004e5c077223 */ /* 0x000fe20000010007 */
[----:B------:R-:W-:-:S02]  /*04b0*/  SHF.L.U32 R12, R14, 0x10, RZ ;  /* 0x000000100e0c7819 */ /* 0x000fc400000006ff */
[----:B------:R-:W-:Y:S02]  /*04c0*/  SHF.L.U32 R16, R16, 0x10, RZ ;  /* 0x0000001010107819 */ /* 0x000fe400000006ff */
[----:B------:R-:W-:Y:S01]  /*04d0*/  PRMT R10, R15, 0x7632, R10 ;  /* 0x000076320f0a7816 */ /* 0x000fe2000000000a */
[----:B------:R-:W-:Y:S01]  /*04e0*/  FFMA.FTZ R76, R12, R76, R79 ;  /* 0x0000004c0c4c7223 */ /* 0x000fe2000001004f */
[----:B------:R-:W-:Y:S01]  /*04f0*/  PRMT R14, R14, 0x7632, R14 ;  /* 0x000076320e0e7816 */ /* 0x000fe2000000000e */
[--C-:B------:R-:W-:Y:S01]  /*0500*/  FFMA.FTZ R16, R8, R16, R7.reuse ;  /* 0x0000001008107223 */ /* 0x100fe20000010007 */
[----:B------:R-:W-:Y:S02]  /*0510*/  PRMT R78, R10, 0x7632, R78 ;  /* 0x000076320a4e7816 */ /* 0x000fe4000000004e */
[C---:B------:R-:W-:Y:S02]  /*0520*/  PRMT R7, R17.reuse, 0x7632, R7 ;  /* 0x0000763211077816 */ /* 0x040fe40000000007 */
[----:B------:R-:W-:-:S02]  /*0530*/  SHF.L.U32 R79, R17, 0x10, RZ ;  /* 0x00000010114f7819 */ /* 0x000fc400000006ff */
[----:B------:R-:W-:Y:S02]  /*0540*/  SHF.L.U32 R78, R78, 0x10, RZ ;  /* 0x000000104e4e7819 */ /* 0x000fe400000006ff */
[----:B------:R-:W-:Y:S01]  /*0550*/  SHF.L.U32 R17, R14, 0x10, RZ ;  /* 0x000000100e117819 */ /* 0x000fe200000006ff */
[----:B------:R-:W-:Y:S01]  /*0560*/  FFMA.FTZ R16, R13, R79, R16 ;  /* 0x0000004f0d107223 */ /* 0x000fe20000010010 */
[----:B------:R-:W-:Y:S02]  /*0570*/  SHF.L.U32 R7, R7, 0x10, RZ ;  /* 0x0000001007077819 */ /* 0x000fe400000006ff */
[C---:B------:R-:W-:Y:S01]  /*0580*/  SHF.L.U32 R79, R18.reuse, 0x10, RZ ;  /* 0x00000010124f7819 */ /* 0x040fe200000006ff */
[----:B------:R-:W-:Y:S01]  /*0590*/  FFMA.FTZ R76, R17, R78, R76 ;  /* 0x0000004e114c7223 */ /* 0x000fe2000001004c */
[----:B------:R-:W-:Y:S01]  /*05a0*/  PRMT R78, R18, 0x7632, R78 ;  /* 0x00007632124e7816 */ /* 0x000fe2000000004e */
[----:B------:R-:W-:Y:S01]  /*05b0*/  FFMA.FTZ R16, R9, R7, R16 ;  /* 0x0000000709107223 */ /* 0x000fe20000010010 */
[----:B-----5:R-:W-:-:S02]  /*05c0*/  PRMT R7, R20, 0x7632, R7 ;  /* 0x0000763214077816 */ /* 0x020fc40000000007 */
[----:B------:R-:W-:Y:S01]  /*05d0*/  SHF.L.U32 R93, R20, 0x10, RZ ;  /* 0x00000010145d7819 */ /* 0x000fe200000006ff */
[----:B------:R-:W-:Y:S01]  /*05e0*/  FFMA.FTZ R16, R12, R79, R16 ;  /* 0x0000004f0c107223 */ /* 0x000fe20000010010 */
[----:B------:R-:W-:Y:S02]  /*05f0*/  SHF.L.U32 R78, R78, 0x10, RZ ;  /* 0x000000104e4e7819 */ /* 0x000fe400000006ff */
[----:B------:R-:W-:Y:S01]  /*0600*/  SHF.L.U32 R7, R7, 0x10, RZ ;  /* 0x0000001007077819 */ /* 0x000fe200000006ff */
[----:B------:R-:W-:Y:S01]  /*0610*/  FFMA.FTZ R93, R92, R93, R6 ;  /* 0x0000005d5c5d7223 */ /* 0x000fe20000010006 */
[----:B------:R-:W-:Y:S01]  /*0620*/  SHF.L.U32 R15, R15, 0x10, RZ ;  /* 0x000000100f0f7819 */ /* 0x000fe200000006ff */
[----:B------:R-:W-:Y:S01]  /*0630*/  FFMA.FTZ R16, R17, R78, R16 ;  /* 0x0000004e11107223 */ /* 0x000fe20000010010 */
[----:B------:R-:W-:Y:S02]  /*0640*/  PRMT R14, R11, 0x7632, R14 ;  /* 0x000076320b0e7816 */ /* 0x000fe4000000000e */
[----:B------:R-:W-:-:S02]  /*0650*/  SHF.L.U32 R6, R19, 0x10, RZ ;  /* 0x0000001013067819 */ /* 0x000fc400000006ff */
[----:B------:R-:W-:Y:S02]  /*0660*/  SHF.L.U32 R11, R11, 0x10, RZ ;  /* 0x000000100b0b7819 */ /* 0x000fe400000006ff */
[C---:B------:R-:W-:Y:S01]  /*0670*/  SHF.L.U32 R18, R21.reuse, 0x10, RZ ;  /* 0x0000001015127819 */ /* 0x040fe200000006ff */
[----:B------:R-:W-:Y:S01]  /*0680*/  FFMA.FTZ R20, R8, R7, R93 ;  /* 0x0000000708147223 */ /* 0x000fe2000001005d */
[----:B------:R-:W-:Y:S01]  /*0690*/  PRMT R21, R21, 0x7632, R21 ;  /* 0x0000763215157816 */ /* 0x000fe20000000015 */
[----:B------:R-:W-:Y:S01]  /*06a0*/  FFMA.FTZ R7, R15, R6, R16 ;  /* 0x000000060f077223 */ /* 0x000fe20000010010 */
[----:B------:R-:W-:Y:S01]  /*06b0*/  PRMT R19, R19, 0x7632, R19 ;  /* 0x0000763213137816 */ /* 0x000fe20000000013 */
[----:B------:R-:W-:Y:S01]  /*06c0*/  FFMA.FTZ R11, R15, R11, R76 ;  /* 0x0000000b0f0b7223 */ /* 0x000fe2000001004c */
[----:B------:R-:W-:Y:S02]  /*06d0*/  SHF.L.U32 R14, R14, 0x10, RZ ;  /* 0x000000100e0e7819 */ /* 0x000fe400000006ff */
[----:B------:R-:W-:Y:S01]  /*06e0*/  SHF.L.U32 R10, R10, 0x10, RZ ;  /* 0x000000100a0a7819 */ /* 0x000fe200000006ff */
[----:B------:R-:W-:Y:S01]  /*06f0*/  FFMA.FTZ R18, R13, R18, R20 ;  /* 0x000000120d127223 */ /* 0x000fe20000010014 */
[----:B------:R-:W-:-:S02]  /*0700*/  SHF.L.U32 R16, R21, 0x10, RZ ;  /* 0x0000001015107819 */ /* 0x000fc400000006ff */
[----:B------:R-:W-:Y:S01]  /*0710*/  SHF.L.U32 R6, R19, 0x10, RZ ;  /* 0x0000001013067819 */ /* 0x000fe200000006ff */
[----:B------:R-:W-:Y:S01]  /*0720*/  FFMA.FTZ R76, R10, R14, R11 ;  /* 0x0000000e0a4c7223 */ /* 0x000fe2000001000b */
[----:B------:R-:W-:Y:S01]  /*0730*/  SHF.L.U32 R19, R22, 0x10, RZ ;  /* 0x0000001016137819 */ /* 0x000fe200000006ff */
[----:B------:R-:W-:Y:S01]  /*0740*/  FFMA.FTZ R21, R9, R16, R18 ;  /* 0x0000001009157223 */ /* 0x000fe20000010012 */
[----:B------:R-:W-:Y:S02]  /*0750*/  SHF.L.U32 R11, R24, 0x10, RZ ;  /* 0x00000010180b7819 */ /* 0x000fe400000006ff */
[----:B------:R-:W-:Y:S02]  /*0760*/  PRMT R22, R22, 0x7632, R22 ;  /* 0x0000763216167816 */ /* 0x000fe40000000016 */
[----:B------:R-:W-:Y:S01]  /*0770*/  PRMT R24, R24, 0x7632, R24 ;  /* 0x0000763218187816 */ /* 0x000fe20000000018 */
[----:B------:R-:W-:Y:S01]  /*0780*/  FFMA.FTZ R18, R12, R19, R21 ;  /* 0x000000130c127223 */ /* 0x000fe20000010015 */
[----:B------:R-:W-:Y:S01]  /*0790*/  FFMA.FTZ R19, R92, R11, R5 ;  /* 0x0000000b5c137223 */ /* 0x000fe20000010005 */
[----:B------:R-:W-:-:S02]  /*07a0*/  SHF.L.U32 R16, R22, 0x10, RZ ;  /* 0x0000001016107819 */ /* 0x000fc400000006ff */
[----:B------:R-:W-:Y:S02]  /*07b0*/  SHF.L.U32 R5, R24, 0x10, RZ ;  /* 0x0000001018057819 */ /* 0x000fe400000006ff */
[C---:B------:R-:W-:Y:S02]  /*07c0*/  SHF.L.U32 R21, R28.reuse, 0x10, RZ ;  /* 0x000000101c157819 */ /* 0x040fe400000006ff */
[----:B------:R-:W-:Y:S01]  /*07d0*/  PRMT R28, R28, 0x7632, R28 ;  /* 0x000076321c1c7816 */ /* 0x000fe2000000001c */
[----:B------:R-:W-:Y:S01]  /*07e0*/  FFMA.FTZ R16, R17, R16, R18 ;  /* 0x0000001011107223 */ /* 0x000fe20000010012 */
[----:B------:R-:W-:Y:S01]  /*07f0*/  SHF.L.U32 R14, R23, 0x10, RZ ;  /* 0x00000010170e7819 */ /* 0x000fe200000006ff */
[----:B------:R-:W-:Y:S01]  /*0800*/  FFMA.FTZ R20, R8, R5, R19 ;  /* 0x0000000508147223 */ /* 0x000fe20000010013 */
[C---:B------:R-:W-:Y:S01]  /*0810*/  PRMT R11, R25.reuse, 0x7632, R11 ;  /* 0x00007632190b7816 */ /* 0x040fe2000000000b */
[----:B------:R-:W-:Y:S01]  /*0820*/  FFMA.FTZ R21, R92, R21, R4 ;  /* 0x000000155c157223 */ /* 0x000fe20000010004 */
[----:B------:R-:W-:-:S02]  /*0830*/  SHF.L.U32 R18, R25, 0x10, RZ ;  /* 0x0000001019127819 */ /* 0x000fc400000006ff */
[----:B------:R-:W-:Y:S01]  /*0840*/  SHF.L.U32 R19, R28, 0x10, RZ ;  /* 0x000000101c137819 */ /* 0x000fe200000006ff */
[----:B------:R-:W-:Y:S01]  /*0850*/  FFMA.FTZ R5, R15, R14, R16 ;  /* 0x0000000e0f057223 */ /* 0x000fe20000010010 */
[----:B------:R-:W-:Y:S01]  /*0860*/  SHF.L.U32 R4, R11, 0x10, RZ ;  /* 0x000000100b047819 */ /* 0x000fe200000006ff */
[----:B------:R-:W-:Y:S01]  /*0870*/  FFMA.FTZ R18, R13, R18, R20 ;  /* 0x000000120d127223 */ /* 0x000fe20000010014 */
[C---:B------:R-:W-:Y:S01]  /*0880*/  SHF.L.U32 R14, R29.reuse, 0x10, RZ ;  /* 0x000000101d0e7819 */ /* 0x040fe200000006ff */
[----:B------:R-:W-:Y:S01]  /*0890*/  FFMA.FTZ R16, R8, R19, R21 ;  /* 0x0000001308107223 */ /* 0x000fe20000010015 */
[----:B------:R-:W-:Y:S01]  /*08a0*/  PRMT R29, R29, 0x7632, R29 ;  /* 0x000076321d1d7816 */ /* 0x000fe2000000001d */
[----:B------:R-:W-:Y:S01]  /*08b0*/  FFMA.FTZ R19, R9, R4, R18 ;  /* 0x0000000409137223 */ /* 0x000fe20000010012 */
[----:B------:R-:W-:Y:S01]  /*08c0*/  SHF.L.U32 R11, R26, 0x10, RZ ;  /* 0x000000101a0b7819 */ /* 0x000fe200000006ff */
[----:B------:R-:W-:Y:S01]  /*08d0*/  FFMA.FTZ R16, R13, R14, R16 ;  /* 0x0000000e0d107223 */ /* 0x000fe20000010010 */
[----:B------:R-:W-:-:S02]  /*08e0*/  SHF.L.U32 R14, R29, 0x10, RZ ;  /* 0x000000101d0e7819 */ /* 0x000fc400000006ff */
[----:B------:R-:W-:Y:S01]  /*08f0*/  PRMT R26, R26, 0x7632, R26 ;  /* 0x000076321a1a7816 */ /* 0x000fe2000000001a */
[----:B------:R-:W-:Y:S01]  /*0900*/  FFMA.FTZ R4, R12, R11, R19 ;  /* 0x0000000b0c047223 */ /* 0x000fe20000010013 */
[----:B------:R-:W-:Y:S01]  /*0910*/  SHF.L.U32 R11, R30, 0x10, RZ ;  /* 0x000000101e0b7819 */ /* 0x000fe200000006ff */
[----:B------:R-:W-:Y:S01]  /*0920*/  FFMA.FTZ R19, R9, R14, R16 ;  /* 0x0000000e09137223 */ /* 0x000fe20000010010 */
[----:B------:R-:W-:Y:S01]  /*0930*/  FFMA.FTZ R7, R10, R6, R7 ;  /* 0x000000060a077223 */ /* 0x000fe20000010007 */
[----:B------:R-:W-:Y:S02]  /*0940*/  SHF.L.U32 R26, R26, 0x10, RZ ;  /* 0x000000101a1a7819 */ /* 0x000fe400000006ff */
[----:B------:R-:W-:Y:S01]  /*0950*/  PRMT R6, R23, 0x7632, R6 ;  /* 0x0000763217067816 */ /* 0x000fe20000000006 */
[----:B------:R-:W-:Y:S01]  /*0960*/  FFMA.FTZ R14, R12, R11, R19 ;  /* 0x0000000b0c0e7223 */ /* 0x000fe20000010013 */
[C---:B------:R-:W-:Y:S01]  /*0970*/  PRMT R11, R32.reuse, 0x7632, R11 ;  /* 0x00007632200b7816 */ /* 0x040fe2000000000b */
[----:B------:R-:W-:Y:S01]  /*0980*/  FFMA.FTZ R26, R17, R26, R4 ;  /* 0x0000001a111a7223 */ /* 0x000fe20000010004 */
[----:B------:R-:W-:-:S02]  /*0990*/  SHF.L.U32 R19, R32, 0x10, RZ ;  /* 0x0000001020137819 */ /* 0x000fc400000006ff */
[----:B------:R-:W-:Y:S02]  /*09a0*/  SHF.L.U32 R6, R6, 0x10, RZ ;  /* 0x0000001006067819 */ /* 0x000fe400000006ff */
[----:B------:R-:W-:Y:S01]  /*09b0*/  SHF.L.U32 R4, R27, 0x10, RZ ;  /* 0x000000101b047819 */ /* 0x000fe200000006ff */
[----:B------:R-:W-:Y:S01]  /*09c0*/  FFMA.FTZ R19, R92, R19, R0 ;  /* 0x000000135c137223 */ /* 0x000fe20000010000 */
[----:B------:R-:W-:Y:S01]  /*09d0*/  SHF.L.U32 R11, R11, 0x10, RZ ;  /* 0x000000100b0b7819 */ /* 0x000fe200000006ff */
[----:B------:R-:W-:Y:S01]  /*09e0*/  FFMA.FTZ R6, R10, R6, R5 ;  /* 0x000000060a067223 */ /* 0x000fe20000010005 */
[----:B------:R-:W-:Y:S01]  /*09f0*/  SHF.L.U32 R16, R33, 0x10, RZ ;  /* 0x0000001021107819 */ /* 0x000fe200000006ff */
[----:B------:R-:W-:Y:S01]  /*0a00*/  FFMA.FTZ R5, R15, R4, R26 ;  /* 0x000000040f057223 */ /* 0x000fe2000001001a */
[----:B------:R-:W-:Y:S01]  /*0a10*/  PRMT R4, R33, 0x7632, R4 ;  /* 0x0000763221047816 */ /* 0x000fe20000000004 */
[----:B------:R-:W-:-:S03]  /*0a20*/  FFMA.FTZ R18, R8, R11, R19 ;  /* 0x0000000b08127223 */ /* 0x000fc60000010013 */
[----:B------:R-:W-:Y:S01]  /*0a30*/  SHF.L.U32 R4, R4, 0x10, RZ ;  /* 0x0000001004047819 */ /* 0x000fe200000006ff */
[----:B------:R-:W-:Y:S01]  /*0a40*/  FFMA.FTZ R16, R13, R16, R18 ;  /* 0x000000100d107223 */ /* 0x000fe20000010012 */
[----:B------:R-:W-:Y:S02]  /*0a50*/  PRMT R30, R30, 0x7632, R30 ;  /* 0x000076321e1e7816 */ /* 0x000fe4000000001e */
[----:B------:R-:W-:Y:S01]  /*0a60*/  SHF.L.U32 R11, R34, 0x10, RZ ;  /* 0x00000010220b7819 */ /* 0x000fe200000006ff */
[----:B------:R-:W-:Y:S01]  /*0a70*/  FFMA.FTZ R19, R9, R4, R16 ;  /* 0x0000000409137223 */ /* 0x000fe20000010010 */
[----:B------:R-:W-:Y:S02]  /*0a80*/  SHF.L.U32 R30, R30, 0x10, RZ ;  /* 0x000000101e1e7819 */ /* 0x000fe400000006ff */
[----:B------:R-:W-:Y:S01]  /*0a90*/  PRMT R34, R34, 0x7632, R34 ;  /* 0x0000763222227816 */ /* 0x000fe20000000022 */
[----:B------:R-:W-:Y:S01]  /*0aa0*/  FFMA.FTZ R16, R12, R11, R19 ;  /* 0x0000000b0c107223 */ /* 0x000fe20000010013 */
[----:B------:R-:W-:-:S02]  /*0ab0*/  PRMT R11, R36, 0x7632, R11 ;  /* 0x00007632240b7816 */ /* 0x000fc4000000000b */
[----:B------:R-:W-:Y:S02]  /*0ac0*/  SHF.L.U32 R19, R36, 0x10, RZ ;  /* 0x0000001024137819 */ /* 0x000fe400000006ff */
[C---:B------:R-:W-:Y:S01]  /*0ad0*/  PRMT R21, R40.reuse, 0x7632, R21 ;  /* 0x0000763228157816 */ /* 0x040fe20000000015 */
[----:B------:R-:W-:Y:S01]  /*0ae0*/  FFMA.FTZ R14, R17, R30, R14 ;  /* 0x0000001e110e7223 */ /* 0x000fe2000001000e */
[----:B------:R-:W-:Y:S02]  /*0af0*/  SHF.L.U32 R0, R31, 0x10, RZ ;  /* 0x000000101f007819 */ /* 0x000fe400000006ff */
[----:B------:R-:W-:Y:S01]  /*0b00*/  SHF.L.U32 R40, R40, 0x10, RZ ;  /* 0x0000001028287819 */ /* 0x000fe200000006ff */
[----:B------:R-:W-:Y:S01]  /*0b10*/  FFMA.FTZ R19, R92, R19, R88 ;  /* 0x000000135c137223 */ /* 0x000fe20000010058 */
[----:B------:R-:W-:Y:S02]  /*0b20*/  SHF.L.U32 R34, R34, 0x10, RZ ;  /* 0x0000001022227819 */ /* 0x000fe400000006ff */
[----:B------:R-:W-:Y:S01]  /*0b30*/  SHF.L.U32 R11, R11, 0x10, RZ ;  /* 0x000000100b0b7819 */ /* 0x000fe200000006ff */
[----:B------:R-:W-:Y:S01]  /*0b40*/  FFMA.FTZ R0, R15, R0, R14 ;  /* 0x000000000f007223 */ /* 0x000fe2000001000e */
[----:B------:R-:W-:Y:S01]  /*0b50*/  SHF.L.U32 R21, R21, 0x10, RZ ;  /* 0x0000001015157819 */ /* 0x000fe200000006ff */
[----:B------:R-:W-:Y:S01]  /*0b60*/  FFMA.FTZ R87, R92, R40, R87 ;  /* 0x000000285c577223 */ /* 0x000fe20000010057 */
[----:B------:R-:W-:Y:S01]  /*0b70*/  SHF.L.U32 R14, R35, 0x10, RZ ;  /* 0x00000010230e7819 */ /* 0x000fe200000006ff */
[----:B------:R-:W-:Y:S01]  /*0b80*/  FFMA.FTZ R16, R17, R34, R16 ;  /* 0x0000002211107223 */ /* 0x000fe20000010010 */
[----:B------:R-:W-:Y:S01]  /*0b90*/  SHF.L.U32 R18, R37, 0x10, RZ ;  /* 0x0000001025127819 */ /* 0x000fe200000006ff */
[C---:B------:R-:W-:Y:S01]  /*0ba0*/  FFMA.FTZ R20, R8.reuse, R11, R19 ;  /* 0x0000000b08147223 */ /* 0x040fe20000010013 */
[----:B------:R-:W-:Y:S01]  /*0bb0*/  SHF.L.U32 R22, R41, 0x10, RZ ;  /* 0x0000001029167819 */ /* 0x000fe200000006ff */
[----:B------:R-:W-:Y:S01]  /*0bc0*/  FFMA.FTZ R24, R8, R21, R87 ;  /* 0x0000001508187223 */ /* 0x000fe20000010057 */
[----:B------:R-:W-:-:S02]  /*0bd0*/  PRMT R37, R37, 0x7632, R37 ;  /* 0x0000763225257816 */ /* 0x000fc40000000025 */
[----:B------:R-:W-:Y:S01]  /*0be0*/  PRMT R41, R41, 0x7632, R41 ;  /* 0x0000763229297816 */ /* 0x000fe20000000029 */
[----:B------:R-:W-:Y:S01]  /*0bf0*/  FFMA.FTZ R20, R13, R18, R20 ;  /* 0x000000120d147223 */ /* 0x000fe20000010014 */
[----:B------:R-:W-:Y:S01]  /*0c00*/  FFMA.FTZ R11, R15, R14, R16 ;  /* 0x0000000e0f0b7223 */ /* 0x000fe20000010010 */
[----:B------:R-:W-:Y:S01]  /*0c10*/  SHF.L.U32 R18, R37, 0x10, RZ ;  /* 0x0000001025127819 */ /* 0x000fe200000006ff */
[----:B------:R-:W-:Y:S01]  /*0c20*/  FFMA.FTZ R22, R13, R22, R24 ;  /* 0x000000160d167223 */ /* 0x000fe20000010018 */
[----:B------:R-:W-:Y:S02]  /*0c30*/  SHF.L.U32 R14, R41, 0x10, RZ ;  /* 0x00000010290e7819 */ /* 0x000fe400000006ff */
[----:B------:R-:W-:Y:S01]  /*0c40*/  SHF.L.U32 R19, R38, 0x10, RZ ;  /* 0x0000001026137819 */ /* 0x000fe200000006ff */
[C---:B------:R-:W-:Y:S01]  /*0c50*/  FFMA.FTZ R21, R9.reuse, R18, R20 ;  /* 0x0000001209157223 */ /* 0x040fe20000010014 */
[C---:B------:R-:W-:Y:S01]  /*0c60*/  PRMT R16, R42.reuse, 0x7632, R16 ;  /* 0x000076322a107816 */ /* 0x040fe20000000010 */
[----:B------:R-:W-:Y:S01]  /*0c70*/  FFMA.FTZ R14, R9, R14, R22 ;  /* 0x0000000e090e7223 */ /* 0x000fe20000010016 */
[----:B------:R-:W-:-:S02]  /*0c80*/  SHF.L.U32 R23, R42, 0x10, RZ ;  /* 0x000000102a177819 */ /* 0x000fc400000006ff */
[----:B------:R-:W-:Y:S01]  /*0c90*/  PRMT R38, R38, 0x7632, R38 ;  /* 0x0000763226267816 */ /* 0x000fe20000000026 */
[----:B------:R-:W-:Y:S01]  /*0ca0*/  FFMA.FTZ R18, R12, R19, R21 ;  /* 0x000000130c127223 */ /* 0x000fe20000010015 */
[----:B------:R-:W-:Y:S01]  /*0cb0*/  SHF.L.U32 R20, R16, 0x10, RZ ;  /* 0x0000001010147819 */ /* 0x000fe200000006ff */
[----:B------:R-:W-:Y:S01]  /*0cc0*/  FFMA.FTZ R23, R12, R23, R14 ;  /* 0x000000170c177223 */ /* 0x000fe2000001000e */
[----:B------:R-:W-:Y:S02]  /*0cd0*/  PRMT R31, R31, 0x7632, R31 ;  /* 0x000076321f1f7816 */ /* 0x000fe4000000001f */
[----:B------:R-:W-:Y:S02]  /*0ce0*/  SHF.L.U32 R38, R38, 0x10, RZ ;  /* 0x0000001026267819 */ /* 0x000fe400000006ff */
[C---:B------:R-:W-:Y:S02]  /*0cf0*/  SHF.L.U32 R19, R44.reuse, 0x10, RZ ;  /* 0x000000102c137819 */ /* 0x040fe400000006ff */
[----:B------:R-:W-:Y:S01]  /*0d00*/  PRMT R44, R44, 0x7632, R44 ;  /* 0x000076322c2c7816 */ /* 0x000fe2000000002c */
[----:B------:R-:W-:Y:S01]  /*0d10*/  FFMA.FTZ R23, R17, R20, R23 ;  /* 0x0000001411177223 */ /* 0x000fe20000010017 */
[----:B------:R-:W-:Y:S01]  /*0d20*/  SHF.L.U32 R31, R31, 0x10, RZ ;  /* 0x000000101f1f7819 */ /* 0x000fe200000006ff */
[----:B------:R-:W-:Y:S01]  /*0d30*/  FFMA.FTZ R18, R17, R38, R18 ;  /* 0x0000002611127223 */ /* 0x000fe20000010012 */
[----:B------:R-:W-:-:S02]  /*0d40*/  SHF.L.U32 R16, R39, 0x10, RZ ;  /* 0x0000001027107819 */ /* 0x000fc400000006ff */
[----:B------:R-:W-:Y:S01]  /*0d50*/  SHF.L.U32 R20, R43, 0x10, RZ ;  /* 0x000000102b147819 */ /* 0x000fe200000006ff */
[----:B------:R-:W-:Y:S01]  /*0d60*/  FFMA.FTZ R85, R92, R19, R85 ;  /* 0x000000135c557223 */ /* 0x000fe20000010055 */
[----:B------:R-:W-:Y:S02]  /*0d70*/  PRMT R14, R39, 0x7632, R14 ;  /* 0x00007632270e7816 */ /* 0x000fe4000000000e */
[----:B------:R-:W-:Y:S02]  /*0d80*/  PRMT R43, R43, 0x7632, R43 ;  /* 0x000076322b2b7816 */ /* 0x000fe4000000002b */
[----:B------:R-:W-:Y:S01]  /*0d90*/  SHF.L.U32 R21, R44, 0x10, RZ ;  /* 0x000000102c157819 */ /* 0x000fe200000006ff */
[--C-:B------:R-:W-:Y:S01]  /*0da0*/  FFMA.FTZ R4, R10, R31, R0.reuse ;  /* 0x0000001f0a047223 */ /* 0x100fe20000010000 */
[----:B------:R-:W-:Y:S01]  /*0db0*/  PRMT R0, R35, 0x7632, R0 ;  /* 0x0000763223007816 */ /* 0x000fe20000000000 */
[C---:B------:R-:W-:Y:S01]  /*0dc0*/  FFMA.FTZ R16, R15.reuse, R16, R18 ;  /* 0x000000100f107223 */ /* 0x040fe20000010012 */
[----:B------:R-:W-:Y:S01]  /*0dd0*/  SHF.L.U32 R19, R14, 0x10, RZ ;  /* 0x000000100e137819 */ /* 0x000fe200000006ff */
[----:B------:R-:W-:Y:S01]  /*0de0*/  FFMA.FTZ R20, R15, R20, R23 ;  /* 0x000000140f147223 */ /* 0x000fe20000010017 */
[----:B------:R-:W-:Y:S01]  /*0df0*/  SHF.L.U32 R43, R43, 0x10, RZ ;  /* 0x000000102b2b7819 */ /* 0x000fe200000006ff */
[----:B------:R-:W-:Y:S01]  /*0e00*/  FFMA.FTZ R18, R8, R21, R85 ;  /* 0x0000001508127223 */ /* 0x000fe20000010055 */
[----:B------:R-:W-:-:S02]  /*0e10*/  SHF.L.U32 R14, R45, 0x10, RZ ;  /* 0x000000102d0e7819 */ /* 0x000fc400000006ff */
[C---:B------:R-:W-:Y:S02]  /*0e20*/  PRMT R21, R48.reuse, 0x7632, R21 ;  /* 0x0000763230157816 */ /* 0x040fe40000000015 */
[----:B------:R-:W-:Y:S02]  /*0e30*/  SHF.L.U32 R23, R48, 0x10, RZ ;  /* 0x0000001030177819 */ /* 0x000fe400000006ff */
[----:B------:R-:W-:Y:S01]  /*0e40*/  PRMT R45, R45, 0x7632, R45 ;  /* 0x000076322d2d7816 */ /* 0x000fe2000000002d */
[----:B------:R-:W-:Y:S01]  /*0e50*/  FFMA.FTZ R87, R10, R43, R20 ;  /* 0x0000002b0a577223 */ /* 0x000fe20000010014 */
[----:B------:R-:W-:Y:S01]  /*0e60*/  SHF.L.U32 R0, R0, 0x10, RZ ;  /* 0x0000001000007819 */ /* 0x000fe200000006ff */
[----:B------:R-:W-:Y:S01]  /*0e70*/  FFMA.FTZ R20, R13, R14, R18 ;  /* 0x0000000e0d147223 */ /* 0x000fe20000010012 */
[----:B------:R-:W-:Y:S01]  /*0e80*/  SHF.L.U32 R25, R21, 0x10, RZ ;  /* 0x0000001015197819 */ /* 0x000fe200000006ff */
[----:B------:R-:W-:Y:S01]  /*0e90*/  FFMA.FTZ R23, R92, R23, R84 ;  /* 0x000000175c177223 */ /* 0x000fe20000010054 */
[----:B------:R-:W-:Y:S01]  /*0ea0*/  SHF.L.U32 R14, R45, 0x10, RZ ;  /* 0x000000102d0e7819 */ /* 0x000fe200000006ff */
[C-C-:B------:R-:W-:Y:S01]  /*0eb0*/  FFMA.FTZ R0, R10.reuse, R0, R11.reuse ;  /* 0x000000000a007223 */ /* 0x140fe2000001000b */
[----:B------:R-:W-:Y:S01]  /*0ec0*/  FFMA.FTZ R88, R10, R19, R16 ;  /* 0x000000130a587223 */ /* 0x000fe20000010010 */
[----:B------:R-:W-:Y:S01]  /*0ed0*/  PRMT R11, R46, 0x7632, R11 ;  /* 0x000076322e0b7816 */ /* 0x000fe2000000000b */
[----:B------:R-:W-:Y:S01]  /*0ee0*/  FFMA.FTZ R26, R8, R25, R23 ;  /* 0x00000019081a7223 */ /* 0x000fe20000010017 */
[----:B------:R-:W-:-:S02]  /*0ef0*/  PRMT R22, R49, 0x7632, R22 ;  /* 0x0000763231167816 */ /* 0x000fc40000000016 */
[----:B------:R-:W-:Y:S01]  /*0f00*/  SHF.L.U32 R24, R49, 0x10, RZ ;  /* 0x0000001031187819 */ /* 0x000fe200000006ff */
[----:B------:R-:W-:Y:S01]  /*0f10*/  FFMA.FTZ R21, R9, R14, R20 ;  /* 0x0000000e09157223 */ /* 0x000fe20000010014 */
[----:B------:R-:W-:Y:S02]  /*0f20*/  SHF.L.U32 R19, R46, 0x10, RZ ;  /* 0x000000102e137819 */ /* 0x000fe400000006ff */
[----:B------:R-:W-:Y:S01]  /*0f30*/  SHF.L.U32 R14, R11, 0x10, RZ ;  /* 0x000000100b0e7819 */ /* 0x000fe200000006ff */
[----:B------:R-:W-:Y:S01]  /*0f40*/  FFMA.FTZ R24, R13, R24, R26 ;  /* 0x000000180d187223 */ /* 0x000fe2000001001a */
[----:B------:R-:W-:Y:S01]  /*0f50*/  SHF.L.U32 R22, R22, 0x10, RZ ;  /* 0x0000001016167819 */ /* 0x000fe200000006ff */
[----:B------:R-:W-:Y:S01]  /*0f60*/  FFMA.FTZ R20, R12, R19, R21 ;  /* 0x000000130c147223 */ /* 0x000fe20000010015 */
[C---:B------:R-:W-:Y:S02]  /*0f70*/  PRMT R11, R52.reuse, 0x7632, R11 ;  /* 0x00007632340b7816 */ /* 0x040fe4000000000b */
[----:B------:R-:W-:-:S02]  /*0f80*/  SHF.L.U32 R52, R52, 0x10, RZ ;  /* 0x0000001034347819 */ /* 0x000fc400000006ff */
[C---:B------:R-:W-:Y:S01]  /*0f90*/  SHF.L.U32 R19, R50.reuse, 0x10, RZ ;  /* 0x0000001032137819 */ /* 0x040fe200000006ff */
[----:B------:R-:W-:Y:S01]  /*0fa0*/  FFMA.FTZ R21, R9, R22, R24 ;  /* 0x0000001609157223 */ /* 0x000fe20000010018 */
[----:B------:R-:W-:Y:S01]  /*0fb0*/  PRMT R50, R50, 0x7632, R50 ;  /* 0x0000763232327816 */ /* 0x000fe20000000032 */
[----:B------:R-:W-:Y:S01]  /*0fc0*/  FFMA.FTZ R14, R17, R14, R20 ;  /* 0x0000000e110e7223 */ /* 0x000fe20000010014 */
[----:B------:R-:W-:Y:S01]  /*0fd0*/  SHF.L.U32 R18, R47, 0x10, RZ ;  /* 0x000000102f127819 */ /* 0x000fe200000006ff */
[----:B------:R-:W-:Y:S01]  /*0fe0*/  FFMA.FTZ R83, R92, R52, R83 ;  /* 0x000000345c537223 */ /* 0x000fe20000010053 */
        /* <DEDUP_REMOVED lines=14> */
[----:B------:R-:W-:Y:S01]  /*10d0*/  PRMT R16, R47, 0x7632, R16 ;  /* 0x000076322f107816 */ /* 0x000fe20000000010 */
[----:B------:R-:W-:Y:S01]  /*10e0*/  FFMA.FTZ R23, R9, R22, R24 ;  /* 0x0000001609177223 */ /* 0x000fe20000010018 */
[----:B------:R-:W-:Y:S01]  /*10f0*/  SHF.L.U32 R21, R54, 0x10, RZ ;  /* 0x0000001036157819 */ /* 0x000fe200000006ff */
[--C-:B------:R-:W-:Y:S01]  /*1100*/  FFMA.FTZ R84, R10, R19, R18.reuse ;  /* 0x000000130a547223 */ /* 0x100fe20000010012 */
[----:B------:R-:W-:-:S02]  /*1110*/  PRMT R18, R56, 0x7632, R18 ;  /* 0x0000763238127816 */ /* 0x000fc40000000012 */
[----:B------:R-:W-:Y:S02]  /*1120*/  SHF.L.U32 R19, R56, 0x10, RZ ;  /* 0x0000001038137819 */ /* 0x000fe400000006ff */
[----:B------:R-:W-:Y:S01]  /*1130*/  SHF.L.U32 R85, R16, 0x10, RZ ;  /* 0x0000001010557819 */ /* 0x000fe200000006ff */
[----:B------:R-:W-:Y:S01]  /*1140*/  FFMA.FTZ R16, R12, R21, R23 ;  /* 0x000000150c107223 */ /* 0x000fe20000010017 */
[----:B------:R-:W-:Y:S01]  /*1150*/  SHF.L.U32 R21, R18, 0x10, RZ ;  /* 0x0000001012157819 */ /* 0x000fe200000006ff */
[----:B------:R-:W-:Y:S01]  /*1160*/  FFMA.FTZ R19, R92, R19, R82 ;  /* 0x000000135c137223 */ /* 0x000fe20000010052 */
[----:B------:R-:W-:Y:S02]  /*1170*/  PRMT R54, R54, 0x7632, R54 ;  /* 0x0000763236367816 */ /* 0x000fe40000000036 */
[----:B------:R-:W-:Y:S01]  /*1180*/  PRMT R18, R57, 0x7632, R18 ;  /* 0x0000763239127816 */ /* 0x000fe20000000012 */
[----:B------:R-:W-:Y:S01]  /*1190*/  FFMA.FTZ R22, R8, R21, R19 ;  /* 0x0000001508167223 */ /* 0x000fe20000010013 */
[----:B------:R-:W-:-:S02]  /*11a0*/  SHF.L.U32 R54, R54, 0x10, RZ ;  /* 0x0000001036367819 */ /* 0x000fc400000006ff */
[----:B------:R-:W-:Y:S02]  /*11b0*/  SHF.L.U32 R20, R57, 0x10, RZ ;  /* 0x0000001039147819 */ /* 0x000fe400000006ff */
[C---:B------:R-:W-:Y:S02]  /*11c0*/  PRMT R19, R60.reuse, 0x7632, R19 ;  /* 0x000076323c137816 */ /* 0x040fe40000000013 */
[----:B------:R-:W-:Y:S01]  /*11d0*/  SHF.L.U32 R60, R60, 0x10, RZ ;  /* 0x000000103c3c7819 */ /* 0x000fe200000006ff */
[----:B------:R-:W-:Y:S01]  /*11e0*/  FFMA.FTZ R16, R17, R54, R16 ;  /* 0x0000003611107223 */ /* 0x000fe20000010010 */
[----:B------:R-:W-:Y:S01]  /*11f0*/  SHF.L.U32 R14, R55, 0x10, RZ ;  /* 0x00000010370e7819 */ /* 0x000fe200000006ff */
[----:B------:R-:W-:Y:S01]  /*1200*/  FFMA.FTZ R20, R13, R20, R22 ;  /* 0x000000140d147223 */ /* 0x000fe20000010016 */
[----:B------:R-:W-:Y:S01]  /*1210*/  SHF.L.U32 R18, R18, 0x10, RZ ;  /* 0x0000001012127819 */ /* 0x000fe200000006ff */
[----:B------:R-:W-:Y:S01]  /*1220*/  FFMA.FTZ R81, R92, R60, R81 ;  /* 0x0000003c5c517223 */ /* 0x000fe20000010051 */
[----:B------:R-:W-:Y:S01]  /*1230*/  SHF.L.U32 R19, R19, 0x10, RZ ;  /* 0x0000001013137819 */ /* 0x000fe200000006ff */
        /* <DEDUP_REMOVED lines=10> */
[----:B------:R-:W-:Y:S02]  /*12e0*/  SHF.L.U32 R58, R58, 0x10, RZ ;  /* 0x000000103a3a7819 */ /* 0x000fe400000006ff */
[C---:B------:R-:W-:Y:S01]  /*12f0*/  SHF.L.U32 R19, R62.reuse, 0x10, RZ ;  /* 0x000000103e137819 */ /* 0x040fe200000006ff */
[----:B------:R-:W-:Y:S01]  /*1300*/  FFMA.FTZ R21, R9, R14, R18 ;  /* 0x0000000e09157223 */ /* 0x000fe20000010012 */
[----:B------:R-:W-:Y:S01]  /*1310*/  PRMT R62, R62, 0x7632, R62 ;  /* 0x000076323e3e7816 */ /* 0x000fe2000000003e */
[--C-:B------:R-:W-:Y:S01]  /*1320*/  FFMA.FTZ R85, R10, R85, R11.reuse ;  /* 0x000000550a557223 */ /* 0x100fe2000001000b */
[----:B------:R-:W-:Y:S01]  /*1330*/  SHF.L.U32 R14, R59, 0x10, RZ ;  /* 0x000000103b0e7819 */ /* 0x000fe200000006ff */
[----:B------:R-:W-:Y:S01]  /*1340*/  FFMA.FTZ R16, R17, R58, R16 ;  /* 0x0000003a11107223 */ /* 0x000fe20000010010 */
[----:B------:R-:W-:Y:S01]  /*1350*/  PRMT R11, R55, 0x7632, R11 ;  /* 0x00007632370b7816 */ /* 0x000fe2000000000b */
[----:B------:R-:W-:Y:S01]  /*1360*/  FFMA.FTZ R18, R12, R19, R21 ;  /* 0x000000130c127223 */ /* 0x000fe20000010015 */
[----:B------:R-:W-:-:S02]  /*1370*/  SHF.L.U32 R62, R62, 0x10, RZ ;  /* 0x000000103e3e7819 */ /* 0x000fc400000006ff */
        /* <DEDUP_REMOVED lines=11> */
[C---:B------:R-:W-:Y:S01]  /*1430*/  SHF.L.U32 R16, R65.reuse, 0x10, RZ ;  /* 0x0000001041107819 */ /* 0x040fe200000006ff */
        /* <DEDUP_REMOVED lines=10> */
[----:B------:R-:W-:Y:S01]  /*14e0*/  FFMA.FTZ R91, R92, R20, R91 ;  /* 0x000000145c5b7223 */ /* 0x000fe2000001005b */
[----:B------:R-:W-:-:S02]  /*14f0*/  SHF.L.U32 R21, R68, 0x10, RZ ;  /* 0x0000001044157819 */ /* 0x000fc400000006ff */
[C---:B------:R-:W-:Y:S01]  /*1500*/  SHF.L.U32 R20, R69.reuse, 0x10, RZ ;  /* 0x0000001045147819 */ /* 0x040fe200000006ff */
[----:B------:R-:W-:Y:S01]  /*1510*/  FFMA.FTZ R18, R12, R11, R19 ;  /* 0x0000000b0c127223 */ /* 0x000fe20000010013 */
[----:B------:R-:W-:Y:S01]  /*1520*/  PRMT R11, R69, 0x7632, R11 ;  /* 0x00007632450b7816 */ /* 0x000fe2000000000b */
[----:B------:R-:W-:Y:S01]  /*1530*/  FFMA.FTZ R24, R8, R21, R91 ;  /* 0x0000001508187223 */ /* 0x000fe2000001005b */
[C---:B------:R-:W-:Y:S02]  /*1540*/  PRMT R19, R72.reuse, 0x7632, R19 ;  /* 0x0000763248137816 */ /* 0x040fe40000000013 */
[----:B------:R-:W-:Y:S01]  /*1550*/  SHF.L.U32 R21, R72, 0x10, RZ ;  /* 0x0000001048157819 */ /* 0x000fe200000006ff */
[----:B------:R-:W-:Y:S01]  /*1560*/  FFMA.FTZ R20, R13, R20, R24 ;  /* 0x000000140d147223 */ /* 0x000fe20000010018 */
[----:B------:R-:W-:Y:S02]  /*1570*/  PRMT R66, R66, 0x7632, R66 ;  /* 0x0000763242427816 */ /* 0x000fe40000000042 */
[----:B------:R-:W-:Y:S01]  /*1580*/  SHF.L.U32 R22, R11, 0x10, RZ ;  /* 0x000000100b167819 */ /* 0x000fe200000006ff */
[----:B------:R-:W-:Y:S01]  /*1590*/  FFMA.FTZ R23, R92, R21, R90 ;  /* 0x000000155c177223 */ /* 0x000fe2000001005a */
[----:B------:R-:W-:-:S02]  /*15a0*/  SHF.L.U32 R19, R19, 0x10, RZ ;  /* 0x0000001013137819 */ /* 0x000fc400000006ff */
[----:B------:R-:W-:Y:S01]  /*15b0*/  SHF.L.U32 R66, R66, 0x10, RZ ;  /* 0x0000001042427819 */ /* 0x000fe200000006ff */
[----:B------:R-:W-:Y:S01]  /*15c0*/  FFMA.FTZ R21, R9, R22, R20 ;  /* 0x0000001609157223 */ /* 0x000fe20000010014 */
[C---:B------:R-:W-:Y:S01]  /*15d0*/  PRMT R11, R73.reuse, 0x7632, R11 ;  /* 0x00007632490b7816 */ /* 0x040fe2000000000b */
[----:B------:R-:W-:Y:S01]  /*15e0*/  FFMA.FTZ R22, R8, R19, R23 ;  /* 0x0000001308167223 */ /* 0x000fe20000010017 */
[----:B------:R-:W-:Y:S01]  /*15f0*/  SHF.L.U32 R20, R73, 0x10, RZ ;  /* 0x0000001049147819 */ /* 0x000fe200000006ff */
[----:B------:R-:W-:Y:S01]  /*1600*/  FFMA.FTZ R18, R17, R66, R18 ;  /* 0x0000004211127223 */ /* 0x000fe20000010012 */
[----:B------:R-:W-:Y:S02]  /*1610*/  SHF.L.U32 R16, R67, 0x10, RZ ;  /* 0x0000001043107819 */ /* 0x000fe400000006ff */
[----:B------:R-:W-:Y:S01]  /*1620*/  SHF.L.U32 R19, R70, 0x10, RZ ;  /* 0x0000001046137819 */ /* 0x000fe200000006ff */
[----:B------:R-:W-:Y:S01]  /*1630*/  FFMA.FTZ R20, R13, R20, R22 ;  /* 0x000000140d147223 */ /* 0x000fe20000010016 */
[----:B------:R-:W-:Y:S01]  /*1640*/  SHF.L.U32 R8, R11, 0x10, RZ ;  /* 0x000000100b087819 */ /* 0x000fe200000006ff */
[----:B------:R-:W-:Y:S01]  /*1650*/  FFMA.FTZ R11, R15, R16, R18 ;  /* 0x000000100f0b7223 */ /* 0x000fe20000010012 */
[----:B------:R-:W-:Y:S01]  /*1660*/  PRMT R63, R63, 0x7632, R63 ;  /* 0x000076323f3f7816 */ /* 0x000fe2000000003f */
[----:B------:R-:W-:Y:S01]  /*1670*/  FFMA.FTZ R16, R12, R19, R21 ;  /* 0x000000130c107223 */ /* 0x000fe20000010015 */
[----:B------:R-:W-:Y:S01]  /*1680*/  PRMT R70, R70, 0x7632, R70 ;  /* 0x0000763246467816 */ /* 0x000fe20000000046 */
[----:B------:R-:W-:Y:S01]  /*1690*/  FFMA.FTZ R19, R9, R8, R20 ;  /* 0x0000000809137223 */ /* 0x000fe20000010014 */
[----:B------:R-:W-:-:S02]  /*16a0*/  PRMT R9, R74, 0x7632, R9 ;  /* 0x000076324a097816 */ /* 0x000fc40000000009 */
[----:B------:R-:W-:Y:S01]  /*16b0*/  SHF.L.U32 R13, R74, 0x10, RZ ;  /* 0x000000104a0d7819 */ /* 0x000fe200000006ff */
[----:B------:R-:W-:Y:S01]  /*16c0*/  UIADD3 UR4, UPT, UPT, UR4, 0x1, URZ ;  /* 0x0000000104047890 */ /* 0x000fe2000fffe0ff */
[----:B------:R-:W-:Y:S02]  /*16d0*/  SHF.L.U32 R63, R63, 0x10, RZ ;  /* 0x000000103f3f7819 */ /* 0x000fe400000006ff */
[----:B------:R-:W-:Y:S01]  /*16e0*/  SHF.L.U32 R70, R70, 0x10, RZ ;  /* 0x0000001046467819 */ /* 0x000fe200000006ff */
[----:B------:R-:W-:Y:S01]  /*16f0*/  FFMA.FTZ R20, R12, R13, R19 ;  /* 0x0000000d0c147223 */ /* 0x000fe20000010013 */
[----:B------:R-:W-:Y:S01]  /*1700*/  SHF.L.U32 R18, R9, 0x10, RZ ;  /* 0x0000001009127819 */ /* 0x000fe200000006ff */
[----:B------:R-:W-:Y:S01]  /*1710*/  UISETP.NE.AND UP0, UPT, UR4, 0x7, UPT ;  /* 0x000000070400788c */ /* 0x000fe2000bf05270 */
[----:B------:R-:W-:Y:S01]  /*1720*/  FFMA.FTZ R81, R10, R63, R14 ;  /* 0x0000003f0a517223 */ /* 0x000fe2000001000e */
[----:B------:R-:W-:Y:S01]  /*1730*/  SHF.L.U32 R8, R71, 0x10, RZ ;  /* 0x0000001047087819 */ /* 0x000fe200000006ff */
[----:B------:R-:W-:Y:S01]  /*1740*/  FFMA.FTZ R16, R17, R70, R16 ;  /* 0x0000004611107223 */ /* 0x000fe20000010010 */
[----:B------:R-:W-:Y:S01]  /*1750*/  PRMT R27, R27, 0x7632, R27 ;  /* 0x000076321b1b7816 */ /* 0x000fe2000000001b */
[----:B------:R-:W-:Y:S01]  /*1760*/  FFMA.FTZ R18, R17, R18, R20 ;  /* 0x0000001211127223 */ /* 0x000fe20000010014 */
[----:B------:R-:W-:-:S02]  /*1770*/  PRMT R14, R67, 0x7632, R14 ;  /* 0x00007632430e7816 */ /* 0x000fc4000000000e */
[----:B------:R-:W-:Y:S02]  /*1780*/  PRMT R71, R71, 0x7632, R71 ;  /* 0x0000763247477816 */ /* 0x000fe40000000047 */
[C---:B------:R-:W-:Y:S02]  /*1790*/  PRMT R9, R75.reuse, 0x7632, R9 ;  /* 0x000076324b097816 */ /* 0x040fe40000000009 */
[----:B------:R-:W-:Y:S01]  /*17a0*/  SHF.L.U32 R12, R75, 0x10, RZ ;  /* 0x000000104b0c7819 */ /* 0x000fe200000006ff */
[----:B------:R-:W-:Y:S01]  /*17b0*/  FFMA.FTZ R8, R15, R8, R16 ;  /* 0x000000080f087223 */ /* 0x000fe20000010010 */
[----:B------:R-:W-:Y:S02]  /*17c0*/  SHF.L.U32 R27, R27, 0x10, RZ ;  /* 0x000000101b1b7819 */ /* 0x000fe400000006ff */
[----:B------:R-:W-:Y:S01]  /*17d0*/  SHF.L.U32 R89, R14, 0x10, RZ ;  /* 0x000000100e597819 */ /* 0x000fe200000006ff */
[----:B------:R-:W-:Y:S01]  /*17e0*/  FFMA.FTZ R12, R15, R12, R18 ;  /* 0x0000000c0f0c7223 */ /* 0x000fe20000010012 */
[----:B------:R-:W-:-:S02]  /*17f0*/  SHF.L.U32 R71, R71, 0x10, RZ ;  /* 0x0000001047477819 */ /* 0x000fc400000006ff */
[----:B------:R-:W-:Y:S01]  /*1800*/  SHF.L.U32 R9, R9, 0x10, RZ ;  /* 0x0000001009097819 */ /* 0x000fe200000006ff */
[C---:B------:R-:W-:Y:S01]  /*1810*/  FFMA.FTZ R5, R10.reuse, R27, R5 ;  /* 0x0000001b0a057223 */ /* 0x040fe20000010005 */
[C---:B------:R-:W-:Y:S01]  /*1820*/  FFMA.FTZ R89, R10.reuse, R89, R11 ;  /* 0x000000590a597223 */ /* 0x040fe2000001000b */
[C---:B------:R-:W-:Y:S01]  /*1830*/  FFMA.FTZ R91, R10.reuse, R71, R8 ;  /* 0x000000470a5b7223 */ /* 0x040fe20000010008 */
[----:B------:R-:W-:Y:S01]  /*1840*/  IADD3 R77, PT, PT, R77, 0x4, RZ ;  /* 0x000000044d4d7810 */ /* 0x000fe20007ffe0ff */
[----:B------:R-:W-:Y:S01]  /*1850*/  FFMA.FTZ R90, R10, R9, R12 ;  /* 0x000000090a5a7223 */ /* 0x000fe2000001000c */
[----:B------:R-:W-:Y:S06]  /*1860*/  BRA.U UP0, `(.L_x_0) ;  /* 0xffffffe900607547 */ /* 0x000fec000b83ffff */
[----:B------:R-:W0:Y:S01]  /*1870*/  SHFL.BFLY PT, R3, R76, 0x10, 0x1f ;  /* 0x0e001f004c037f89 */ /* 0x000e2200000e0000 */
[----:B------:R-:W1:Y:S01]  /*1880*/  S2UR UR5, SR_CgaCtaId ;  /* 0x00000000000579c3 */ /* 0x000e620000008800 */
[----:B------:R-:W-:Y:S01]  /*1890*/  UMOV UR4, 0x400 ;  /* 0x0000040000047882 */ /* 0x000fe20000000000 */
[----:B------:R-:W-:Y:S01]  /*18a0*/  BSSY.RECONVERGENT B0, `(.L_x_1) ;  /* 0x000011a000007945 */ /* 0x000fe20003800200 */
[----:B------:R-:W2:Y:S04]  /*18b0*/  SHFL.BFLY PT, R2, R7, 0x10, 0x1f ;  /* 0x0e001f0007027f89 */ /* 0x000ea800000e0000 */
[----:B------:R-:W3:Y:S04]  /*18c0*/  SHFL.BFLY PT, R13, R0, 0x10, 0x1f ;  /* 0x0e001f00000d7f89 */ /* 0x000ee800000e0000 */
[----:B------:R-:W4:Y:S04]  /*18d0*/  SHFL.BFLY PT, R8, R5, 0x10, 0x1f ;  /* 0x0e001f0005087f89 */ /* 0x000f2800000e0000 */
[----:B------:R-:W5:Y:S04]  /*18e0*/  SHFL.BFLY PT, R9, R6, 0x10, 0x1f ;  /* 0x0e001f0006097f89 */ /* 0x000f6800000e0000 */
[----:B------:R-:W5:Y:S04]  /*18f0*/  SHFL.BFLY PT, R11, R4, 0x10, 0x1f ;  /* 0x0e001f00040b7f89 */ /* 0x000f6800000e0000 */
[----:B------:R-:W5:Y:S01]  /*1900*/  SHFL.BFLY PT, R15, R88, 0x10, 0x1f ;  /* 0x0e001f00580f7f89 */ /* 0x000f6200000e0000 */
[----:B0-----:R-:W-:Y:S01]  /*1910*/  FADD.FTZ R3, R76, R3 ;  /* 0x000000034c037221 */ /* 0x001fe20000010000 */
[----:B-1----:R-:W-:-:S02]  /*1920*/  ULEA UR4, UR5, UR4, 0x18 ;  /* 0x0000000405047291 */ /* 0x002fc4000f8ec0ff */
[----:B------:R-:W0:Y:S01]  /*1930*/  SHFL.BFLY PT, R10, R87, 0x10, 0x1f ;  /* 0x0e001f00570a7f89 */ /* 0x000e2200000e0000 */
[----:B--2---:R-:W-:-:S03]  /*1940*/  FADD.FTZ R2, R7, R2 ;  /* 0x0000000207027221 */ /* 0x004fc60000010000 */
[----:B------:R-:W1:Y:S01]  /*1950*/  SHFL.BFLY PT, R12, R85, 0x10, 0x1f ;  /* 0x0e001f00550c7f89 */ /* 0x000e6200000e0000 */
[----:B---3--:R-:W-:-:S03]  /*1960*/  FADD.FTZ R13, R0, R13 ;  /* 0x0000000d000d7221 */ /* 0x008fc60000010000 */
[----:B------:R-:W2:Y:S01]  /*1970*/  SHFL.BFLY PT, R17, R84, 0x10, 0x1f ;  /* 0x0e001f0054117f89 */ /* 0x000ea200000e0000 */
[----:B----4-:R-:W-:-:S03]  /*1980*/  FADD.FTZ R8, R5, R8 ;  /* 0x0000000805087221 */ /* 0x010fc60000010000 */
[----:B------:R-:W3:Y:S01]  /*1990*/  SHFL.BFLY PT, R14, R83, 0x10, 0x1f ;  /* 0x0e001f00530e7f89 */ /* 0x000ee200000e0000 */
[----:B-----5:R-:W-:-:S03]  /*19a0*/  FADD.FTZ R9, R6, R9 ;  /* 0x0000000906097221 */ /* 0x020fc60000010000 */
[----:B------:R-:W4:Y:S01]  /*19b0*/  SHFL.BFLY PT, R19, R82, 0x10, 0x1f ;  /* 0x0e001f0052137f89 */ /* 0x000f2200000e0000 */
[----:B------:R-:W-:-:S03]  /*19c0*/  FADD.FTZ R11, R4, R11 ;  /* 0x0000000b040b7221 */ /* 0x000fc60000010000 */
[----:B------:R-:W5:Y:S01]  /*19d0*/  SHFL.BFLY PT, R24, R81, 0x10, 0x1f ;  /* 0x0e001f0051187f89 */ /* 0x000f6200000e0000 */
[----:B------:R-:W-:-:S03]  /*19e0*/  FADD.FTZ R15, R88, R15 ;  /* 0x0000000f580f7221 */ /* 0x000fc60000010000 */
[----:B------:R-:W5:Y:S01]  /*19f0*/  SHFL.BFLY PT, R26, R89, 0x10, 0x1f ;  /* 0x0e001f00591a7f89 */ /* 0x000f6200000e0000 */
[----:B0-----:R-:W-:-:S03]  /*1a00*/  FADD.FTZ R87, R87, R10 ;  /* 0x0000000a57577221 */ /* 0x001fc60000010000 */
[----:B------:R-:W0:Y:S01]  /*1a10*/  SHFL.BFLY PT, R28, R91, 0x10, 0x1f ;  /* 0x0e001f005b1c7f89 */ /* 0x000e2200000e0000 */
[----:B-1----:R-:W-:-:S03]  /*1a20*/  FADD.FTZ R85, R85, R12 ;  /* 0x0000000c55557221 */ /* 0x002fc60000010000 */
[----:B------:R-:W1:Y:S01]  /*1a30*/  SHFL.BFLY PT, R21, R90, 0x10, 0x1f ;  /* 0x0e001f005a157f89 */ /* 0x000e6200000e0000 */
[----:B--2---:R-:W-:-:S03]  /*1a40*/  FADD.FTZ R17, R84, R17 ;  /* 0x0000001154117221 */ /* 0x004fc60000010000 */
[----:B------:R-:W2:Y:S01]  /*1a50*/  SHFL.BFLY PT, R0, R3, 0x8, 0x1f ;  /* 0x0d001f0003007f89 */ /* 0x000ea200000e0000 */
[----:B---3--:R-:W-:-:S03]  /*1a60*/  FADD.FTZ R83, R83, R14 ;  /* 0x0000000e53537221 */ /* 0x008fc60000010000 */
[----:B------:R-:W3:Y:S01]  /*1a70*/  SHFL.BFLY PT, R5, R2, 0x8, 0x1f ;  /* 0x0d001f0002057f89 */ /* 0x000ee200000e0000 */
[----:B----4-:R-:W-:Y:S01]  /*1a80*/  FADD.FTZ R19, R82, R19 ;  /* 0x0000001352137221 */ /* 0x010fe20000010000 */
[----:B-----5:R-:W-:Y:S02]  /*1a90*/  FADD.FTZ R24, R81, R24 ;  /* 0x0000001851187221 */ /* 0x020fe40000010000 */
[----:B------:R-:W4:Y:S01]  /*1aa0*/  SHFL.BFLY PT, R4, R9, 0x8, 0x1f ;  /* 0x0d001f0009047f89 */ /* 0x000f2200000e0000 */
        /* <DEDUP_REMOVED lines=9> */
[----:B------:R-:W3:Y:S04]  /*1b40*/  SHFL.BFLY PT, R14, R87, 0x8, 0x1f ;  /* 0x0d001f00570e7f89 */ /* 0x000ee800000e0000 */
[----:B------:R-:W3:Y:S01]  /*1b50*/  SHFL.BFLY PT, R16, R85, 0x8, 0x1f ;  /* 0x0d001f0055107f89 */ /* 0x000ee200000e0000 */
[----:B----4-:R-:W-:-:S03]  /*1b60*/  FADD.FTZ R4, R9, R4 ;  /* 0x0000000409047221 */ /* 0x010fc60000010000 */
[----:B------:R-:W4:Y:S01]  /*1b70*/  SHFL.BFLY PT, R18, R17, 0x8, 0x1f ;  /* 0x0d001f0011127f89 */ /* 0x000f2200000e0000 */
[----:B-----5:R-:W-:-:S03]  /*1b80*/  FADD.FTZ R8, R8, R7 ;  /* 0x0000000708087221 */ /* 0x020fc60000010000 */
        /* <DEDUP_REMOVED lines=9> */
[----:B------:R-:W-:-:S03]  /*1c20*/  FADD.FTZ R16, R85, R16 ;  /* 0x0000001055107221 */ /* 0x000fc60000010000 */
[----:B------:R-:W3:Y:S01]  /*1c30*/  SHFL.BFLY PT, R33, R90, 0x8, 0x1f ;  /* 0x0d001f005a217f89 */ /* 0x000ee200000e0000 */
[----:B----4-:R-:W-:-:S03]  /*1c40*/  FADD.FTZ R18, R17, R18 ;  /* 0x0000001211127221 */ /* 0x010fc60000010000 */
[----:B------:R-:W4:Y:S01]  /*1c50*/  SHFL.BFLY PT, R3, R0, 0x4, 0x1f ;  /* 0x0c801f0000037f89 */ /* 0x000f2200000e0000 */
[----:B-----5:R-:W-:-:S03]  /*1c60*/  FADD.FTZ R20, R83, R20 ;  /* 0x0000001453147221 */ /* 0x020fc60000010000 */
[----:B------:R-:W5:Y:S01]  /*1c70*/  SHFL.BFLY PT, R2, R5, 0x4, 0x1f ;  /* 0x0c801f0005027f89 */ /* 0x000f6200000e0000 */
[----:B0-----:R-:W-:Y:S01]  /*1c80*/  FADD.FTZ R22, R19, R22 ;  /* 0x0000001613167221 */ /* 0x001fe20000010000 */
[----:B-1----:R-:W-:Y:S02]  /*1c90*/  FADD.FTZ R24, R24, R23 ;  /* 0x0000001718187221 */ /* 0x002fe40000010000 */
[----:B------:R-:W0:Y:S01]  /*1ca0*/  SHFL.BFLY PT, R7, R4, 0x4, 0x1f ;  /* 0x0c801f0004077f89 */ /* 0x000e2200000e0000 */
[----:B--2---:R-:W-:-:S03]  /*1cb0*/  FADD.FTZ R26, R26, R25 ;  /* 0x000000191a1a7221 */ /* 0x004fc60000010000 */
[----:B------:R-:W1:Y:S01]  /*1cc0*/  SHFL.BFLY PT, R9, R8, 0x4, 0x1f ;  /* 0x0c801f0008097f89 */ /* 0x000e6200000e0000 */
[----:B---3--:R-:W-:-:S03]  /*1cd0*/  FADD.FTZ R31, R28, R31 ;  /* 0x0000001f1c1f7221 */ /* 0x008fc60000010000 */
[----:B------:R-:W2:Y:S01]  /*1ce0*/  SHFL.BFLY PT, R11, R6, 0x4, 0x1f ;  /* 0x0c801f00060b7f89 */ /* 0x000ea200000e0000 */
[----:B------:R-:W-:-:S03]  /*1cf0*/  FADD.FTZ R33, R90, R33 ;  /* 0x000000215a217221 */ /* 0x000fc60000010000 */
[----:B------:R-:W3:Y:S01]  /*1d00*/  SHFL.BFLY PT, R13, R10, 0x4, 0x1f ;  /* 0x0c801f000a0d7f89 */ /* 0x000ee200000e0000 */
[----:B----4-:R-:W-:-:S03]  /*1d10*/  FADD.FTZ R3, R0, R3 ;  /* 0x0000000300037221 */ /* 0x010fc60000010000 */
[----:B------:R-:W4:Y:S01]  /*1d20*/  SHFL.BFLY PT, R15, R12, 0x4, 0x1f ;  /* 0x0c801f000c0f7f89 */ /* 0x000f2200000e0000 */
[----:B-----5:R-:W-:-:S03]  /*1d30*/  FADD.FTZ R2, R5, R2 ;  /* 0x0000000205027221 */ /* 0x020fc60000010000 */
[----:B------:R-:W5:Y:S04]  /*1d40*/  SHFL.BFLY PT, R17, R14, 0x4, 0x1f ;  /* 0x0c801f000e117f89 */ /* 0x000f6800000e0000 */
        /* <DEDUP_REMOVED lines=9> */
[----:B----4-:R-:W-:-:S03]  /*1de0*/  FADD.FTZ R15, R12, R15 ;  /* 0x0000000f0c0f7221 */ /* 0x010fc60000010000 */
[----:B------:R-:W4:Y:S01]  /*1df0*/  SHFL.BFLY PT, R29, R26, 0x4, 0x1f ;  /* 0x0c801f001a1d7f89 */ /* 0x000f2200000e0000 */
[----:B-----5:R-:W-:-:S03]  /*1e00*/  FADD.FTZ R17, R14, R17 ;  /* 0x000000110e117221 */ /* 0x020fc60000010000 */
[----:B------:R-:W5:Y:S01]  /*1e10*/  SHFL.BFLY PT, R28, R31, 0x4, 0x1f ;  /* 0x0c801f001f1c7f89 */ /* 0x000f6200000e0000 */
[----:B------:R-:W-:-:S03]  /*1e20*/  FADD.FTZ R19, R16, R19 ;  /* 0x0000001310137221 */ /* 0x000fc60000010000 */
[----:B------:R-:W5:Y:S01]  /*1e30*/  SHFL.BFLY PT, R30, R33, 0x4, 0x1f ;  /* 0x0c801f00211e7f89 */ /* 0x000f6200000e0000 */
[----:B0-----:R-:W-:-:S03]  /*1e40*/  FADD.FTZ R21, R18, R21 ;  /* 0x0000001512157221 */ /* 0x001fc60000010000 */
[----:B------:R-:W0:Y:S01]  /*1e50*/  SHFL.BFLY PT, R0, R3, 0x2, 0x1f ;  /* 0x0c401f0003007f89 */ /* 0x000e2200000e0000 */
[----:B-1----:R-:W-:-:S03]  /*1e60*/  FADD.FTZ R23, R20, R23 ;  /* 0x0000001714177221 */ /* 0x002fc60000010000 */
[----:B------:R-:W1:Y:S01]  /*1e70*/  SHFL.BFLY PT, R5, R2, 0x2, 0x1f ;  /* 0x0c401f0002057f89 */ /* 0x000e6200000e0000 */
[----:B--2---:R-:W-:Y:S01]  /*1e80*/  FADD.FTZ R25, R22, R25 ;  /* 0x0000001916197221 */ /* 0x004fe20000010000 */
[----:B---3--:R-:W-:Y:S02]  /*1e90*/  FADD.FTZ R27, R24, R27 ;  /* 0x0000001b181b7221 */ /* 0x008fe40000010000 */
[----:B------:R-:W2:Y:S01]  /*1ea0*/  SHFL.BFLY PT, R4, R7, 0x2, 0x1f ;  /* 0x0c401f0007047f89 */ /* 0x000ea200000e0000 */
[----:B----4-:R-:W-:-:S03]  /*1eb0*/  FADD.FTZ R29, R26, R29 ;  /* 0x0000001d1a1d7221 */ /* 0x010fc60000010000 */
[----:B------:R-:W3:Y:S01]  /*1ec0*/  SHFL.BFLY PT, R6, R9, 0x2, 0x1f ;  /* 0x0c401f0009067f89 */ /* 0x000ee200000e0000 */
[----:B-----5:R-:W-:-:S03]  /*1ed0*/  FADD.FTZ R28, R31, R28 ;  /* 0x0000001c1f1c7221 */ /* 0x020fc60000010000 */
[----:B------:R-:W4:Y:S01]  /*1ee0*/  SHFL.BFLY PT, R8, R11, 0x2, 0x1f ;  /* 0x0c401f000b087f89 */ /* 0x000f2200000e0000 */
[----:B------:R-:W-:-:S03]  /*1ef0*/  FADD.FTZ R30, R33, R30 ;  /* 0x0000001e211e7221 */ /* 0x000fc60000010000 */
[----:B------:R-:W5:Y:S01]  /*1f00*/  SHFL.BFLY PT, R10, R13, 0x2, 0x1f ;  /* 0x0c401f000d0a7f89 */ /* 0x000f6200000e0000 */
[----:B0-----:R-:W-:-:S03]  /*1f10*/  FADD.FTZ R3, R3, R0 ;  /* 0x0000000003037221 */ /* 0x001fc60000010000 */
[----:B------:R-:W0:Y:S01]  /*1f20*/  SHFL.BFLY PT, R12, R15, 0x2, 0x1f ;  /* 0x0c401f000f0c7f89 */ /* 0x000e2200000e0000 */
[----:B------:R-:W-:Y:S01]  /*1f30*/  LOP3.LUT P0, R0, R86, 0x1f, RZ, 0xc0, !PT ;  /* 0x0000001f56007812 */ /* 0x000fe2000780c0ff */
[----:B-1----:R-:W-:Y:S02]  /*1f40*/  FADD.FTZ R5, R2, R5 ;  /* 0x0000000502057221 */ /* 0x002fe40000010000 */
[----:B------:R-:W1:Y:S01]  /*1f50*/  SHFL.BFLY PT, R14, R17, 0x2, 0x1f ;  /* 0x0c401f00110e7f89 */ /* 0x000e6200000e0000 */
[----:B------:R-:W-:Y:S02]  /*1f60*/  ISETP.NE.AND P1, PT, R0, RZ, PT ;  /* 0x000000ff0000720c */ /* 0x000fe40003f25270 */
[----:B------:R-:W-:Y:S01]  /*1f70*/  SHF.R.U32.HI R0, RZ, 0x3, R86 ;  /* 0x00000003ff007819 */ /* 0x000fe20000011656 */
[----:B------:R-:W1:Y:S01]  /*1f80*/  SHFL.BFLY PT, R16, R19, 0x2, 0x1f ;  /* 0x0c401f0013107f89 */ /* 0x000e6200000e0000 */
[----:B--2---:R-:W-:Y:S02]  /*1f90*/  FADD.FTZ R7, R7, R4 ;  /* 0x0000000407077221 */ /* 0x004fe40000010000 */
[----:B------:R-:W-:Y:S01]  /*1fa0*/  LOP3.LUT R0, R0, 0xc, RZ, 0xc0, !PT ;  /* 0x0000000c00007812 */ /* 0x000fe200078ec0ff */
[----:B------:R-:W2:Y:S01]  /*1fb0*/  SHFL.BFLY PT, R18, R21, 0x2, 0x1f ;  /* 0x0c401f0015127f89 */ /* 0x000ea200000e0000 */
[----:B---3--:R-:W-:-:S03]  /*1fc0*/  FADD.FTZ R9, R9, R6 ;  /* 0x0000000609097221 */ /* 0x008fc60000010000 */
        /* <DEDUP_REMOVED lines=9> */
[----:B------:R-:W-:-:S03]  /*2060*/  FADD.FTZ R19, R19, R16 ;  /* 0x0000001013137221 */ /* 0x000fc60000010000 */
[----:B------:R-:W1:Y:S01]  /*2070*/  SHFL.BFLY PT, R33, R30, 0x2, 0x1f ;  /* 0x0c401f001e217f89 */ /* 0x000e6200000e0000 */
[----:B--2---:R-:W-:-:S03]  /*2080*/  FADD.FTZ R21, R21, R18 ;  /* 0x0000001215157221 */ /* 0x004fc60000010000 */
[----:B------:R-:W2:Y:S01]  /*2090*/  SHFL.BFLY PT, R2, R3, 0x1, 0x1f ;  /* 0x0c201f0003027f89 */ /* 0x000ea200000e0000 */
[----:B---3--:R-:W-:Y:S01]  /*20a0*/  FADD.FTZ R23, R23, R20 ;  /* 0x0000001417177221 */ /* 0x008fe20000010000 */
[----:B----4-:R-:W-:Y:S02]  /*20b0*/  FADD.FTZ R25, R25, R22 ;  /* 0x0000001619197221 */ /* 0x010fe40000010000 */
[----:B------:R-:W3:Y:S01]  /*20c0*/  SHFL.BFLY PT, R4, R5, 0x1, 0x1f ;  /* 0x0c201f0005047f89 */ /* 0x000ee200000e0000 */
[----:B-----5:R-:W-:-:S03]  /*20d0*/  FADD.FTZ R27, R27, R24 ;  /* 0x000000181b1b7221 */ /* 0x020fc60000010000 */
[----:B------:R-:W4:Y:S01]  /*20e0*/  SHFL.BFLY PT, R6, R7, 0x1, 0x1f ;  /* 0x0c201f0007067f89 */ /* 0x000f2200000e0000 */
[----:B0-----:R-:W-:-:S03]  /*20f0*/  FADD.FTZ R29, R29, R26 ;  /* 0x0000001a1d1d7221 */ /* 0x001fc60000010000 */
[----:B------:R-:W0:Y:S01]  /*2100*/  SHFL.BFLY PT, R8, R9, 0x1, 0x1f ;  /* 0x0c201f0009087f89 */ /* 0x000e2200000e0000 */
[----:B-1----:R-:W-:-:S03]  /*2110*/  FADD.FTZ R31, R28, R31 ;  /* 0x0000001f1c1f7221 */ /* 0x002fc60000010000 */
[----:B------:R-:W1:Y:S01]  /*2120*/  SHFL.BFLY PT, R10, R11, 0x1, 0x1f ;  /* 0x0c201f000b0a7f89 */ /* 0x000e6200000e0000 */
[----:B------:R-:W-:-:S03]  /*2130*/  FADD.FTZ R33, R30, R33 ;  /* 0x000000211e217221 */ /* 0x000fc60000010000 */
[----:B------:R-:W5:Y:S01]  /*2140*/  SHFL.BFLY PT, R12, R13, 0x1, 0x1f ;  /* 0x0c201f000d0c7f89 */ /* 0x000f6200000e0000 */
[----:B--2---:R-:W-:-:S03]  /*2150*/  FADD.FTZ R3, R3, R2 ;  /* 0x0000000203037221 */ /* 0x004fc60000010000 */
[----:B------:R-:W2:Y:S04]  /*2160*/  SHFL.BFLY PT, R14, R15, 0x1, 0x1f ;  /* 0x0c201f000f0e7f89 */ /* 0x000ea800000e0000 */
[----:B------:R-:W2:Y:S01]  /*2170*/  SHFL.BFLY PT, R16, R17, 0x1, 0x1f ;  /* 0x0c201f0011107f89 */ /* 0x000ea200000e0000 */
[----:B---3--:R-:W-:-:S03]  /*2180*/  FADD.FTZ R5, R5, R4 ;  /* 0x0000000405057221 */ /* 0x008fc60000010000 */
[----:B------:R-:W3:Y:S01]  /*2190*/  SHFL.BFLY PT, R18, R19, 0x1, 0x1f ;  /* 0x0c201f0013127f89 */ /* 0x000ee200000e0000 */
[----:B----4-:R-:W-:-:S03]  /*21a0*/  FADD.FTZ R7, R7, R6 ;  /* 0x0000000607077221 */ /* 0x010fc60000010000 */
[----:B------:R-:W4:Y:S01]  /*21b0*/  SHFL.BFLY PT, R20, R21, 0x1, 0x1f ;  /* 0x0c201f0015147f89 */ /* 0x000f2200000e0000 */
[----:B0-----:R-:W-:-:S03]  /*21c0*/  FADD.FTZ R9, R9, R8 ;  /* 0x0000000809097221 */ /* 0x001fc60000010000 */
[----:B------:R-:W0:Y:S01]  /*21d0*/  SHFL.BFLY PT, R22, R23, 0x1, 0x1f ;  /* 0x0c201f0017167f89 */ /* 0x000e2200000e0000 */
[----:B-1----:R-:W-:-:S03]  /*21e0*/  FADD.FTZ R11, R11, R10 ;  /* 0x0000000a0b0b7221 */ /* 0x002fc60000010000 */
[----:B------:R-:W1:Y:S01]  /*21f0*/  SHFL.BFLY PT, R24, R25, 0x1, 0x1f ;  /* 0x0c201f0019187f89 */ /* 0x000e6200000e0000 */
[----:B-----5:R-:W-:-:S03]  /*2200*/  FADD.FTZ R13, R13, R12 ;  /* 0x0000000c0d0d7221 */ /* 0x020fc60000010000 */
[----:B------:R-:W5:Y:S01]  /*2210*/  SHFL.BFLY PT, R26, R27, 0x1, 0x1f ;  /* 0x0c201f001b1a7f89 */ /* 0x000f6200000e0000 */
[----:B--2---:R-:W-:-:S03]  /*2220*/  FADD.FTZ R15, R15, R14 ;  /* 0x0000000e0f0f7221 */ /* 0x004fc60000010000 */
[----:B------:R-:W2:Y:S01]  /*2230*/  SHFL.BFLY PT, R28, R29, 0x1, 0x1f ;  /* 0x0c201f001d1c7f89 */ /* 0x000ea200000e0000 */
[----:B------:R-:W-:-:S03]  /*2240*/  FADD.FTZ R17, R17, R16 ;  /* 0x0000001011117221 */ /* 0x000fc60000010000 */
[----:B------:R-:W2:Y:S01]  /*2250*/  SHFL.BFLY PT, R30, R31, 0x1, 0x1f ;  /* 0x0c201f001f1e7f89 */ /* 0x000ea200000e0000 */
[----:B---3--:R-:W-:-:S03]  /*2260*/  FADD.FTZ R19, R19, R18 ;  /* 0x0000001213137221 */ /* 0x008fc60000010000 */
[----:B------:R-:W3:Y:S01]  /*2270*/  SHFL.BFLY PT, R32, R33, 0x1, 0x1f ;  /* 0x0c201f0021207f89 */ /* 0x000ee200000e0000 */
[----:B----4-:R-:W-:-:S03]  /*2280*/  FADD.FTZ R21, R21, R20 ;  /* 0x0000001415157221 */ /* 0x010fc60000010000 */
[----:B------:R4:W-:Y:S01]  /*2290*/  @!P0 STS [R0+UR4], R3 ;  /* 0x0000000300008988 */ /* 0x0009e20008000804 */
[----:B------:R-:W-:Y:S01]  /*22a0*/  ISETP.NE.AND P0, PT, R86, RZ, PT ;  /* 0x000000ff5600720c */ /* 0x000fe20003f05270 */
[----:B0-----:R-:W-:Y:S01]  /*22b0*/  FADD.FTZ R23, R23, R22 ;  /* 0x0000001617177221 */ /* 0x001fe20000010000 */
[----:B-1----:R-:W-:Y:S01]  /*22c0*/  FADD.FTZ R25, R25, R24 ;  /* 0x0000001819197221 */ /* 0x002fe20000010000 */
[----:B------:R4:W-:Y:S01]  /*22d0*/  @!P1 STS [R0+UR4+0x10], R5 ;  /* 0x0000100500009988 */ /* 0x0009e20008000804 */
[----:B-----5:R-:W-:-:S03]  /*22e0*/  FADD.FTZ R27, R27, R26 ;  /* 0x0000001a1b1b7221 */ /* 0x020fc60000010000 */
[----:B------:R4:W-:Y:S01]  /*22f0*/  @!P1 STS [R0+UR4+0x20], R7 ;  /* 0x0000200700009988 */ /* 0x0009e20008000804 */
[----:B--2---:R-:W-:-:S03]  /*2300*/  FADD.FTZ R29, R29, R28 ;  /* 0x0000001c1d1d7221 */ /* 0x004fc60000010000 */
[----:B------:R4:W-:Y:S01]  /*2310*/  @!P1 STS [R0+UR4+0x30], R9 ;  /* 0x0000300900009988 */ /* 0x0009e20008000804 */
[----:B------:R-:W-:-:S03]  /*2320*/  FADD.FTZ R31, R31, R30 ;  /* 0x0000001e1f1f7221 */ /* 0x000fc60000010000 */
[----:B------:R4:W-:Y:S01]  /*2330*/  @!P1 STS [R0+UR4+0x40], R11 ;  /* 0x0000400b00009988 */ /* 0x0009e20008000804 */
[----:B---3--:R-:W-:-:S03]  /*2340*/  FADD.FTZ R33, R33, R32 ;  /* 0x0000002021217221 */ /* 0x008fc60000010000 */
[----:B------:R4:W-:Y:S04]  /*2350*/  @!P1 STS [R0+UR4+0x50], R13 ;  /* 0x0000500d00009988 */ /* 0x0009e80008000804 */
        /* <DEDUP_REMOVED lines=9> */
[----:B------:R4:W-:Y:S01]  /*23f0*/  @!P1 STS [R0+UR4+0xf0], R33 ;  /* 0x0000f02100009988 */ /* 0x0009e20008000804 */
[----:B------:R-:W-:Y:S06]  /*2400*/  BAR.SYNC.DEFER_BLOCKING 0x0 ;  /* 0x0000000000007b1d */ /* 0x000fec0000010000 */
[----:B------:R-:W-:Y:S05]  /*2410*/  @P0 BRA `(.L_x_2) ;  /* 0x0000000400880947 */ /* 0x000fea0003800000 */
[----:B------:R-:W0:Y:S01]  /*2420*/  LDS.128 R44, [UR4] ;  /* 0x00000004ff2c7984 */ /* 0x000e220008000c00 */
[----:B----4-:R-:W1:Y:S03]  /*2430*/  LDC.64 R2, c[0x0][0x380] ;  /* 0x0000e000ff027b82 */ /* 0x010e660000000a00 */
[----:B------:R-:W2:Y:S04]  /*2440*/  LDS.128 R40, [UR4+0x10] ;  /* 0x00001004ff287984 */ /* 0x000ea80008000c00 */
[----:B------:R-:W3:Y:S04]  /*2450*/  LDS.128 R36, [UR4+0x20] ;  /* 0x00002004ff247984 */ /* 0x000ee80008000c00 */
[----:B------:R-:W4:Y:S04]  /*2460*/  LDS.128 R20, [UR4+0x30] ;  /* 0x00003004ff147984 */ /* 0x000f280008000c00 */
[----:B------:R-:W5:Y:S04]  /*2470*/  LDS.128 R16, [UR4+0x40] ;  /* 0x00004004ff107984 */ /* 0x000f680008000c00 */
[----:B------:R-:W5:Y:S04]  /*2480*/  LDS.128 R12, [UR4+0x50] ;  /* 0x00005004ff0c7984 */ /* 0x000f680008000c00 */
[----:B------:R-:W5:Y:S01]  /*2490*/  LDS.128 R4, [UR4+0x60] ;  /* 0x00006004ff047984 */ /* 0x000f620008000c00 */
[----:B-1----:R-:W-:-:S03]  /*24a0*/  IMAD.WIDE.U32 R80, R80, 0x4, R2 ;  /* 0x0000000450507825 */ /* 0x002fc600078e0002 */
[----:B------:R-:W1:Y:S04]  /*24b0*/  LDS.128 R8, [UR4+0x70] ;  /* 0x00007004ff087984 */ /* 0x000e680008000c00 */
[----:B------:R-:W1:Y:S04]  /*24c0*/  LDS.128 R24, [UR4+0x80] ;  /* 0x00008004ff187984 */ /* 0x000e680008000c00 */
[----:B------:R-:W1:Y:S01]  /*24d0*/  LDS.128 R28, [UR4+0x90] ;  /* 0x00009004ff1c7984 */ /* 0x000e620008000c00 */
[----:B0-----:R-:W-:-:S03]  /*24e0*/  FADD.FTZ R44, RZ, R44 ;  /* 0x0000002cff2c7221 */ /* 0x001fc60000010000 */
[----:B------:R-:W0:Y:S01]  /*24f0*/  LDS.128 R32, [UR4+0xa0] ;  /* 0x0000a004ff207984 */ /* 0x000e220008000c00 */
[----:B--2---:R-:W-:Y:S01]  /*2500*/  FADD.FTZ R40, RZ, R40 ;  /* 0x00000028ff287221 */ /* 0x004fe20000010000 */
[----:B------:R-:W-:Y:S02]  /*2510*/  FADD.FTZ R45, R44, R45 ;  /* 0x0000002d2c2d7221 */ /* 0x000fe40000010000 */
[----:B------:R-:W2:Y:S01]  /*2520*/  LDS.128 R48, [UR4+0xe0] ;  /* 0x0000e004ff307984 */ /* 0x000ea20008000c00 */
[----:B---3--:R-:W-:Y:S01]  /*2530*/  FADD.FTZ R36, RZ, R36 ;  /* 0x00000024ff247221 */ /* 0x008fe20000010000 */
[----:B------:R-:W-:Y:S01]  /*2540*/  FADD.FTZ R41, R40, R41 ;  /* 0x0000002928297221 */ /* 0x000fe20000010000 */
[----:B------:R-:W-:Y:S01]  /*2550*/  FADD.FTZ R46, R45, R46 ;  /* 0x0000002e2d2e7221 */ /* 0x000fe20000010000 */
[----:B------:R-:W3:Y:S01]  /*2560*/  LDS.128 R52, [UR4+0xf0] ;  /* 0x0000f004ff347984 */ /* 0x000ee20008000c00 */
[----:B------:R-:W-:Y:S01]  /*2570*/  FADD.FTZ R37, R36, R37 ;  /* 0x0000002524257221 */ /* 0x000fe20000010000 */
[----:B------:R-:W-:Y:S01]  /*2580*/  FADD.FTZ R42, R41, R42 ;  /* 0x0000002a292a7221 */ /* 0x000fe20000010000 */
[----:B------:R-:W-:Y:S01]  /*2590*/  FADD.FTZ R47, R46, R47 ;  /* 0x0000002f2e2f7221 */ /* 0x000fe20000010000 */
[----:B----4-:R-:W-:Y:S01]  /*25a0*/  FADD.FTZ R20, RZ, R20 ;  /* 0x00000014ff147221 */ /* 0x010fe20000010000 */
[----:B------:R-:W-:Y:S01]  /*25b0*/  FADD.FTZ R38, R37, R38 ;  /* 0x0000002625267221 */ /* 0x000fe20000010000 */
[----:B------:R-:W-:Y:S01]  /*25c0*/  FADD.FTZ R3, R42, R43 ;  /* 0x0000002b2a037221 */ /* 0x000fe20000010000 */
[----:B-----5:R-:W-:Y:S01]  /*25d0*/  FADD.FTZ R16, RZ, R16 ;  /* 0x00000010ff107221 */ /* 0x020fe20000010000 */
[----:B------:R-:W-:Y:S01]  /*25e0*/  STG.E desc[UR6][R80.64], R47 ;  /* 0x0000002f50007986 */ /* 0x000fe2000c101906 */
[----:B------:R-:W-:Y:S01]  /*25f0*/  FADD.FTZ R57, R38, R39 ;  /* 0x0000002726397221 */ /* 0x000fe20000010000 */
[----:B------:R-:W-:Y:S01]  /*2600*/  FADD.FTZ R12, RZ, R12 ;  /* 0x0000000cff0c7221 */ /* 0x000fe20000010000 */
[----:B------:R-:W-:Y:S01]  /*2610*/  FADD.FTZ R21, R20, R21 ;  /* 0x0000001514157221 */ /* 0x000fe20000010000 */
[----:B------:R-:W4:Y:S01]  /*2620*/  LDS.128 R40, [UR4+0xb0] ;  /* 0x0000b004ff287984 */ /* 0x000f220008000c00 */
[----:B------:R-:W-:Y:S01]  /*2630*/  FADD.FTZ R4, RZ, R4 ;  /* 0x00000004ff047221 */ /* 0x000fe20000010000 */
[----:B------:R-:W-:Y:S01]  /*2640*/  FADD.FTZ R17, R16, R17 ;  /* 0x0000001110117221 */ /* 0x000fe20000010000 */
[----:B------:R-:W-:Y:S01]  /*2650*/  FADD.FTZ R13, R12, R13 ;  /* 0x0000000d0c0d7221 */ /* 0x000fe20000010000 */
[----:B------:R-:W5:Y:S01]  /*2660*/  LDS.128 R36, [UR4+0xc0] ;  /* 0x0000c004ff247984 */ /* 0x000f620008000c00 */
[----:B-1----:R-:W-:Y:S01]  /*2670*/  FADD.FTZ R8, RZ, R8 ;  /* 0x00000008ff087221 */ /* 0x002fe20000010000 */
[----:B------:R-:W-:Y:S01]  /*2680*/  FADD.FTZ R5, R4, R5 ;  /* 0x0000000504057221 */ /* 0x000fe20000010000 */
[----:B------:R-:W-:Y:S01]  /*2690*/  FADD.FTZ R22, R21, R22 ;  /* 0x0000001615167221 */ /* 0x000fe20000010000 */
[----:B------:R-:W1:Y:S01]  /*26a0*/  LDS.128 R44, [UR4+0xd0] ;  /* 0x0000d004ff2c7984 */ /* 0x000e620008000c00 */
[----:B------:R-:W-:Y:S01]  /*26b0*/  FADD.FTZ R24, RZ, R24 ;  /* 0x00000018ff187221 */ /* 0x000fe20000010000 */
[----:B------:R-:W-:Y:S01]  /*26c0*/  FADD.FTZ R9, R8, R9 ;  /* 0x0000000908097221 */ /* 0x000fe20000010000 */
[----:B------:R-:W-:Y:S01]  /*26d0*/  FADD.FTZ R18, R17, R18 ;  /* 0x0000001211127221 */ /* 0x000fe20000010000 */
[----:B------:R-:W-:Y:S01]  /*26e0*/  FADD.FTZ R14, R13, R14 ;  /* 0x0000000e0d0e7221 */ /* 0x000fe20000010000 */
[----:B------:R-:W-:Y:S01]  /*26f0*/  FADD.FTZ R28, RZ, R28 ;  /* 0x0000001cff1c7221 */ /* 0x000fe20000010000 */
[----:B------:R-:W-:Y:S01]  /*2700*/  FADD.FTZ R25, R24, R25 ;  /* 0x0000001918197221 */ /* 0x000fe20000010000 */
[----:B------:R-:W-:Y:S01]  /*2710*/  FADD.FTZ R6, R5, R6 ;  /* 0x0000000605067221 */ /* 0x000fe20000010000 */
[----:B------:R-:W-:Y:S01]  /*2720*/  FADD.FTZ R10, R9, R10 ;  /* 0x0000000a090a7221 */ /* 0x000fe20000010000 */
[----:B------:R-:W-:Y:S01]  /*2730*/  FADD.FTZ R29, R28, R29 ;  /* 0x0000001d1c1d7221 */ /* 0x000fe20000010000 */
[----:B0-----:R-:W-:Y:S01]  /*2740*/  FADD.FTZ R32, RZ, R32 ;  /* 0x00000020ff207221 */ /* 0x001fe20000010000 */
[----:B------:R-:W-:Y:S01]  /*2750*/  FADD.FTZ R26, R25, R26 ;  /* 0x0000001a191a7221 */ /* 0x000fe20000010000 */
[----:B------:R-:W-:Y:S01]  /*2760*/  FADD.FTZ R23, R22, R23 ;  /* 0x0000001716177221 */ /* 0x000fe20000010000 */
[----:B------:R-:W-:Y:S01]  /*2770*/  FADD.FTZ R30, R29, R30 ;  /* 0x0000001e1d1e7221 */ /* 0x000fe20000010000 */
[----:B------:R-:W-:Y:S01]  /*2780*/  FADD.FTZ R33, R32, R33 ;  /* 0x0000002120217221 */ /* 0x000fe20000010000 */
[----:B--2---:R-:W-:Y:S01]  /*2790*/  FADD.FTZ R48, RZ, R48 ;  /* 0x00000030ff307221 */ /* 0x004fe20000010000 */
[----:B------:R-:W-:Y:S01]  /*27a0*/  FADD.FTZ R19, R18, R19 ;  /* 0x0000001312137221 */ /* 0x000fe20000010000 */
[----:B------:R-:W-:Y:S01]  /*27b0*/  FADD.FTZ R15, R14, R15 ;  /* 0x0000000f0e0f7221 */ /* 0x000fe20000010000 */
[----:B------:R-:W-:Y:S01]  /*27c0*/  FADD.FTZ R34, R33, R34 ;  /* 0x0000002221227221 */ /* 0x000fe20000010000 */
[----:B------:R-:W-:Y:S01]  /*27d0*/  FADD.FTZ R49, R48, R49 ;  /* 0x0000003130317221 */ /* 0x000fe20000010000 */
[----:B---3--:R-:W-:Y:S01]  /*27e0*/  FADD.FTZ R52, RZ, R52 ;  /* 0x00000034ff347221 */ /* 0x008fe20000010000 */
[----:B------:R-:W-:Y:S01]  /*27f0*/  FADD.FTZ R7, R6, R7 ;  /* 0x0000000706077221 */ /* 0x000fe20000010000 */
        /* <DEDUP_REMOVED lines=8> */
[----:B------:R0:W-:Y:S01]  /*2880*/  STG.E desc[UR6][R80.64+0x600], R3 ;  /* 0x0006000350007986 */ /* 0x0001e2000c101906 */
[----:B----4-:R-:W-:Y:S01]  /*2890*/  FADD.FTZ R40, RZ, R40 ;  /* 0x00000028ff287221 */ /* 0x010fe20000010000 */
[----:B------:R-:W-:-:S02]  /*28a0*/  FADD.FTZ R55, R54, R55 ;  /* 0x0000003736377221 */ /* 0x000fc40000010000 */
[----:B------:R0:W-:Y:S01]  /*28b0*/  STG.E desc[UR6][R80.64+0xc00], R57 ;  /* 0x000c003950007986 */ /* 0x0001e2000c101906 */
[----:B-----5:R-:W-:Y:S01]  /*28c0*/  FADD.FTZ R36, RZ, R36 ;  /* 0x00000024ff247221 */ /* 0x020fe20000010000 */
[----:B------:R-:W-:Y:S02]  /*28d0*/  FADD.FTZ R41, R40, R41 ;  /* 0x0000002928297221 */ /* 0x000fe40000010000 */
[----:B------:R0:W-:Y:S01]  /*28e0*/  STG.E desc[UR6][R80.64+0x1200], R23 ;  /* 0x0012001750007986 */ /* 0x0001e2000c101906 */
[----:B-1----:R-:W-:Y:S01]  /*28f0*/  FADD.FTZ R44, RZ, R44 ;  /* 0x0000002cff2c7221 */ /* 0x002fe20000010000 */
[----:B------:R-:W-:Y:S01]  /*2900*/  FADD.FTZ R37, R36, R37 ;  /* 0x0000002524257221 */ /* 0x000fe20000010000 */
[----:B------:R-:W-:Y:S01]  /*2910*/  FADD.FTZ R42, R41, R42 ;  /* 0x0000002a292a7221 */ /* 0x000fe20000010000 */
[----:B------:R0:W-:Y:S01]  /*2920*/  STG.E desc[UR6][R80.64+0x1800], R19 ;  /* 0x0018001350007986 */ /* 0x0001e2000c101906 */
[----:B------:R-:W-:Y:S01]  /*2930*/  FADD.FTZ R45, R44, R45 ;  /* 0x0000002d2c2d7221 */ /* 0x000fe20000010000 */
[----:B------:R-:W-:Y:S01]  /*2940*/  FADD.FTZ R38, R37, R38 ;  /* 0x0000002625267221 */ /* 0x000fe20000010000 */
[----:B------:R-:W-:Y:S01]  /*2950*/  FADD.FTZ R43, R42, R43 ;  /* 0x0000002b2a2b7221 */ /* 0x000fe20000010000 */
[----:B------:R0:W-:Y:S01]  /*2960*/  STG.E desc[UR6][R80.64+0x1e00], R15 ;  /* 0x001e000f50007986 */ /* 0x0001e2000c101906 */
[----:B------:R-:W-:Y:S01]  /*2970*/  FADD.FTZ R46, R45, R46 ;  /* 0x0000002e2d2e7221 */ /* 0x000fe20000010000 */
[----:B------:R-:W-:-:S02]  /*2980*/  FADD.FTZ R39, R38, R39 ;  /* 0x0000002726277221 */ /* 0x000fc40000010000 */
[----:B------:R0:W-:Y:S01]  /*2990*/  STG.E desc[UR6][R80.64+0x2400], R7 ;  /* 0x0024000750007986 */ /* 0x0001e2000c101906 */
[----:B------:R-:W-:-:S03]  /*29a0*/  FADD.FTZ R47, R46, R47 ;  /* 0x0000002f2e2f7221 */ /* 0x000fc60000010000 */
[----:B------:R0:W-:Y:S04]  /*29b0*/  STG.E desc[UR6][R80.64+0x2a00], R11 ;  /* 0x002a000b50007986 */ /* 0x0001e8000c101906 */
[----:B------:R0:W-:Y:S04]  /*29c0*/  STG.E desc[UR6][R80.64+0x3000], R27 ;  /* 0x0030001b50007986 */ /* 0x0001e8000c101906 */
[----:B------:R0:W-:Y:S04]  /*29d0*/  STG.E desc[UR6][R80.64+0x3600], R31 ;  /* 0x0036001f50007986 */ /* 0x0001e8000c101906 */
[----:B------:R0:W-:Y:S04]  /*29e0*/  STG.E desc[UR6][R80.64+0x3c00], R35 ;  /* 0x003c002350007986 */ /* 0x0001e8000c101906 */
[----:B------:R0:W-:Y:S04]  /*29f0*/  STG.E desc[UR6][R80.64+0x4200], R43 ;  /* 0x0042002b50007986 */ /* 0x0001e8000c101906 */
[----:B------:R0:W-:Y:S04]  /*2a00*/  STG.E desc[UR6][R80.64+0x4800], R39 ;  /* 0x0048002750007986 */ /* 0x0001e8000c101906 */
[----:B------:R0:W-:Y:S04]  /*2a10*/  STG.E desc[UR6][R80.64+0x4e00], R47 ;  /* 0x004e002f50007986 */ /* 0x0001e8000c101906 */
[----:B------:R0:W-:Y:S04]  /*2a20*/  STG.E desc[UR6][R80.64+0x5400], R51 ;  /* 0x0054003350007986 */ /* 0x0001e8000c101906 */
[----:B------:R0:W-:Y:S02]  /*2a30*/  STG.E desc[UR6][R80.64+0x5a00], R55 ;  /* 0x005a003750007986 */ /* 0x0001e4000c101906 */
.L_x_2:
[----:B------:R-:W-:Y:S05]  /*2a40*/  BSYNC.RECONVERGENT B0 ;  /* 0x0000000000007941 */ /* 0x000fea0003800200 */
.L_x_1:
[----:B------:R-:W-:Y:S01]  /*2a50*/  PREEXIT ;  /* 0x000000000000782d */ /* 0x000fe20000000000 */
[----:B------:R-:W-:Y:S05]  /*2a60*/  EXIT ;  /* 0x000000000000794d */ /* 0x000fea0003800000 */
.L_x_3:
[----:B------:R-:W-:-:S00]  /*2a70*/  BRA `(.L_x_3) ;  /* 0xfffffffc00fc7947 */ /* 0x000fc0000383ffff */
[----:B------:R-:W-:-:S00]  /*2a80*/  NOP ;  /* 0x0000000000007918 */ /* 0x000fc00000000000 */
[----:B------:R-:W-:-:S00]  /*2a90*/  NOP ;  /* 0x0000000000007918 */ /* 0x000fc00000000000 */
[----:B------:R-:W-:-:S00]  /*2aa0*/  NOP ;  /* 0x0000000000007918 */ /* 0x000fc00000000000 */
[----:B------:R-:W-:-:S00]  /*2ab0*/  NOP ;  /* 0x0000000000007918 */ /* 0x000fc00000000000 */
[----:B------:R-:W-:-:S00]  /*2ac0*/  NOP ;  /* 0x0000000000007918 */ /* 0x000fc00000000000 */
[----:B------:R-:W-:-:S00]  /*2ad0*/  NOP ;  /* 0x0000000000007918 */ /* 0x000fc00000000000 */
[----:B------:R-:W-:-:S00]  /*2ae0*/  NOP ;  /* 0x0000000000007918 */ /* 0x000fc00000000000 */
[----:B------:R-:W-:-:S00]  /*2af0*/  NOP ;  /* 0x0000000000007918 */ /* 0x000fc00000000000 */
.L_x_112:


//--------------------- .text._Z31router_gemm_kernel_float_outputI13__nv_bfloat16Li128ELi8ELi15ELi384ELi7168EEvPfPKT_S4_ --------------------------
	.section	.text._Z31router_gemm_kernel_float_outputI13__nv_bfloat16Li128ELi8ELi15ELi384ELi7168EEvPfPKT_S4_,"ax",@progbits
	.align	128
        .global         _Z31router_gemm_kernel_float_outputI13__nv_bfloat16Li128ELi8ELi15ELi384ELi7168EEvPfPKT_S4_
        .type           _Z31router_gemm_kernel_float_outputI13__nv_bfloat16Li128ELi8ELi15ELi384ELi7168EEvPfPKT_S4_,@function
        .size           _Z31router_gemm_kernel_float_outputI13__nv_bfloat16Li128ELi8ELi15ELi384ELi7168EEvPfPKT_S4_,(.L_x_113 - _Z31router_gemm_kernel_float_outputI13__nv_bfloat16Li128ELi8ELi15ELi384ELi7168EEvPfPKT_S4_)
        .other          _Z31router_gemm_kernel_float_outputI13__nv_bfloat16Li128ELi8ELi15ELi384ELi7168EEvPfPKT_S4_,@"STO_CUDA_ENTRY STV_DEFAULT"
_Z31router_gemm_kernel_float_outputI13__nv_bfloat16Li128ELi8ELi15ELi384ELi7168EEvPfPKT_S4_:
.text._Z31router_gemm_kernel_float_outputI13__nv_bfloat16Li128ELi8ELi15ELi384ELi7168EEvPfPKT_S4_:
[----:B------:R-:W0:Y:S01]  /*0000*/  LDC R1, c[0x0][0x37c] ;  /* 0x0000df00ff017b82 */ /* 0x000e220000000800 */
[----:B------:R-:W1:Y:S07]  /*0010*/  S2R R86, SR_TID.X ;  /* 0x0000000000567919 */ /* 0x000e6e0000002100 */
[----:B------:R-:W2:Y:S01]  /*0020*/  LDC.64 R2, c[0x0][0x388] ;  /* 0x0000e200ff027b82 */ /* 0x000ea20000000a00 */
[----:B0-----:R-:W-:Y:S01]  /*0030*/  IADD3 R1, PT, PT, R1, -0x20, RZ ;  /* 0xffffffe001017810 */ /* 0x001fe20007ffe0ff */
[----:B------:R-:W-:Y:S01]  /*0040*/  HFMA2 R77, -RZ, RZ, 0, 0 ;  /* 0x00000000ff4d7431 */ /* 0x000fe200000001ff */
[----:B------:R-:W0:Y:S01]  /*0050*/  S2R R76, SR_CTAID.X ;  /* 0x00000000004c7919 */ /* 0x000e220000002500 */
[----:B------:R-:W-:-:S02]  /*0060*/  CS2R R72, SRZ ;  /* 0x0000000000487805 */ /* 0x000fc4000001ff00 */
[----:B------:R-:W-:Y:S02]  /*0070*/  MOV R0, R1 ;  /* 0x0000000100007202 */ /* 0x000fe40000000f00 */
[----:B------:R-:W-:Y:S02]  /*0080*/  CS2R R6, SRZ ;  /* 0x0000000000067805 */ /* 0x000fe4000001ff00 */
[----:B------:R-:W-:Y:S02]  /*0090*/  CS2R R84, SRZ ;  /* 0x0000000000547805 */ /* 0x000fe4000001ff00 */
[----:B------:R-:W-:Y:S02]  /*00a0*/  CS2R R82, SRZ ;  /* 0x0000000000527805 */ /* 0x000fe4000001ff00 */
[----:B------:R-:W-:Y:S02]  /*00b0*/  CS2R R78, SRZ ;  /* 0x00000000004e7805 */ /* 0x000fe4000001ff00 */
        /* <DEDUP_REMOVED lines=15> */
[----:B-1----:R-:W-:Y:S01]  /*01b0*/  CS2R R4, SRZ ;  /* 0x0000000000047805 */ /* 0x002fe2000001ff00 */
[----:B--234-:R-:W-:-:S06]  /*01c0*/  ACQBULK ;  /* 0x000000000000782e */ /* 0x01cfcc0000000000 */
.L_x_4:
[----:B------:R-:W2:Y:S01]  /*01d0*/  LDL R75, [R0] ;  /* 0x00000000004b7983 */ /* 0x000ea20000100800 */
[----:B0-----:R-:W-:-:S05]  /*01e0*/  IMAD R8, R76, 0x1c00, RZ ;  /* 0x00001c004c087824 */ /* 0x001fca00078e02ff */
        /* <DEDUP_REMOVED lines=26> */
[----:B------:R-:W-:Y:S02]  /*0390*/  SHF.L.U32 R73, R12, 0x10, RZ ;  /* 0x000000100c497819 */ /* 0x000fe400000006ff */
[----:B------:R-:W-:Y:S02]  /*03a0*/  SHF.L.U32 R8, R8, 0x10, RZ ;  /* 0x0000001008087819 */ /* 0x000fe400000006ff */
[----:B------:R-:W-:Y:S02]  /*03b0*/  PRMT R12, R13, 0x7632, R12 ;  /* 0x000076320d0c7816 */ /* 0x000fe4000000000c */
[C---:B------:R-:W-:Y:S01]  /*03c0*/  PRMT R87, R9.reuse, 0x7632, R87 ;  /* 0x0000763209577816 */ /* 0x040fe20000000057 */
[----:B0-----:R-:W-:Y:S01]  /*03d0*/  FFMA.FTZ R74, R8, R73, R89 ;  /* 0x00000049084a7223 */ /* 0x001fe20000010059 */
[----:B------:R-:W-:-:S02]  /*03e0*/  SHF.L.U32 R90, R9, 0x10, RZ ;  /* 0x00000010095a7819 */ /* 0x000fc400000006ff */
[----:B------:R-:W-:Y:S02]  /*03f0*/  SHF.L.U32 R13, R13, 0x10, RZ ;  /* 0x000000100d0d7819 */ /* 0x000fe400000006ff */
[----:B------:R-:W-:Y:S02]  /*0400*/  SHF.L.U32 R87, R87, 0x10, RZ ;  /* 0x0000001057577819 */ /* 0x000fe400000006ff */
[----:B------:R-:W-:Y:S01]  /*0410*/  SHF.L.U32 R12, R12, 0x10, RZ ;  /* 0x000000100c0c7819 */ /* 0x000fe200000006ff */
[----:B------:R-:W-:Y:S01]  /*0420*/  FFMA.FTZ R73, R13, R90, R74 ;  /* 0x0000005a0d497223 */ /* 0x000fe2000001004a */
[----:B------:R-:W-:Y:S02]  /*0430*/  SHF.L.U32 R9, R14, 0x10, RZ ;  /* 0x000000100e097819 */ /* 0x000fe400000006ff */
[----:B------:R-:W-:Y:S01]  /*0440*/  PRMT R14, R10, 0x7632, R14 ;  /* 0x000076320a0e7816 */ /* 0x000fe2000000000e */
[----:B------:R-:W-:Y:S01]  /*0450*/  FFMA.FTZ R90, R12, R87, R73 ;  /* 0x000000570c5a7223 */ /* 0x000fe20000010049 */
[----:B------:R-:W-:-:S02]  /*0460*/  SHF.L.U32 R74, R10, 0x10, RZ ;  /* 0x000000100a4a7819 */ /* 0x000fc400000006ff */
[C---:B--2---:R-:W-:Y:S02]  /*0470*/  PRMT R87, R16.reuse, 0x7632, R87 ;  /* 0x0000763210577816 */ /* 0x044fe40000000057 */
[----:B------:R-:W-:Y:S02]  /*0480*/  SHF.L.U32 R89, R16, 0x10, RZ ;  /* 0x0000001010597819 */ /* 0x000fe400000006ff */
[----:B------:R-:W-:Y:S02]  /*0490*/  PRMT R10, R14, 0x7632, R10 ;  /* 0x000076320e0a7816 */ /* 0x000fe4000000000a */
[----:B------:R-:W-:Y:S01]  /*04a0*/  SHF.L.U32 R87, R87, 0x10, RZ ;  /* 0x0000001057577819 */ /* 0x000fe200000006ff */
[----:B------:R-:W-:Y:S01]  /*04b0*/  FFMA.FTZ R89, R88, R89, R72 ;  /* 0x0000005958597223 */ /* 0x000fe20000010048 */
[----:B------:R-:W-:Y:S01]  /*04c0*/  SHF.L.U32 R73, R14, 0x10, RZ ;  /* 0x000000100e497819 */ /* 0x000fe200000006ff */
[----:B------:R-:W-:Y:S01]  /*04d0*/  FFMA.FTZ R75, R9, R74, R90 ;  /* 0x0000004a094b7223 */ /* 0x000fe2000001005a */
[----:B------:R-:W-:Y:S01]  /*04e0*/  SHF.L.U32 R10, R10, 0x10, RZ ;  /* 0x000000100a0a7819 */ /* 0x000fe200000006ff */
[----:B------:R-:W-:Y:S01]  /*04f0*/  FFMA.FTZ R92, R8, R87, R89 ;  /* 0x00000057085c7223 */ /* 0x000fe20000010059 */
[----:B------:R-:W-:-:S02]  /*0500*/  PRMT R14, R15, 0x7632, R14 ;  /* 0x000076320f0e7816 */ /* 0x000fc4000000000e */
[C---:B------:R-:W-:Y:S02]  /*0510*/  PRMT R72, R17.reuse, 0x7632, R72 ;  /* 0x0000763211487816 */ /* 0x040fe40000000048 */
[----:B------:R-:W-:Y:S01]  /*0520*/  SHF.L.U32 R90, R17, 0x10, RZ ;  /* 0x00000010115a7819 */ /* 0x000fe200000006ff */
[----:B------:R-:W-:Y:S01]  /*0530*/  FFMA.FTZ R74, R10, R73, R75 ;  /* 0x000000490a4a7223 */ /* 0x000fe2000001004b */
[----:B------:R-:W-:Y:S02]  /*0540*/  SHF.L.U32 R15, R15, 0x10, RZ ;  /* 0x000000100f0f7819 */ /* 0x000fe400000006ff */
[----:B------:R-:W-:Y:S01]  /*0550*/  SHF.L.U32 R16, R11, 0x10, RZ ;  /* 0x000000100b107819 */ /* 0x000fe200000006ff */
[----:B------:R-:W-:Y:S01]  /*0560*/  FFMA.FTZ R75, R13, R90, R92 ;  /* 0x0000005a0d4b7223 */ /* 0x000fe2000001005c */
[----:B------:R-:W-:-:S03]  /*0570*/  SHF.L.U32 R17, R72, 0x10, RZ ;  /* 0x0000001048117819 */ /* 0x000fc600000006ff */
[----:B------:R-:W-:Y:S01]  /*0580*/  FFMA.FTZ R73, R15, R16, R74 ;  /* 0x000000100f497223 */ /* 0x000fe2000001004a */
[----:B------:R-:W-:Y:S01]  /*0590*/  SHF.L.U32 R16, R18, 0x10, RZ ;  /* 0x0000001012107819 */ /* 0x000fe200000006ff */
[----:B------:R-:W-:Y:S01]  /*05a0*/  FFMA.FTZ R72, R12, R17, R75 ;  /* 0x000000110c487223 */ /* 0x000fe2000001004b */
[----:B------:R-:W-:Y:S02]  /*05b0*/  PRMT R18, R18, 0x7632, R18 ;  /* 0x0000763212127816 */ /* 0x000fe40000000012 */
[----:B------:R-:W-:Y:S01]  /*05c0*/  PRMT R11, R11, 0x7632, R11 ;  /* 0x000076320b0b7816 */ /* 0x000fe2000000000b */
[----:B------:R-:W-:Y:S01]  /*05d0*/  FFMA.FTZ R75, R9, R16, R72 ;  /* 0x00000010094b7223 */ /* 0x000fe20000010048 */
[----:B------:R-:W-:Y:S02]  /*05e0*/  SHF.L.U32 R17, R18, 0x10, RZ ;  /* 0x0000001012117819 */ /* 0x000fe400000006ff */
[----:B------:R-:W-:Y:S02]  /*05f0*/  SHF.L.U32 R11, R11, 0x10, RZ ;  /* 0x000000100b0b7819 */ /* 0x000fe400000006ff */
[----:B------:R-:W-:-:S02]  /*0600*/  SHF.L.U32 R14, R14, 0x10, RZ ;  /* 0x000000100e0e7819 */ /* 0x000fc400000006ff */
[C---:B-----5:R-:W-:Y:S02]  /*0610*/  SHF.L.U32 R87, R20.reuse, 0x10, RZ ;  /* 0x0000001014577819 */ /* 0x060fe400000006ff */
[----:B------:R-:W-:Y:S01]  /*0620*/  PRMT R20, R20, 0x7632, R20 ;  /* 0x0000763214147816 */ /* 0x000fe20000000014 */
[----:B------:R-:W-:Y:S01]  /*0630*/  FFMA.FTZ R18, R10, R17, R75 ;  /* 0x000000110a127223 */ /* 0x000fe2000001004b */
[----:B------:R-:W-:Y:S01]  /*0640*/  FFMA.FTZ R73, R14, R11, R73 ;  /* 0x0000000b0e497223 */ /* 0x000fe20000010049 */
[C---:B------:R-:W-:Y:S01]  /*0650*/  PRMT R11, R19.reuse, 0x7632, R11 ;  /* 0x00007632130b7816 */ /* 0x040fe2000000000b */
[----:B------:R-:W-:Y:S01]  /*0660*/  FFMA.FTZ R87, R88, R87, R6 ;  /* 0x0000005758577223 */ /* 0x000fe20000010006 */
[----:B------:R-:W-:Y:S02]  /*0670*/  SHF.L.U32 R17, R20, 0x10, RZ ;  /* 0x0000001014117819 */ /* 0x000fe400000006ff */
[----:B------:R-:W-:Y:S02]  /*0680*/  SHF.L.U32 R16, R19, 0x10, RZ ;  /* 0x0000001013107819 */ /* 0x000fe400000006ff */
[----:B------:R-:W-:-:S02]  /*0690*/  SHF.L.U32 R72, R24, 0x10, RZ ;  /* 0x0000001018487819 */ /* 0x000fc400000006ff */
[----:B------:R-:W-:Y:S01]  /*06a0*/  PRMT R19, R24, 0x7632, R19 ;  /* 0x0000763218137816 */ /* 0x000fe20000000013 */
[----:B------:R-:W-:Y:S01]  /*06b0*/  FFMA.FTZ R24, R8, R17, R87 ;  /* 0x0000001108187223 */ /* 0x000fe20000010057 */
[C---:B------:R-:W-:Y:S02]  /*06c0*/  PRMT R6, R21.reuse, 0x7632, R6 ;  /* 0x0000763215067816 */ /* 0x040fe40000000006 */
        /* <DEDUP_REMOVED lines=10> */
[----:B------:R-:W-:-:S02]  /*0770*/  SHF.L.U32 R6, R22, 0x10, RZ ;  /* 0x0000001016067819 */ /* 0x000fc400000006ff */
[----:B------:R-:W-:Y:S01]  /*0780*/  PRMT R22, R22, 0x7632, R22 ;  /* 0x0000763216167816 */ /* 0x000fe20000000016 */
        /* <DEDUP_REMOVED lines=13> */
[C---:B------:R-:W-:Y:S02]  /*0860*/  PRMT R18, R28.reuse, 0x7632, R18 ;  /* 0x000076321c127816 */ /* 0x040fe40000000012 */
[----:B------:R-:W-:Y:S01]  /*0870*/  SHF.L.U32 R28, R28, 0x10, RZ ;  /* 0x000000101c1c7819 */ /* 0x000fe200000006ff */
[----:B------:R-:W-:Y:S01]  /*0880*/  FFMA.FTZ R7, R15, R6, R16 ;  /* 0x000000060f077223 */ /* 0x000fe20000010010 */
[----:B------:R-:W-:Y:S01]  /*0890*/  FFMA.FTZ R16, R10, R11, R17 ;  /* 0x0000000b0a107223 */ /* 0x000fe20000010011 */
[----:B------:R-:W-:Y:S02]  /*08a0*/  SHF.L.U32 R11, R18, 0x10, RZ ;  /* 0x00000010120b7819 */ /* 0x000fe400000006ff */
[--C-:B------:R-:W-:Y:S01]  /*08b0*/  FFMA.FTZ R17, R88, R28, R5.reuse ;  /* 0x0000001c58117223 */ /* 0x100fe20000010005 */
[C---:B------:R-:W-:Y:S02]  /*08c0*/  PRMT R5, R29.reuse, 0x7632, R5 ;  /* 0x000076321d057816 */ /* 0x040fe40000000005 */
[----:B------:R-:W-:Y:S01]  /*08d0*/  SHF.L.U32 R18, R29, 0x10, RZ ;  /* 0x000000101d127819 */ /* 0x000fe200000006ff */
[----:B------:R-:W-:Y:S01]  /*08e0*/  FFMA.FTZ R20, R8, R11, R17 ;  /* 0x0000000b08147223 */ /* 0x000fe20000010011 */
[----:B------:R-:W-:-:S03]  /*08f0*/  SHF.L.U32 R5, R5, 0x10, RZ ;  /* 0x0000001005057819 */ /* 0x000fc600000006ff */
[----:B------:R-:W-:Y:S01]  /*0900*/  FFMA.FTZ R11, R13, R18, R20 ;  /* 0x000000120d0b7223 */ /* 0x000fe20000010014 */
[C---:B------:R-:W-:Y:S02]  /*0910*/  SHF.L.U32 R18, R30.reuse, 0x10, RZ ;  /* 0x000000101e127819 */ /* 0x040fe400000006ff */
[----:B------:R-:W-:Y:S01]  /*0920*/  PRMT R30, R30, 0x7632, R30 ;  /* 0x000076321e1e7816 */ /* 0x000fe2000000001e */
[----:B------:R-:W-:Y:S01]  /*0930*/  FFMA.FTZ R20, R12, R5, R11 ;  /* 0x000000050c147223 */ /* 0x000fe2000001000b */
[----:B------:R-:W-:Y:S02]  /*0940*/  PRMT R19, R32, 0x7632, R19 ;  /* 0x0000763220137816 */ /* 0x000fe40000000013 */
[----:B------:R-:W-:Y:S01]  /*0950*/  SHF.L.U32 R11, R30, 0x10, RZ ;  /* 0x000000101e0b7819 */ /* 0x000fe200000006ff */
[----:B------:R-:W-:Y:S01]  /*0960*/  FFMA.FTZ R17, R9, R18, R20 ;  /* 0x0000001209117223 */ /* 0x000fe20000010014 */
[----:B------:R-:W-:Y:S02]  /*0970*/  SHF.L.U32 R21, R32, 0x10, RZ ;  /* 0x0000001020157819 */ /* 0x000fe400000006ff */
[----:B------:R-:W-:-:S02]  /*0980*/  PRMT R23, R23, 0x7632, R23 ;  /* 0x0000763217177816 */ /* 0x000fc40000000017 */
[C---:B------:R-:W-:Y:S02]  /*0990*/  SHF.L.U32 R6, R27.reuse, 0x10, RZ ;  /* 0x000000101b067819 */ /* 0x040fe400000006ff */
[----:B------:R-:W-:Y:S01]  /*09a0*/  PRMT R27, R27, 0x7632, R27 ;  /* 0x000076321b1b7816 */ /* 0x000fe2000000001b */
[----:B------:R-:W-:Y:S01]  /*09b0*/  FFMA.FTZ R18, R10, R11, R17 ;  /* 0x0000000b0a127223 */ /* 0x000fe20000010011 */
[----:B------:R-:W-:Y:S01]  /*09c0*/  SHF.L.U32 R19, R19, 0x10, RZ ;  /* 0x0000001013137819 */ /* 0x000fe200000006ff */
[----:B------:R-:W-:Y:S01]  /*09d0*/  FFMA.FTZ R21, R88, R21, R4 ;  /* 0x0000001558157223 */ /* 0x000fe20000010004 */
[----:B------:R-:W-:Y:S02]  /*09e0*/  SHF.L.U32 R23, R23, 0x10, RZ ;  /* 0x0000001017177819 */ /* 0x000fe400000006ff */
[----:B------:R-:W-:Y:S01]  /*09f0*/  PRMT R11, R36, 0x7632, R11 ;  /* 0x00007632240b7816 */ /* 0x000fe2000000000b */
[----:B------:R-:W-:Y:S01]  /*0a00*/  FFMA.FTZ R16, R15, R6, R16 ;  /* 0x000000060f107223 */ /* 0x000fe20000010010 */
[----:B------:R-:W-:-:S02]  /*0a10*/  SHF.L.U32 R27, R27, 0x10, RZ ;  /* 0x000000101b1b7819 */ /* 0x000fc400000006ff */
[----:B------:R-:W-:Y:S01]  /*0a20*/  SHF.L.U32 R36, R36, 0x10, RZ ;  /* 0x0000001024247819 */ /* 0x000fe200000006ff */
[----:B------:R-:W-:Y:S01]  /*0a30*/  FFMA.FTZ R20, R8, R19, R21 ;  /* 0x0000001308147223 */ /* 0x000fe20000010015 */
[C---:B------:R-:W-:Y:S01]  /*0a40*/  SHF.L.U32 R4, R33.reuse, 0x10, RZ ;  /* 0x0000001021047819 */ /* 0x040fe200000006ff */
[C---:B------:R-:W-:Y:S01]  /*0a50*/  FFMA.FTZ R6, R14.reuse, R23, R7 ;  /* 0x000000170e067223 */ /* 0x040fe20000010007 */
        /* <DEDUP_REMOVED lines=8> */
[----:B------:R-:W-:-:S02]  /*0ae0*/  SHF.L.U32 R4, R37, 0x10, RZ ;  /* 0x0000001025047819 */ /* 0x000fc400000006ff */
[----:B------:R-:W-:Y:S01]  /*0af0*/  PRMT R37, R37, 0x7632, R37 ;  /* 0x0000763225257816 */ /* 0x000fe20000000025 */
[----:B------:R-:W-:Y:S01]  /*0b00*/  FFMA.FTZ R11, R15, R16, R18 ;  /* 0x000000100f0b7223 */ /* 0x000fe20000010012 */
[----:B------:R-:W-:Y:S01]  /*0b10*/  FFMA.FTZ R16, R12, R33, R17 ;  /* 0x000000210c107223 */ /* 0x000fe20000010011 */
[----:B------:R-:W-:Y:S01]  /*0b20*/  FFMA.FTZ R17, R13, R4, R20 ;  /* 0x000000040d117223 */ /* 0x000fe20000010014 */
[----:B------:R-:W-:Y:S02]  /*0b30*/  SHF.L.U32 R37, R37, 0x10, RZ ;  /* 0x0000001025257819 */ /* 0x000fe400000006ff */
[C---:B------:R-:W-:Y:S02]  /*0b40*/  SHF.L.U32 R4, R34.reuse, 0x10, RZ ;  /* 0x0000001022047819 */ /* 0x040fe400000006ff */
[----:B------:R-:W-:Y:S01]  /*0b50*/  PRMT R34, R34, 0x7632, R34 ;  /* 0x0000763222227816 */ /* 0x000fe20000000022 */
[----:B------:R-:W-:Y:S01]  /*0b60*/  FFMA.FTZ R37, R12, R37, R17 ;  /* 0x000000250c257223 */ /* 0x000fe20000010011 */
[----:B------:R-:W-:Y:S01]  /*0b70*/  PRMT R18, R38, 0x7632, R18 ;  /* 0x0000763226127816 */ /* 0x000fe20000000012 */
[----:B------:R-:W-:Y:S01]  /*0b80*/  FFMA.FTZ R19, R9, R4, R16 ;  /* 0x0000000409137223 */ /* 0x000fe20000010010 */
[----:B------:R-:W-:-:S02]  /*0b90*/  SHF.L.U32 R17, R34, 0x10, RZ ;  /* 0x0000001022117819 */ /* 0x000fc400000006ff */
[----:B------:R-:W-:Y:S02]  /*0ba0*/  SHF.L.U32 R38, R38, 0x10, RZ ;  /* 0x0000001026267819 */ /* 0x000fe400000006ff */
[----:B------:R-:W-:Y:S01]  /*0bb0*/  SHF.L.U32 R21, R18, 0x10, RZ ;  /* 0x0000001012157819 */ /* 0x000fe200000006ff */
[----:B------:R-:W-:Y:S01]  /*0bc0*/  FFMA.FTZ R18, R10, R17, R19 ;  /* 0x000000110a127223 */ /* 0x000fe20000010013 */
[C---:B------:R-:W-:Y:S01]  /*0bd0*/  SHF.L.U32 R17, R40.reuse, 0x10, RZ ;  /* 0x0000001028117819 */ /* 0x040fe200000006ff */
[----:B------:R-:W-:Y:S01]  /*0be0*/  FFMA.FTZ R38, R9, R38, R37 ;  /* 0x0000002609267223 */ /* 0x000fe20000010025 */
[----:B------:R-:W-:Y:S02]  /*0bf0*/  PRMT R40, R40, 0x7632, R40 ;  /* 0x0000763228287816 */ /* 0x000fe40000000028 */
[----:B------:R-:W-:Y:S01]  /*0c00*/  SHF.L.U32 R20, R39, 0x10, RZ ;  /* 0x0000001027147819 */ /* 0x000fe200000006ff */
[----:B------:R-:W-:Y:S01]  /*0c10*/  FFMA.FTZ R21, R10, R21, R38 ;  /* 0x000000150a157223 */ /* 0x000fe20000010026 */
[----:B------:R-:W-:Y:S01]  /*0c20*/  SHF.L.U32 R19, R40, 0x10, RZ ;  /* 0x0000001028137819 */ /* 0x000fe200000006ff */
[----:B------:R-:W-:Y:S01]  /*0c30*/  FFMA.FTZ R77, R88, R17, R77 ;  /* 0x00000011584d7223 */ /* 0x000fe2000001004d */
[----:B------:R-:W-:-:S02]  /*0c40*/  SHF.L.U32 R16, R35, 0x10, RZ ;  /* 0x0000001023107819 */ /* 0x000fc400000006ff */
[----:B------:R-:W-:Y:S01]  /*0c50*/  PRMT R4, R35, 0x7632, R4 ;  /* 0x0000763223047816 */ /* 0x000fe20000000004 */
[C---:B------:R-:W-:Y:S01]  /*0c60*/  FFMA.FTZ R20, R15.reuse, R20, R21 ;  /* 0x000000140f147223 */ /* 0x040fe20000010015 */
[----:B------:R-:W-:Y:S01]  /*0c70*/  FFMA.FTZ R22, R8, R19, R77 ;  /* 0x0000001308167223 */ /* 0x000fe2000001004d */
[C---:B------:R-:W-:Y:S01]  /*0c80*/  PRMT R19, R44.reuse, 0x7632, R19 ;  /* 0x000076322c137816 */ /* 0x040fe20000000013 */
[----:B------:R-:W-:Y:S01]  /*0c90*/  FFMA.FTZ R16, R15, R16, R18 ;  /* 0x000000100f107223 */ /* 0x000fe20000010012 */
[----:B------:R-:W-:Y:S02]  /*0ca0*/  SHF.L.U32 R21, R44, 0x10, RZ ;  /* 0x000000102c157819 */ /* 0x000fe400000006ff */
[----:B------:R-:W-:Y:S02]  /*0cb0*/  PRMT R5, R31, 0x7632, R5 ;  /* 0x000076321f057816 */ /* 0x000fe40000000005 */
[----:B------:R-:W-:Y:S02]  /*0cc0*/  SHF.L.U32 R17, R4, 0x10, RZ ;  /* 0x0000001004117819 */ /* 0x000fe400000006ff */
[----:B------:R-:W-:-:S02]  /*0cd0*/  SHF.L.U32 R18, R41, 0x10, RZ ;  /* 0x0000001029127819 */ /* 0x000fc400000006ff */
[----:B------:R-:W-:Y:S01]  /*0ce0*/  PRMT R39, R39, 0x7632, R39 ;  /* 0x0000763227277816 */ /* 0x000fe20000000027 */
[----:B------:R-:W-:Y:S01]  /*0cf0*/  FFMA.FTZ R23, R88, R21, R84 ;  /* 0x0000001558177223 */ /* 0x000fe20000010054 */
[----:B------:R-:W-:Y:S02]  /*0d00*/  PRMT R41, R41, 0x7632, R41 ;  /* 0x0000763229297816 */ /* 0x000fe40000000029 */
[----:B------:R-:W-:Y:S01]  /*0d10*/  SHF.L.U32 R19, R19, 0x10, RZ ;  /* 0x0000001013137819 */ /* 0x000fe200000006ff */
[----:B------:R-:W-:Y:S01]  /*0d20*/  FFMA.FTZ R4, R14, R17, R16 ;  /* 0x000000110e047223 */ /* 0x000fe20000010010 */
[----:B------:R-:W-:Y:S01]  /*0d30*/  SHF.L.U32 R5, R5, 0x10, RZ ;  /* 0x0000001005057819 */ /* 0x000fe200000006ff */
[----:B------:R-:W-:Y:S01]  /*0d40*/  FFMA.FTZ R17, R13, R18, R22 ;  /* 0x000000120d117223 */ /* 0x000fe20000010016 */
[----:B------:R-:W-:Y:S01]  /*0d50*/  SHF.L.U32 R39, R39, 0x10, RZ ;  /* 0x0000001027277819 */ /* 0x000fe200000006ff */
[----:B------:R-:W-:Y:S01]  /*0d60*/  FFMA.FTZ R24, R8, R19, R23 ;  /* 0x0000001308187223 */ /* 0x000fe20000010017 */
[----:B------:R-:W-:-:S02]  /*0d70*/  SHF.L.U32 R41, R41, 0x10, RZ ;  /* 0x0000001029297819 */ /* 0x000fc400000006ff */
[C---:B------:R-:W-:Y:S02]  /*0d80*/  PRMT R21, R45.reuse, 0x7632, R21 ;  /* 0x000076322d157816 */ /* 0x040fe40000000015 */
[----:B------:R-:W-:Y:S01]  /*0d90*/  SHF.L.U32 R22, R45, 0x10, RZ ;  /* 0x000000102d167819 */ /* 0x000fe200000006ff */
[--C-:B------:R-:W-:Y:S01]  /*0da0*/  FFMA.FTZ R5, R14, R5, R11.reuse ;  /* 0x000000050e057223 */ /* 0x100fe2000001000b */
[----:B------:R-:W-:Y:S01]  /*0db0*/  PRMT R11, R42, 0x7632, R11 ;  /* 0x000076322a0b7816 */ /* 0x000fe2000000000b */
[----:B------:R-:W-:Y:S01]  /*0dc0*/  FFMA.FTZ R85, R14, R39, R20 ;  /* 0x000000270e557223 */ /* 0x000fe20000010014 */
[----:B------:R-:W-:Y:S01]  /*0dd0*/  SHF.L.U32 R42, R42, 0x10, RZ ;  /* 0x000000102a2a7819 */ /* 0x000fe200000006ff */
[----:B------:R-:W-:Y:S01]  /*0de0*/  FFMA.FTZ R20, R12, R41, R17 ;  /* 0x000000290c147223 */ /* 0x000fe20000010011 */
[----:B------:R-:W-:Y:S01]  /*0df0*/  SHF.L.U32 R21, R21, 0x10, RZ ;  /* 0x0000001015157819 */ /* 0x000fe200000006ff */
[----:B------:R-:W-:Y:S01]  /*0e00*/  FFMA.FTZ R19, R13, R22, R24 ;  /* 0x000000160d137223 */ /* 0x000fe20000010018 */
[----:B------:R-:W-:-:S02]  /*0e10*/  PRMT R23, R48, 0x7632, R23 ;  /* 0x0000763230177816 */ /* 0x000fc40000000017 */
[----:B------:R-:W-:Y:S01]  /*0e20*/  SHF.L.U32 R48, R48, 0x10, RZ ;  /* 0x0000001030307819 */ /* 0x000fe200000006ff */
[----:B------:R-:W-:Y:S01]  /*0e30*/  FFMA.FTZ R17, R9, R42, R20 ;  /* 0x0000002a09117223 */ /* 0x000fe20000010014 */
[----:B------:R-:W-:Y:S01]  /*0e40*/  SHF.L.U32 R11, R11, 0x10, RZ ;  /* 0x000000100b0b7819 */ /* 0x000fe200000006ff */
[----:B------:R-:W-:Y:S01]  /*0e50*/  FFMA.FTZ R24, R12, R21, R19 ;  /* 0x000000150c187223 */ /* 0x000fe20000010013 */
[C---:B------:R-:W-:Y:S02]  /*0e60*/  SHF.L.U32 R22, R46.reuse, 0x10, RZ ;  /* 0x000000102e167819 */ /* 0x040fe400000006ff */
[----:B------:R-:W-:Y:S01]  /*0e70*/  PRMT R46, R46, 0x7632, R46 ;  /* 0x000076322e2e7816 */ /* 0x000fe2000000002e */
[----:B------:R-:W-:Y:S01]  /*0e80*/  FFMA.FTZ R83, R88, R48, R83 ;  /* 0x0000003058537223 */ /* 0x000fe20000010053 */
[----:B------:R-:W-:Y:S01]  /*0e90*/  SHF.L.U32 R23, R23, 0x10, RZ ;  /* 0x0000001017177819 */ /* 0x000fe200000006ff */
        /* <DEDUP_REMOVED lines=8> */
[----:B------:R-:W-:Y:S01]  /*0f20*/  PRMT R16, R43, 0x7632, R16 ;  /* 0x000076322b107816 */ /* 0x000fe20000000010 */
[----:B------:R-:W-:Y:S01]  /*0f30*/  FFMA.FTZ R22, R10, R17, R19 ;  /* 0x000000110a167223 */ /* 0x000fe20000010013 */
[C---:B------:R-:W-:Y:S02]  /*0f40*/  PRMT R18, R47.reuse, 0x7632, R18 ;  /* 0x000076322f127816 */ /* 0x040fe40000000012 */
[----:B------:R-:W-:Y:S01]  /*0f50*/  SHF.L.U32 R20, R47, 0x10, RZ ;  /* 0x000000102f147819 */ /* 0x000fe200000006ff */
[----:B------:R-:W-:Y:S01]  /*0f60*/  FFMA.FTZ R19, R13, R24, R26 ;  /* 0x000000180d137223 */ /* 0x000fe2000001001a */
[----:B------:R-:W-:-:S02]  /*0f70*/  SHF.L.U32 R49, R49, 0x10, RZ ;  /* 0x0000001031317819 */ /* 0x000fc400000006ff */
[----:B------:R-:W-:Y:S01]  /*0f80*/  SHF.L.U32 R77, R16, 0x10, RZ ;  /* 0x00000010104d7819 */ /* 0x000fe200000006ff */
[----:B------:R-:W-:Y:S01]  /*0f90*/  FFMA.FTZ R20, R15, R20, R22 ;  /* 0x000000140f147223 */ /* 0x000fe20000010016 */
[----:B------:R-:W-:Y:S02]  /*0fa0*/  SHF.L.U32 R17, R18, 0x10, RZ ;  /* 0x0000001012117819 */ /* 0x000fe400000006ff */
[----:B------:R-:W-:Y:S01]  /*0fb0*/  SHF.L.U32 R16, R50, 0x10, RZ ;  /* 0x0000001032107819 */ /* 0x000fe200000006ff */
[----:B------:R-:W-:Y:S01]  /*0fc0*/  FFMA.FTZ R18, R12, R49, R19 ;  /* 0x000000310c127223 */ /* 0x000fe20000010013 */
        /* <DEDUP_REMOVED lines=20> */
[----:B------:R-:W-:Y:S01]  /*1110*/  SHF.L.U32 R21, R21, 0x10, RZ ;  /* 0x0000001015157819 */ /* 0x000fe200000006ff */
[----:B------:R-:W-:Y:S01]  /*1120*/  FFMA.FTZ R11, R15, R18, R20 ;  /* 0x000000120f0b7223 */ /* 0x000fe20000010014 */
[----:B------:R-:W-:Y:S01]  /*1130*/  FFMA.FTZ R18, R12, R17, R19 ;  /* 0x000000110c127223 */ /* 0x000fe20000010013 */
[----:B------:R-:W-:-:S02]  /*1140*/  PRMT R17, R57, 0x7632, R17 ;  /* 0x0000763239117816 */ /* 0x000fc40000000011 */
[----:B------:R-:W-:Y:S01]  /*1150*/  SHF.L.U32 R20, R57, 0x10, RZ ;  /* 0x0000001039147819 */ /* 0x000fe200000006ff */
[----:B------:R-:W-:Y:S01]  /*1160*/  FFMA.FTZ R22, R8, R21, R23 ;  /* 0x0000001508167223 */ /* 0x000fe20000010017 */
[----:B------:R-:W-:Y:S02]  /*1170*/  SHF.L.U32 R83, R16, 0x10, RZ ;  /* 0x0000001010537819 */ /* 0x000fe400000006ff */
[C---:B------:R-:W-:Y:S02]  /*1180*/  SHF.L.U32 R16, R54.reuse, 0x10, RZ ;  /* 0x0000001036107819 */ /* 0x040fe400000006ff */
        /* <DEDUP_REMOVED lines=13> */
[C---:B------:R-:W-:Y:S01]  /*1260*/  PRMT R21, R60.reuse, 0x7632, R21 ;  /* 0x000076323c157816 */ /* 0x040fe20000000015 */
[----:B------:R-:W-:Y:S01]  /*1270*/  FFMA.FTZ R17, R15, R18, R20 ;  /* 0x000000120f117223 */ /* 0x000fe20000010014 */
[----:B------:R-:W-:Y:S01]  /*1280*/  SHF.L.U32 R60, R60, 0x10, RZ ;  /* 0x000000103c3c7819 */ /* 0x000fe200000006ff */
[----:B------:R-:W-:Y:S01]  /*1290*/  FFMA.FTZ R20, R10, R11, R19 ;  /* 0x0000000b0a147223 */ /* 0x000fe20000010013 */
[----:B------:R-:W-:Y:S02]  /*12a0*/  SHF.L.U32 R18, R59, 0x10, RZ ;  /* 0x000000103b127819 */ /* 0x000fe400000006ff */
[----:B------:R-:W-:Y:S01]  /*12b0*/  SHF.L.U32 R21, R21, 0x10, RZ ;  /* 0x0000001015157819 */ /* 0x000fe200000006ff */
[----:B------:R-:W-:Y:S01]  /*12c0*/  FFMA.FTZ R79, R88, R60, R79 ;  /* 0x0000003c584f7223 */ /* 0x000fe2000001004f */
[----:B------:R-:W-:Y:S01]  /*12d0*/  PRMT R16, R55, 0x7632, R16 ;  /* 0x0000763237107816 */ /* 0x000fe20000000010 */
[----:B------:R-:W-:Y:S01]  /*12e0*/  FFMA.FTZ R18, R15, R18, R20 ;  /* 0x000000120f127223 */ /* 0x000fe20000010014 */
[C---:B------:R-:W-:Y:S01]  /*12f0*/  SHF.L.U32 R20, R61.reuse, 0x10, RZ ;  /* 0x000000103d147819 */ /* 0x040fe200000006ff */
[----:B------:R-:W-:Y:S01]  /*1300*/  FFMA.FTZ R22, R8, R21, R79 ;  /* 0x0000001508167223 */ /* 0x000fe2000001004f */
[----:B------:R-:W-:-:S02]  /*1310*/  PRMT R61, R61, 0x7632, R61 ;  /* 0x000076323d3d7816 */ /* 0x000fc4000000003d */
[----:B------:R-:W-:Y:S02]  /*1320*/  SHF.L.U32 R11, R16, 0x10, RZ ;  /* 0x00000010100b7819 */ /* 0x000fe400000006ff */
[C---:B------:R-:W-:Y:S01]  /*1330*/  SHF.L.U32 R16, R64.reuse, 0x10, RZ ;  /* 0x0000001040107819 */ /* 0x040fe200000006ff */
[----:B------:R-:W-:Y:S01]  /*1340*/  FFMA.FTZ R19, R13, R20, R22 ;  /* 0x000000140d137223 */ /* 0x000fe20000010016 */
[----:B------:R-:W-:Y:S02]  /*1350*/  SHF.L.U32 R61, R61, 0x10, RZ ;  /* 0x000000103d3d7819 */ /* 0x000fe400000006ff */
[----:B------:R-:W-:Y:S01]  /*1360*/  PRMT R64, R64, 0x7632, R64 ;  /* 0x0000763240407816 */ /* 0x000fe20000000040 */
[----:B------:R-:W-:Y:S01]  /*1370*/  FFMA.FTZ R82, R14, R11, R17 ;  /* 0x0000000b0e527223 */ /* 0x000fe20000010011 */
[----:B------:R-:W-:Y:S01]  /*1380*/  FFMA.FTZ R81, R88, R16, R81 ;  /* 0x0000001058517223 */ /* 0x000fe20000010051 */
[----:B------:R-:W-:Y:S01]  /*1390*/  SHF.L.U32 R16, R62, 0x10, RZ ;  /* 0x000000103e107819 */ /* 0x000fe200000006ff */
[----:B------:R-:W-:Y:S01]  /*13a0*/  FFMA.FTZ R20, R12, R61, R19 ;  /* 0x0000003d0c147223 */ /* 0x000fe20000010013 */
[----:B------:R-:W-:-:S02]  /*13b0*/  SHF.L.U32 R11, R64, 0x10, RZ ;  /* 0x00000010400b7819 */ /* 0x000fc400000006ff */
[----:B------:R-:W-:Y:S01]  /*13c0*/  PRMT R62, R62, 0x7632, R62 ;  /* 0x000076323e3e7816 */ /* 0x000fe2000000003e */
[----:B------:R-:W-:Y:S01]  /*13d0*/  FFMA.FTZ R19, R9, R16, R20 ;  /* 0x0000001009137223 */ /* 0x000fe20000010014 */
[----:B------:R-:W-:Y:S01]  /*13e0*/  PRMT R16, R65, 0x7632, R16 ;  /* 0x0000763241107816 */ /* 0x000fe20000000010 */
[----:B------:R-:W-:Y:S01]  /*13f0*/  FFMA.FTZ R22, R8, R11, R81 ;  /* 0x0000000b08167223 */ /* 0x000fe20000010051 */
[----:B------:R-:W-:Y:S02]  /*1400*/  SHF.L.U32 R11, R62, 0x10, RZ ;  /* 0x000000103e0b7819 */ /* 0x000fe400000006ff */
[----:B------:R-:W-:Y:S02]  /*1410*/  PRMT R59, R59, 0x7632, R59 ;  /* 0x000076323b3b7816 */ /* 0x000fe4000000003b */
[C---:B------:R-:W-:Y:S02]  /*1420*/  PRMT R24, R68.reuse, 0x7632, R24 ;  /* 0x0000763244187816 */ /* 0x040fe40000000018 */
[----:B------:R-:W-:-:S02]  /*1430*/  SHF.L.U32 R25, R68, 0x10, RZ ;  /* 0x0000001044197819 */ /* 0x000fc400000006ff */
[----:B------:R-:W-:Y:S01]  /*1440*/  SHF.L.U32 R21, R16, 0x10, RZ ;  /* 0x0000001010157819 */ /* 0x000fe200000006ff */
[--C-:B------:R-:W-:Y:S01]  /*1450*/  FFMA.FTZ R16, R10, R11, R19.reuse ;  /* 0x0000000b0a107223 */ /* 0x100fe20000010013 */
[----:B------:R-:W-:Y:S01]  /*1460*/  SHF.L.U32 R20, R65, 0x10, RZ ;  /* 0x0000001041147819 */ /* 0x000fe200000006ff */
[----:B------:R-:W-:Y:S01]  /*1470*/  FFMA.FTZ R25, R88, R25, R80 ;  /* 0x0000001958197223 */ /* 0x000fe20000010050 */
[----:B------:R-:W-:Y:S02]  /*1480*/  SHF.L.U32 R59, R59, 0x10, RZ ;  /* 0x000000103b3b7819 */ /* 0x000fe400000006ff */
[----:B------:R-:W-:Y:S01]  /*1490*/  SHF.L.U32 R11, R24, 0x10, RZ ;  /* 0x00000010180b7819 */ /* 0x000fe200000006ff */
[----:B------:R-:W-:Y:S01]  /*14a0*/  FFMA.FTZ R23, R13, R20, R22 ;  /* 0x000000140d177223 */ /* 0x000fe20000010016 */
[C---:B------:R-:W-:Y:S01]  /*14b0*/  PRMT R19, R69.reuse, 0x7632, R19 ;  /* 0x0000763245137816 */ /* 0x040fe20000000013 */
[----:B------:R-:W-:Y:S01]  /*14c0*/  FFMA.FTZ R78, R14, R59, R18 ;  /* 0x0000003b0e4e7223 */ /* 0x000fe20000010012 */
[----:B------:R-:W-:Y:S01]  /*14d0*/  SHF.L.U32 R22, R69, 0x10, RZ ;  /* 0x0000001045167819 */ /* 0x000fe200000006ff */
[----:B------:R-:W-:Y:S01]  /*14e0*/  FFMA.FTZ R24, R8, R11, R25 ;  /* 0x0000000b08187223 */ /* 0x000fe20000010019 */
[----:B------:R-:W-:-:S02]  /*14f0*/  SHF.L.U32 R18, R63, 0x10, RZ ;  /* 0x000000103f127819 */ /* 0x000fc400000006ff */
[----:B------:R-:W-:Y:S01]  /*1500*/  SHF.L.U32 R8, R66, 0x10, RZ ;  /* 0x0000001042087819 */ /* 0x000fe200000006ff */
[----:B------:R-:W-:Y:S01]  /*1510*/  FFMA.FTZ R20, R12, R21, R23 ;  /* 0x000000150c147223 */ /* 0x000fe20000010017 */
[----:B------:R-:W-:Y:S01]  /*1520*/  PRMT R66, R66, 0x7632, R66 ;  /* 0x0000763242427816 */ /* 0x000fe20000000042 */
        /* <DEDUP_REMOVED lines=8> */
[----:B------:R-:W-:Y:S01]  /*15b0*/  UIADD3 UR4, UPT, UPT, UR4, 0x1, URZ ;  /* 0x0000000104047890 */ /* 0x000fe2000fffe0ff */
[----:B------:R-:W-:Y:S01]  /*15c0*/  SHF.L.U32 R8, R67, 0x10, RZ ;  /* 0x0000001043087819 */ /* 0x000fe200000006ff */
[----:B------:R-:W-:Y:S01]  /*15d0*/  FFMA.FTZ R12, R10, R11, R13 ;  /* 0x0000000b0a0c7223 */ /* 0x000fe2000001000d */
[----:B------:R-:W-:Y:S01]  /*15e0*/  SHF.L.U32 R11, R16, 0x10, RZ ;  /* 0x00000010100b7819 */ /* 0x000fe200000006ff */
[----:B------:R-:W-:Y:S01]  /*15f0*/  FFMA.FTZ R13, R9, R70, R18 ;  /* 0x00000046090d7223 */ /* 0x000fe20000010012 */
[----:B------:R-:W-:Y:S01]  /*1600*/  UISETP.NE.AND UP0, UPT, UR4, 0x7, UPT ;  /* 0x000000070400788c */ /* 0x000fe2000bf05270 */
[----:B------:R-:W-:Y:S01]  /*1610*/  FFMA.FTZ R8, R15, R8, R12 ;  /* 0x000000080f087223 */ /* 0x000fe2000001000c */
[----:B------:R-:W-:Y:S01]  /*1620*/  PRMT R17, R63, 0x7632, R17 ;  /* 0x000076323f117816 */ /* 0x000fe20000000011 */
[----:B------:R-:W-:Y:S01]  /*1630*/  FFMA.FTZ R10, R10, R11, R13 ;  /* 0x0000000b0a0a7223 */ /* 0x000fe2000001000d */
[----:B------:R-:W-:-:S02]  /*1640*/  PRMT R67, R67, 0x7632, R67 ;  /* 0x0000763243437816 */ /* 0x000fc40000000043 */
[C---:B------:R-:W-:Y:S02]  /*1650*/  PRMT R9, R71.reuse, 0x7632, R9 ;  /* 0x0000763247097816 */ /* 0x040fe40000000009 */
[----:B------:R-:W-:Y:S02]  /*1660*/  SHF.L.U32 R12, R71, 0x10, RZ ;  /* 0x00000010470c7819 */ /* 0x000fe400000006ff */
[----:B------:R-:W-:Y:S02]  /*1670*/  SHF.L.U32 R17, R17, 0x10, RZ ;  /* 0x0000001011117819 */ /* 0x000fe400000006ff */
[----:B------:R-:W-:Y:S01]  /*1680*/  SHF.L.U32 R67, R67, 0x10, RZ ;  /* 0x0000001043437819 */ /* 0x000fe200000006ff */
[----:B------:R-:W-:Y:S01]  /*1690*/  FFMA.FTZ R10, R15, R12, R10 ;  /* 0x0000000c0f0a7223 */ /* 0x000fe2000001000a */
[----:B------:R-:W-:Y:S01]  /*16a0*/  SHF.L.U32 R9, R9, 0x10, RZ ;  /* 0x0000001009097819 */ /* 0x000fe200000006ff */
[----:B------:R-:W-:Y:S01]  /*16b0*/  FFMA.FTZ R79, R14, R17, R79 ;  /* 0x000000110e4f7223 */ /* 0x000fe2000001004f */
[----:B------:R-:W-:Y:S01]  /*16c0*/  IADD3 R0, PT, PT, R0, 0x4, RZ ;  /* 0x0000000400007810 */ /* 0x000fe20007ffe0ff */
[----:B------:R-:W-:-:S02]  /*16d0*/  FFMA.FTZ R81, R14, R67, R8 ;  /* 0x000000430e517223 */ /* 0x000fc40000010008 */
        /* <DEDUP_REMOVED lines=45> */
[----:B------:R-:W2:Y:S04]  /*19b0*/  SHFL.BFLY PT, R17, R12, 0x8, 0x1f ;  /* 0x0d001f000c117f89 */ /* 0x000ea800000e0000 */
        /* <DEDUP_REMOVED lines=13> */
[----:B------:R-:W-:-:S03]  /*1a90*/  FADD.FTZ R19, R84, R19 ;  /* 0x0000001354137221 */ /* 0x000fc60000010000 */
[----:B------:R-:W2:Y:S01]  /*1aa0*/  SHFL.BFLY PT, R0, R3, 0x4, 0x1f ;  /* 0x0c801f0003007f89 */ /* 0x000ea200000e0000 */
[----:B---3--:R-:W-:-:S03]  /*1ab0*/  FADD.FTZ R21, R14, R21 ;  /* 0x000000150e157221 */ /* 0x008fc60000010000 */
[----:B------:R-:W3:Y:S01]  /*1ac0*/  SHFL.BFLY PT, R2, R5, 0x4, 0x1f ;  /* 0x0c801f0005027f89 */ /* 0x000ee200000e0000 */
[----:B----4-:R-:W-:Y:S01]  /*1ad0*/  FADD.FTZ R23, R82, R23 ;  /* 0x0000001752177221 */ /* 0x010fe20000010000 */
[----:B-----5:R-:W-:Y:S02]  /*1ae0*/  FADD.FTZ R25, R25, R16 ;  /* 0x0000001019197221 */ /* 0x020fe40000010000 */
[----:B------:R-:W4:Y:S01]  /*1af0*/  SHFL.BFLY PT, R4, R9, 0x4, 0x1f ;  /* 0x0c801f0009047f89 */ /* 0x000f2200000e0000 */
[----:B0-----:R-:W-:-:S03]  /*1b00*/  FADD.FTZ R79, R79, R18 ;  /* 0x000000124f4f7221 */ /* 0x001fc60000010000 */
[----:B------:R-:W0:Y:S01]  /*1b10*/  SHFL.BFLY PT, R6, R7, 0x4, 0x1f ;  /* 0x0c801f0007067f89 */ /* 0x000e2200000e0000 */
[----:B-1----:R-:W-:-:S03]  /*1b20*/  FADD.FTZ R26, R81, R26 ;  /* 0x0000001a511a7221 */ /* 0x002fc60000010000 */
[----:B------:R-:W1:Y:S01]  /*1b30*/  SHFL.BFLY PT, R8, R11, 0x4, 0x1f ;  /* 0x0c801f000b087f89 */ /* 0x000e6200000e0000 */
[----:B--2---:R-:W-:-:S03]  /*1b40*/  FADD.FTZ R28, R27, R28 ;  /* 0x0000001c1b1c7221 */ /* 0x004fc60000010000 */
[----:B------:R-:W2:Y:S01]  /*1b50*/  SHFL.BFLY PT, R10, R13, 0x4, 0x1f ;  /* 0x0c801f000d0a7f89 */ /* 0x000ea200000e0000 */
[----:B------:R-:W-:-:S03]  /*1b60*/  FADD.FTZ R0, R3, R0 ;  /* 0x0000000003007221 */ /* 0x000fc60000010000 */
[----:B------:R-:W5:Y:S01]  /*1b70*/  SHFL.BFLY PT, R12, R15, 0x4, 0x1f ;  /* 0x0c801f000f0c7f89 */ /* 0x000f6200000e0000 */
[----:B---3--:R-:W-:-:S03]  /*1b80*/  FADD.FTZ R2, R5, R2 ;  /* 0x0000000205027221 */ /* 0x008fc60000010000 */
[----:B------:R-:W3:Y:S04]  /*1b90*/  SHFL.BFLY PT, R14, R17, 0x4, 0x1f ;  /* 0x0c801f00110e7f89 */ /* 0x000ee800000e0000 */
[----:B------:R-:W3:Y:S01]  /*1ba0*/  SHFL.BFLY PT, R16, R19, 0x4, 0x1f ;  /* 0x0c801f0013107f89 */ /* 0x000ee200000e0000 */
[----:B----4-:R-:W-:-:S03]  /*1bb0*/  FADD.FTZ R4, R9, R4 ;  /* 0x0000000409047221 */ /* 0x010fc60000010000 */
[----:B------:R-:W4:Y:S01]  /*1bc0*/  SHFL.BFLY PT, R18, R21, 0x4, 0x1f ;  /* 0x0c801f0015127f89 */ /* 0x000f2200000e0000 */
[----:B0-----:R-:W-:-:S03]  /*1bd0*/  FADD.FTZ R6, R7, R6 ;  /* 0x0000000607067221 */ /* 0x001fc60000010000 */
[----:B------:R-:W0:Y:S01]  /*1be0*/  SHFL.BFLY PT, R20, R23, 0x4, 0x1f ;  /* 0x0c801f0017147f89 */ /* 0x000e2200000e0000 */
[----:B-1----:R-:W-:-:S03]  /*1bf0*/  FADD.FTZ R8, R11, R8 ;  /* 0x000000080b087221 */ /* 0x002fc60000010000 */
[----:B------:R-:W1:Y:S01]  /*1c00*/  SHFL.BFLY PT, R22, R25, 0x4, 0x1f ;  /* 0x0c801f0019167f89 */ /* 0x000e6200000e0000 */
[----:B--2---:R-:W-:-:S03]  /*1c10*/  FADD.FTZ R10, R13, R10 ;  /* 0x0000000a0d0a7221 */ /* 0x004fc60000010000 */
[----:B------:R-:W2:Y:S01]  /*1c20*/  SHFL.BFLY PT, R24, R79, 0x4, 0x1f ;  /* 0x0c801f004f187f89 */ /* 0x000ea200000e0000 */
[----:B-----5:R-:W-:-:S03]  /*1c30*/  FADD.FTZ R12, R15, R12 ;  /* 0x0000000c0f0c7221 */ /* 0x020fc60000010000 */
[----:B------:R-:W5:Y:S01]  /*1c40*/  SHFL.BFLY PT, R29, R26, 0x4, 0x1f ;  /* 0x0c801f001a1d7f89 */ /* 0x000f6200000e0000 */
[----:B---3--:R-:W-:-:S03]  /*1c50*/  FADD.FTZ R14, R17, R14 ;  /* 0x0000000e110e7221 */ /* 0x008fc60000010000 */
[----:B------:R-:W3:Y:S01]  /*1c60*/  SHFL.BFLY PT, R31, R28, 0x4, 0x1f ;  /* 0x0c801f001c1f7f89 */ /* 0x000ee200000e0000 */
[----:B------:R-:W-:-:S03]  /*1c70*/  FADD.FTZ R16, R19, R16 ;  /* 0x0000001013107221 */ /* 0x000fc60000010000 */
[----:B------:R-:W3:Y:S01]  /*1c80*/  SHFL.BFLY PT, R3, R0, 0x2, 0x1f ;  /* 0x0c401f0000037f89 */ /* 0x000ee200000e0000 */
[----:B----4-:R-:W-:-:S03]  /*1c90*/  FADD.FTZ R18, R21, R18 ;  /* 0x0000001215127221 */ /* 0x010fc60000010000 */
[----:B------:R-:W4:Y:S01]  /*1ca0*/  SHFL.BFLY PT, R5, R2, 0x2, 0x1f ;  /* 0x0c401f0002057f89 */ /* 0x000f2200000e0000 */
[----:B0-----:R-:W-:Y:S01]  /*1cb0*/  FADD.FTZ R20, R23, R20 ;  /* 0x0000001417147221 */ /* 0x001fe20000010000 */
[----:B-1----:R-:W-:Y:S02]  /*1cc0*/  FADD.FTZ R22, R25, R22 ;  /* 0x0000001619167221 */ /* 0x002fe40000010000 */
[----:B------:R-:W0:Y:S01]  /*1cd0*/  SHFL.BFLY PT, R7, R4, 0x2, 0x1f ;  /* 0x0c401f0004077f89 */ /* 0x000e2200000e0000 */
[----:B--2---:R-:W-:-:S03]  /*1ce0*/  FADD.FTZ R24, R79, R24 ;  /* 0x000000184f187221 */ /* 0x004fc60000010000 */
[----:B------:R-:W1:Y:S01]  /*1cf0*/  SHFL.BFLY PT, R9, R6, 0x2, 0x1f ;  /* 0x0c401f0006097f89 */ /* 0x000e6200000e0000 */
[----:B-----5:R-:W-:-:S03]  /*1d00*/  FADD.FTZ R29, R26, R29 ;  /* 0x0000001d1a1d7221 */ /* 0x020fc60000010000 */
[----:B------:R-:W2:Y:S01]  /*1d10*/  SHFL.BFLY PT, R11, R8, 0x2, 0x1f ;  /* 0x0c401f00080b7f89 */ /* 0x000ea200000e0000 */
[----:B---3--:R-:W-:-:S03]  /*1d20*/  FADD.FTZ R31, R28, R31 ;  /* 0x0000001f1c1f7221 */ /* 0x008fc60000010000 */
[----:B------:R-:W3:Y:S01]  /*1d30*/  SHFL.BFLY PT, R13, R10, 0x2, 0x1f ;  /* 0x0c401f000a0d7f89 */ /* 0x000ee200000e0000 */
[----:B------:R-:W-:-:S03]  /*1d40*/  FADD.FTZ R3, R0, R3 ;  /* 0x0000000300037221 */ /* 0x000fc60000010000 */
[----:B------:R-:W5:Y:S01]  /*1d50*/  SHFL.BFLY PT, R15, R12, 0x2, 0x1f ;  /* 0x0c401f000c0f7f89 */ /* 0x000f6200000e0000 */
[----:B------:R-:W-:Y:S01]  /*1d60*/  LOP3.LUT P0, R0, R86, 0x1f, RZ, 0xc0, !PT ;  /* 0x0000001f56007812 */ /* 0x000fe2000780c0ff */
[----:B----4-:R-:W-:Y:S02]  /*1d70*/  FADD.FTZ R5, R2, R5 ;  /* 0x0000000502057221 */ /* 0x010fe40000010000 */
[----:B------:R-:W4:Y:S01]  /*1d80*/  SHFL.BFLY PT, R17, R14, 0x2, 0x1f ;  /* 0x0c401f000e117f89 */ /* 0x000f2200000e0000 */
[----:B------:R-:W-:Y:S02]  /*1d90*/  ISETP.NE.AND P1, PT, R0, RZ, PT ;  /* 0x000000ff0000720c */ /* 0x000fe40003f25270 */
[----:B------:R-:W-:Y:S01]  /*1da0*/  SHF.R.U32.HI R0, RZ, 0x3, R86 ;  /* 0x00000003ff007819 */ /* 0x000fe20000011656 */
[----:B------:R-:W4:Y:S01]  /*1db0*/  SHFL.BFLY PT, R19, R16, 0x2, 0x1f ;  /* 0x0c401f0010137f89 */ /* 0x000f2200000e0000 */
[----:B0-----:R-:W-:Y:S02]  /*1dc0*/  FADD.FTZ R7, R4, R7 ;  /* 0x0000000704077221 */ /* 0x001fe40000010000 */
[----:B------:R-:W-:Y:S01]  /*1dd0*/  LOP3.LUT R0, R0, 0xc, RZ, 0xc0, !PT ;  /* 0x0000000c00007812 */ /* 0x000fe200078ec0ff */
[----:B------:R-:W0:Y:S01]  /*1de0*/  SHFL.BFLY PT, R21, R18, 0x2, 0x1f ;  /* 0x0c401f0012157f89 */ /* 0x000e2200000e0000 */
[----:B-1----:R-:W-:-:S03]  /*1df0*/  FADD.FTZ R9, R6, R9 ;  /* 0x0000000906097221 */ /* 0x002fc60000010000 */
[----:B------:R-:W1:Y:S01]  /*1e00*/  SHFL.BFLY PT, R23, R20, 0x2, 0x1f ;  /* 0x0c401f0014177f89 */ /* 0x000e6200000e0000 */
[----:B--2---:R-:W-:-:S03]  /*1e10*/  FADD.FTZ R11, R8, R11 ;  /* 0x0000000b080b7221 */ /* 0x004fc60000010000 */
[----:B------:R-:W2:Y:S01]  /*1e20*/  SHFL.BFLY PT, R25, R22, 0x2, 0x1f ;  /* 0x0c401f0016197f89 */ /* 0x000ea200000e0000 */
[----:B---3--:R-:W-:-:S03]  /*1e30*/  FADD.FTZ R13, R10, R13 ;  /* 0x0000000d0a0d7221 */ /* 0x008fc60000010000 */
[----:B------:R-:W3:Y:S01]  /*1e40*/  SHFL.BFLY PT, R27, R24, 0x2, 0x1f ;  /* 0x0c401f00181b7f89 */ /* 0x000ee200000e0000 */
[----:B-----5:R-:W-:-:S03]  /*1e50*/  FADD.FTZ R15, R12, R15 ;  /* 0x0000000f0c0f7221 */ /* 0x020fc60000010000 */
[----:B------:R-:W5:Y:S01]  /*1e60*/  SHFL.BFLY PT, R26, R29, 0x2, 0x1f ;  /* 0x0c401f001d1a7f89 */ /* 0x000f6200000e0000 */
[----:B----4-:R-:W-:-:S03]  /*1e70*/  FADD.FTZ R17, R14, R17 ;  /* 0x000000110e117221 */ /* 0x010fc60000010000 */
[----:B------:R-:W4:Y:S01]  /*1e80*/  SHFL.BFLY PT, R28, R31, 0x2, 0x1f ;  /* 0x0c401f001f1c7f89 */ /* 0x000f2200000e0000 */
[----:B------:R-:W-:-:S03]  /*1e90*/  FADD.FTZ R19, R16, R19 ;  /* 0x0000001310137221 */ /* 0x000fc60000010000 */
[----:B------:R-:W4:Y:S01]  /*1ea0*/  SHFL.BFLY PT, R2, R3, 0x1, 0x1f ;  /* 0x0c201f0003027f89 */ /* 0x000f2200000e0000 */
[----:B0-----:R-:W-:Y:S01]  /*1eb0*/  FADD.FTZ R21, R18, R21 ;  /* 0x0000001512157221 */ /* 0x001fe20000010000 */
[----:B-1----:R-:W-:Y:S02]  /*1ec0*/  FADD.FTZ R23, R20, R23 ;  /* 0x0000001714177221 */ /* 0x002fe40000010000 */
[----:B------:R-:W0:Y:S01]  /*1ed0*/  SHFL.BFLY PT, R4, R5, 0x1, 0x1f ;  /* 0x0c201f0005047f89 */ /* 0x000e2200000e0000 */
[----:B--2---:R-:W-:-:S03]  /*1ee0*/  FADD.FTZ R25, R22, R25 ;  /* 0x0000001916197221 */ /* 0x004fc60000010000 */
[----:B------:R-:W1:Y:S01]  /*1ef0*/  SHFL.BFLY PT, R6, R7, 0x1, 0x1f ;  /* 0x0c201f0007067f89 */ /* 0x000e6200000e0000 */
[----:B---3--:R-:W-:-:S03]  /*1f00*/  FADD.FTZ R27, R24, R27 ;  /* 0x0000001b181b7221 */ /* 0x008fc60000010000 */
[----:B------:R-:W2:Y:S01]  /*1f10*/  SHFL.BFLY PT, R8, R9, 0x1, 0x1f ;  /* 0x0c201f0009087f89 */ /* 0x000ea200000e0000 */
[----:B-----5:R-:W-:-:S03]  /*1f20*/  FADD.FTZ R29, R29, R26 ;  /* 0x0000001a1d1d7221 */ /* 0x020fc60000010000 */
[----:B------:R-:W3:Y:S01]  /*1f30*/  SHFL.BFLY PT, R10, R11, 0x1, 0x1f ;  /* 0x0c201f000b0a7f89 */ /* 0x000ee200000e0000 */
[----:B----4-:R-:W-:-:S03]  /*1f40*/  FADD.FTZ R31, R31, R28 ;  /* 0x0000001c1f1f7221 */ /* 0x010fc60000010000 */
[----:B------:R-:W4:Y:S01]  /*1f50*/  SHFL.BFLY PT, R12, R13, 0x1, 0x1f ;  /* 0x0c201f000d0c7f89 */ /* 0x000f2200000e0000 */
[----:B------:R-:W-:-:S03]  /*1f60*/  FADD.FTZ R3, R3, R2 ;  /* 0x0000000203037221 */ /* 0x000fc60000010000 */
        /* <DEDUP_REMOVED lines=17> */
[----:B------:R0:W-:Y:S01]  /*2080*/  @!P0 STS [R0+UR4], R3 ;  /* 0x0000000300008988 */ /* 0x0001e20008000804 */
[----:B------:R-:W-:Y:S01]  /*2090*/  ISETP.NE.AND P0, PT, R86, RZ, PT ;  /* 0x000000ff5600720c */ /* 0x000fe20003f05270 */
[----:B-1----:R-:W-:Y:S01]  /*20a0*/  FADD.FTZ R21, R21, R20 ;  /* 0x0000001415157221 */ /* 0x002fe20000010000 */
[----:B--2---:R-:W-:Y:S01]  /*20b0*/  FADD.FTZ R23, R23, R22 ;  /* 0x0000001617177221 */ /* 0x004fe20000010000 */
[----:B------:R0:W-:Y:S01]  /*20c0*/  @!P1 STS [R0+UR4+0x10], R5 ;  /* 0x0000100500009988 */ /* 0x0001e20008000804 */
[----:B---3--:R-:W-:-:S03]  /*20d0*/  FADD.FTZ R25, R25, R24 ;  /* 0x0000001819197221 */ /* 0x008fc60000010000 */
[----:B------:R0:W-:Y:S01]  /*20e0*/  @!P1 STS [R0+UR4+0x20], R7 ;  /* 0x0000200700009988 */ /* 0x0001e20008000804 */
[----:B----4-:R-:W-:-:S03]  /*20f0*/  FADD.FTZ R27, R27, R26 ;  /* 0x0000001a1b1b7221 */ /* 0x010fc60000010000 */
[----:B------:R0:W-:Y:S01]  /*2100*/  @!P1 STS [R0+UR4+0x30], R9 ;  /* 0x0000300900009988 */ /* 0x0001e20008000804 */
[----:B-----5:R-:W-:-:S03]  /*2110*/  FADD.FTZ R29, R29, R28 ;  /* 0x0000001c1d1d7221 */ /* 0x020fc60000010000 */
[----:B------:R0:W-:Y:S01]  /*2120*/  @!P1 STS [R0+UR4+0x40], R11 ;  /* 0x0000400b00009988 */ /* 0x0001e20008000804 */
[----:B------:R-:W-:-:S03]  /*2130*/  FADD.FTZ R31, R31, R30 ;  /* 0x0000001e1f1f7221 */ /* 0x000fc60000010000 */
        /* <DEDUP_REMOVED lines=12> */
[----:B------:R-:W1:Y:S01]  /*2200*/  LDS.128 R36, [UR4] ;  /* 0x00000004ff247984 */ /* 0x000e620008000c00 */
[----:B0-----:R-:W0:Y:S03]  /*2210*/  LDC.64 R2, c[0x0][0x380] ;  /* 0x0000e000ff027b82 */ /* 0x001e260000000a00 */
[----:B------:R-:W2:Y:S04]  /*2220*/  LDS.128 R40, [UR4+0x10] ;  /* 0x00001004ff287984 */ /* 0x000ea80008000c00 */
[----:B------:R-:W3:Y:S04]  /*2230*/  LDS.128 R16, [UR4+0x20] ;  /* 0x00002004ff107984 */ /* 0x000ee80008000c00 */
[----:B------:R-:W4:Y:S04]  /*2240*/  LDS.128 R8, [UR4+0x30] ;  /* 0x00003004ff087984 */ /* 0x000f280008000c00 */
[----:B------:R-:W5:Y:S04]  /*2250*/  LDS.128 R12, [UR4+0x40] ;  /* 0x00004004ff0c7984 */ /* 0x000f680008000c00 */
[----:B------:R-:W5:Y:S04]  /*2260*/  LDS.128 R4, [UR4+0x50] ;  /* 0x00005004ff047984 */ /* 0x000f680008000c00 */
[----:B------:R-:W5:Y:S01]  /*2270*/  LDS.128 R20, [UR4+0x60] ;  /* 0x00006004ff147984 */ /* 0x000f620008000c00 */
[----:B0-----:R-:W-:-:S03]  /*2280*/  IMAD.WIDE.U32 R76, R76, 0x4, R2 ;  /* 0x000000044c4c7825 */ /* 0x001fc600078e0002 */
[----:B------:R-:W0:Y:S04]  /*2290*/  LDS.128 R24, [UR4+0x70] ;  /* 0x00007004ff187984 */ /* 0x000e280008000c00 */
[----:B------:R-:W0:Y:S04]  /*22a0*/  LDS.128 R28, [UR4+0x80] ;  /* 0x00008004ff1c7984 */ /* 0x000e280008000c00 */
[----:B------:R-:W0:Y:S01]  /*22b0*/  LDS.128 R32, [UR4+0x90] ;  /* 0x00009004ff207984 */ /* 0x000e220008000c00 */
[----:B-1----:R-:W-:-:S03]  /*22c0*/  FADD.FTZ R36, RZ, R36 ;  /* 0x00000024ff247221 */ /* 0x002fc60000010000 */
[----:B------:R-:W1:Y:S01]  /*22d0*/  LDS.128 R44, [UR4+0xc0] ;  /* 0x0000c004ff2c7984 */ /* 0x000e620008000c00 */
[----:B------:R-:W-:Y:S01]  /*22e0*/  FADD.FTZ R37, R36, R37 ;  /* 0x0000002524257221 */ /* 0x000fe20000010000 */
[----:B--2---:R-:W-:Y:S02]  /*22f0*/  FADD.FTZ R40, RZ, R40 ;  /* 0x00000028ff287221 */ /* 0x004fe40000010000 */
[----:B------:R-:W2:Y:S01]  /*2300*/  LDS.128 R52, [UR4+0xe0] ;  /* 0x0000e004ff347984 */ /* 0x000ea20008000c00 */
[----:B------:R-:W-:Y:S01]  /*2310*/  FADD.FTZ R38, R37, R38 ;  /* 0x0000002625267221 */ /* 0x000fe20000010000 */
[----:B------:R-:W-:Y:S01]  /*2320*/  FADD.FTZ R41, R40, R41 ;  /* 0x0000002928297221 */ /* 0x000fe20000010000 */
[----:B---3--:R-:W-:Y:S02]  /*2330*/  FADD.FTZ R16, RZ, R16 ;  /* 0x00000010ff107221 */ /* 0x008fe40000010000 */
[----:B------:R-:W-:Y:S01]  /*2340*/  FADD.FTZ R49, R38, R39 ;  /* 0x0000002726317221 */ /* 0x000fe20000010000 */
[----:B------:R-:W-:Y:S01]  /*2350*/  FADD.FTZ R42, R41, R42 ;  /* 0x0000002a292a7221 */ /* 0x000fe20000010000 */
[----:B------:R-:W3:Y:S01]  /*2360*/  LDS.128 R36, [UR4+0xa0] ;  /* 0x0000a004ff247984 */ /* 0x000ee20008000c00 */
[----:B----4-:R-:W-:Y:S01]  /*2370*/  FADD.FTZ R8, RZ, R8 ;  /* 0x00000008ff087221 */ /* 0x010fe20000010000 */
[----:B-----5:R-:W-:Y:S01]  /*2380*/  FADD.FTZ R12, RZ, R12 ;  /* 0x0000000cff0c7221 */ /* 0x020fe20000010000 */
[----:B------:R-:W-:Y:S01]  /*2390*/  FADD.FTZ R3, R42, R43 ;  /* 0x0000002b2a037221 */ /* 0x000fe20000010000 */
[----:B------:R-:W-:Y:S01]  /*23a0*/  STG.E desc[UR6][R76.64], R49 ;  /* 0x000000314c007986 */ /* 0x000fe2000c101906 */
[----:B------:R-:W-:Y:S01]  /*23b0*/  FADD.FTZ R17, R16, R17 ;  /* 0x0000001110117221 */ /* 0x000fe20000010000 */
[----:B------:R-:W-:Y:S01]  /*23c0*/  FADD.FTZ R4, RZ, R4 ;  /* 0x00000004ff047221 */ /* 0x000fe20000010000 */
[----:B------:R-:W-:Y:S01]  /*23d0*/  FADD.FTZ R9, R8, R9 ;  /* 0x0000000908097221 */ /* 0x000fe20000010000 */
[----:B------:R-:W4:Y:S01]  /*23e0*/  LDS.128 R40, [UR4+0xb0] ;  /* 0x0000b004ff287984 */ /* 0x000f220008000c00 */
[----:B------:R-:W-:Y:S01]  /*23f0*/  FADD.FTZ R13, R12, R13 ;  /* 0x0000000d0c0d7221 */ /* 0x000fe20000010000 */
[----:B------:R-:W-:Y:S01]  /*2400*/  FADD.FTZ R20, RZ, R20 ;  /* 0x00000014ff147221 */ /* 0x000fe20000010000 */
[----:B------:R-:W-:Y:S01]  /*2410*/  FADD.FTZ R5, R4, R5 ;  /* 0x0000000504057221 */ /* 0x000fe20000010000 */
[----:B------:R-:W5:Y:S01]  /*2420*/  LDS.128 R48, [UR4+0xd0] ;  /* 0x0000d004ff307984 */ /* 0x000f620008000c00 */
[----:B------:R-:W-:Y:S01]  /*2430*/  FADD.FTZ R18, R17, R18 ;  /* 0x0000001211127221 */ /* 0x000fe20000010000 */
[----:B0-----:R-:W-:Y:S01]  /*2440*/  FADD.FTZ R24, RZ, R24 ;  /* 0x00000018ff187221 */ /* 0x001fe20000010000 */
[----:B------:R-:W-:Y:S01]  /*2450*/  FADD.FTZ R21, R20, R21 ;  /* 0x0000001514157221 */ /* 0x000fe20000010000 */
[----:B------:R-:W-:Y:S01]  /*2460*/  FADD.FTZ R10, R9, R10 ;  /* 0x0000000a090a7221 */ /* 0x000fe20000010000 */
[----:B------:R-:W-:Y:S01]  /*2470*/  FADD.FTZ R14, R13, R14 ;  /* 0x0000000e0d0e7221 */ /* 0x000fe20000010000 */
        /* <DEDUP_REMOVED lines=9> */
[----:B-1----:R-:W-:Y:S01]  /*2510*/  FADD.FTZ R44, RZ, R44 ;  /* 0x0000002cff2c7221 */ /* 0x002fe20000010000 */
        /* <DEDUP_REMOVED lines=23> */
[----:B------:R-:W-:Y:S01]  /*2690*/  FADD.FTZ R41, R40, R41 ;  /* 0x0000002928297221 */ /* 0x000fe20000010000 */
[----:B------:R-:W-:Y:S01]  /*26a0*/  FADD.FTZ R39, R38, R39 ;  /* 0x0000002726277221 */ /* 0x000fe20000010000 */
[----:B------:R1:W-:Y:S01]  /*26b0*/  STG.E desc[UR6][R76.64+0x1200], R11 ;  /* 0x0012000b4c007986 */ /* 0x0003e2000c101906 */
[----:B------:R-:W-:Y:S01]  /*26c0*/  FADD.FTZ R49, R48, R49 ;  /* 0x0000003130317221 */ /* 0x000fe20000010000 */
[----:B------:R-:W-:Y:S02]  /*26d0*/  FADD.FTZ R42, R41, R42 ;  /* 0x0000002a292a7221 */ /* 0x000fe40000010000 */
        /* <DEDUP_REMOVED lines=14> */
.L_x_6:
[----:B------:R-:W-:Y:S05]  /*27c0*/  BSYNC.RECONVERGENT B0 ;  /* 0x0000000000007941 */ /* 0x000fea0003800200 */
.L_x_5:
[----:B------:R-:W-:Y:S01]  /*27d0*/  PREEXIT ;  /* 0x000000000000782d */ /* 0x000fe20000000000 */
[----:B------:R-:W-:Y:S05]  /*27e0*/  EXIT ;  /* 0x000000000000794d */ /* 0x000fea0003800000 */
.L_x_7:
        /* <DEDUP_REMOVED lines=9> */
.L_x_113:


//--------------------- .text._Z31router_gemm_kernel_float_outputI13__nv_bfloat16Li128ELi8ELi14ELi384ELi7168EEvPfPKT_S4_ --------------------------
	.section	.text._Z31router_gemm_kernel_float_outputI13__nv_bfloat16Li128ELi8ELi14ELi384ELi7168EEvPfPKT_S4_,"ax",@progbits
	.align	128
        .global         _Z31router_gemm_kernel_float_outputI13__nv_bfloat16Li128ELi8ELi14ELi384ELi7168EEvPfPKT_S4_
        .type           _Z31router_gemm_kernel_float_outputI13__nv_bfloat16Li128ELi8ELi14ELi384ELi7168EEvPfPKT_S4_,@function
        .size           _Z31router_gemm_kernel_float_outputI13__nv_bfloat16Li128ELi8ELi14ELi384ELi7168EEvPfPKT_S4_,(.L_x_114 - _Z31router_gemm_kernel_float_outputI13__nv_bfloat16Li128ELi8ELi14ELi384ELi7168EEvPfPKT_S4_)
        .other          _Z31router_gemm_kernel_float_outputI13__nv_bfloat16Li128ELi8ELi14ELi384ELi7168EEvPfPKT_S4_,@"STO_CUDA_ENTRY STV_DEFAULT"
_Z31router_gemm_kernel_float_outputI13__nv_bfloat16Li128ELi8ELi14ELi384ELi7168EEvPfPKT_S4_:
.text._Z31router_gemm_kernel_float_outputI13__nv_bfloat16Li128ELi8ELi14ELi384ELi7168EEvPfPKT_S4_:
        /* <DEDUP_REMOVED lines=12> */
[----:B------:R-:W-:Y:S01]  /*00c0*/  MOV R80, RZ ;  /* 0x000000ff00507202 */ /* 0x000fe20000000f00 */
        /* <DEDUP_REMOVED lines=16> */
.L_x_8:
[----:B0-----:R-:W2:Y:S01]  /*01d0*/  LDL R11, [R0] ;  /* 0x00000000000b7983 */ /* 0x001ea20000100800 */
[----:B------:R-:W-:-:S05]  /*01e0*/  IMAD R12, R72, 0x1c00, RZ ;  /* 0x00001c00480c7824 */ /* 0x000fca00078e02ff */
        /* <DEDUP_REMOVED lines=20> */
[----:B------:R-:W-:-:S04]  /*0330*/  UIADD3 UR4, UPT, UPT, UR4, 0x1, URZ ;  /* 0x0000000104047890 */ /* 0x000fc8000fffe0ff */
[----:B------:R-:W-:Y:S01]  /*0340*/  UISETP.NE.AND UP0, UPT, UR4, 0x7, UPT ;  /* 0x000000070400788c */ /* 0x000fe2000bf05270 */
[----:B------:R-:W-:Y:S02]  /*0350*/  IADD3 R0, PT, PT, R0, 0x4, RZ ;  /* 0x0000000400007810 */ /* 0x000fe40007ffe0ff */
[----:B---3--:R-:W-:Y:S02]  /*0360*/  SHF.L.U32 R83, R12, 0x10, RZ ;  /* 0x000000100c537819 */ /* 0x008fe400000006ff */
[----:B----4-:R-:W-:Y:S02]  /*0370*/  SHF.L.U32 R81, R16, 0x10, RZ ;  /* 0x0000001010517819 */ /* 0x010fe400000006ff */
[----:B------:R-:W-:-:S04]  /*0380*/  PRMT R16, R12, 0x7632, R16 ;  /* 0x000076320c107816 */ /* 0x000fc80000000010 */
[C---:B------:R-:W-:Y:S01]  /*0390*/  PRMT R12, R16.reuse, 0x7632, R12 ;  /* 0x00007632100c7816 */ /* 0x040fe2000000000c */
[--C-:B------:R-:W-:Y:S01]  /*03a0*/  FFMA.FTZ R85, R81, R83, R8.reuse ;  /* 0x0000005351557223 */ /* 0x100fe20000010008 */
[----:B------:R-:W-:Y:S02]  /*03b0*/  SHF.L.U32 R83, R16, 0x10, RZ ;  /* 0x0000001010537819 */ /* 0x000fe400000006ff */
[----:B------:R-:W-:Y:S02]  /*03c0*/  SHF.L.U32 R12, R12, 0x10, RZ ;  /* 0x000000100c0c7819 */ /* 0x000fe400000006ff */
[----:B------:R-:W-:Y:S02]  /*03d0*/  PRMT R8, R17, 0x7632, R8 ;  /* 0x0000763211087816 */ /* 0x000fe40000000008 */
[C---:B------:R-:W-:Y:S01]  /*03e0*/  PRMT R16, R13.reuse, 0x7632, R16 ;  /* 0x000076320d107816 */ /* 0x040fe20000000010 */
[----:B------:R-:W-:Y:S01]  /*03f0*/  FFMA.FTZ R86, R12, R83, R85 ;  /* 0x000000530c567223 */ /* 0x000fe20000010055 */
[----:B------:R-:W-:-:S02]  /*0400*/  SHF.L.U32 R84, R13, 0x10, RZ ;  /* 0x000000100d547819 */ /* 0x000fc400000006ff */
[----:B------:R-:W-:Y:S02]  /*0410*/  SHF.L.U32 R17, R17, 0x10, RZ ;  /* 0x0000001011117819 */ /* 0x000fe400000006ff */
[C---:B--2---:R-:W-:Y:S02]  /*0420*/  PRMT R83, R20.reuse, 0x7632, R83 ;  /* 0x0000763214537816 */ /* 0x044fe40000000053 */
[----:B------:R-:W-:Y:S01]  /*0430*/  SHF.L.U32 R20, R20, 0x10, RZ ;  /* 0x0000001014147819 */ /* 0x000fe200000006ff */
[----:B------:R-:W-:Y:S01]  /*0440*/  FFMA.FTZ R13, R17, R84, R86 ;  /* 0x00000054110d7223 */ /* 0x000fe20000010056 */
[----:B0-----:R-:W-:Y:S02]  /*0450*/  SHF.L.U32 R11, R16, 0x10, RZ ;  /* 0x00000010100b7819 */ /* 0x001fe400000006ff */
[----:B------:R-:W-:Y:S01]  /*0460*/  SHF.L.U32 R10, R8, 0x10, RZ ;  /* 0x00000010080a7819 */ /* 0x000fe200000006ff */
[----:B------:R-:W-:Y:S01]  /*0470*/  FFMA.FTZ R5, R81, R20, R5 ;  /* 0x0000001451057223 */ /* 0x000fe20000010005 */
[----:B------:R-:W-:-:S02]  /*0480*/  SHF.L.U32 R83, R83, 0x10, RZ ;  /* 0x0000001053537819 */ /* 0x000fc400000006ff */
[----:B------:R-:W-:Y:S01]  /*0490*/  SHF.L.U32 R16, R14, 0x10, RZ ;  /* 0x000000100e107819 */ /* 0x000fe200000006ff */
[----:B------:R-:W-:Y:S01]  /*04a0*/  FFMA.FTZ R84, R10, R11, R13 ;  /* 0x0000000b0a547223 */ /* 0x000fe2000001000d */
[----:B------:R-:W-:Y:S01]  /*04b0*/  SHF.L.U32 R11, R18, 0x10, RZ ;  /* 0x00000010120b7819 */ /* 0x000fe200000006ff */
[----:B------:R-:W-:Y:S01]  /*04c0*/  FFMA.FTZ R20, R12, R83, R5 ;  /* 0x000000530c147223 */ /* 0x000fe20000010005 */
[----:B------:R-:W-:Y:S02]  /*04d0*/  PRMT R13, R18, 0x7632, R13 ;  /* 0x00007632120d7816 */ /* 0x000fe4000000000d */
[----:B------:R-:W-:Y:S02]  /*04e0*/  PRMT R14, R14, 0x7632, R14 ;  /* 0x000076320e0e7816 */ /* 0x000fe4000000000e */
[C---:B-----5:R-:W-:Y:S02]  /*04f0*/  PRMT R5, R24.reuse, 0x7632, R5 ;  /* 0x0000763218057816 */ /* 0x060fe40000000005 */
[----:B------:R-:W-:Y:S01]  /*0500*/  SHF.L.U32 R24, R24, 0x10, RZ ;  /* 0x0000001018187819 */ /* 0x000fe200000006ff */
[----:B------:R-:W-:Y:S01]  /*0510*/  FFMA.FTZ R16, R11, R16, R84 ;  /* 0x000000100b107223 */ /* 0x000fe20000010054 */
[----:B------:R-:W-:-:S02]  /*0520*/  SHF.L.U32 R14, R14, 0x10, RZ ;  /* 0x000000100e0e7819 */ /* 0x000fc400000006ff */
[----:B------:R-:W-:Y:S01]  /*0530*/  SHF.L.U32 R13, R13, 0x10, RZ ;  /* 0x000000100d0d7819 */ /* 0x000fe200000006ff */
[----:B------:R-:W-:Y:S01]  /*0540*/  FFMA.FTZ R85, R81, R24, R4 ;  /* 0x0000001851557223 */ /* 0x000fe20000010004 */
[----:B------:R-:W-:Y:S02]  /*0550*/  SHF.L.U32 R18, R21, 0x10, RZ ;  /* 0x0000001015127819 */ /* 0x000fe400000006ff */
[----:B------:R-:W-:Y:S02]  /*0560*/  PRMT R8, R19, 0x7632, R8 ;  /* 0x0000763213087816 */ /* 0x000fe40000000008 */
[----:B------:R-:W-:Y:S01]  /*0570*/  SHF.L.U32 R5, R5, 0x10, RZ ;  /* 0x0000001005057819 */ /* 0x000fe200000006ff */
[----:B------:R-:W-:Y:S01]  /*0580*/  FFMA.FTZ R14, R13, R14, R16 ;  /* 0x0000000e0d0e7223 */ /* 0x000fe20000010010 */
[----:B------:R-:W-:Y:S02]  /*0590*/  SHF.L.U32 R19, R19, 0x10, RZ ;  /* 0x0000001013137819 */ /* 0x000fe400000006ff */
[----:B------:R-:W-:-:S02]  /*05a0*/  SHF.L.U32 R4, R15, 0x10, RZ ;  /* 0x000000100f047819 */ /* 0x000fc400000006ff */
[----:B------:R-:W-:Y:S01]  /*05b0*/  PRMT R21, R21, 0x7632, R21 ;  /* 0x0000763215157816 */ /* 0x000fe20000000015 */
[----:B------:R-:W-:Y:S01]  /*05c0*/  FFMA.FTZ R83, R17, R18, R20 ;  /* 0x0000001211537223 */ /* 0x000fe20000010014 */
[----:B------:R-:W-:Y:S01]  /*05d0*/  PRMT R15, R15, 0x7632, R15 ;  /* 0x000076320f0f7816 */ /* 0x000fe2000000000f */
[----:B------:R-:W-:Y:S01]  /*05e0*/  FFMA.FTZ R20, R12, R5, R85 ;  /* 0x000000050c147223 */ /* 0x000fe20000010055 */
[----:B------:R-:W-:Y:S01]  /*05f0*/  SHF.L.U32 R21, R21, 0x10, RZ ;  /* 0x0000001015157819 */ /* 0x000fe200000006ff */
[----:B------:R-:W-:Y:S01]  /*0600*/  FFMA.FTZ R5, R19, R4, R14 ;  /* 0x0000000413057223 */ /* 0x000fe2000001000e */
[----:B------:R-:W-:Y:S02]  /*0610*/  SHF.L.U32 R18, R25, 0x10, RZ ;  /* 0x0000001019127819 */ /* 0x000fe400000006ff */
[----:B------:R-:W-:Y:S02]  /*0620*/  SHF.L.U32 R15, R15, 0x10, RZ ;  /* 0x000000100f0f7819 */ /* 0x000fe400000006ff */
[----:B------:R-:W-:-:S02]  /*0630*/  SHF.L.U32 R14, R8, 0x10, RZ ;  /* 0x00000010080e7819 */ /* 0x000fc400000006ff */
[----:B------:R-:W-:Y:S01]  /*0640*/  PRMT R25, R25, 0x7632, R25 ;  /* 0x0000763219197816 */ /* 0x000fe20000000019 */
[----:B------:R-:W-:Y:S01]  /*0650*/  FFMA.FTZ R16, R10, R21, R83 ;  /* 0x000000150a107223 */ /* 0x000fe20000010053 */
[----:B------:R-:W-:Y:S01]  /*0660*/  SHF.L.U32 R4, R22, 0x10, RZ ;  /* 0x0000001016047819 */ /* 0x000fe200000006ff */
[----:B------:R-:W-:Y:S01]  /*0670*/  FFMA.FTZ R8, R14, R15, R5 ;  /* 0x0000000f0e087223 */ /* 0x000fe20000010005 */
[----:B------:R-:W-:Y:S01]  /*0680*/  SHF.L.U32 R25, R25, 0x10, RZ ;  /* 0x0000001019197819 */ /* 0x000fe200000006ff */
[----:B------:R-:W-:Y:S01]  /*0690*/  FFMA.FTZ R21, R17, R18, R20 ;  /* 0x0000001211157223 */ /* 0x000fe20000010014 */
[C---:B------:R-:W-:Y:S01]  /*06a0*/  PRMT R15, R28.reuse, 0x7632, R15 ;  /* 0x000076321c0f7816 */ /* 0x040fe2000000000f */
[----:B------:R-:W-:Y:S01]  /*06b0*/  FFMA.FTZ R4, R11, R4, R16 ;  /* 0x000000040b047223 */ /* 0x000fe20000010010 */
[----:B------:R-:W-:Y:S02]  /*06c0*/  SHF.L.U32 R28, R28, 0x10, RZ ;  /* 0x000000101c1c7819 */ /* 0x000fe400000006ff */
[----:B------:R-:W-:Y:S01]  /*06d0*/  PRMT R22, R22, 0x7632, R22 ;  /* 0x0000763216167816 */ /* 0x000fe20000000016 */
[----:B------:R-:W-:Y:S01]  /*06e0*/  FFMA.FTZ R18, R10, R25, R21 ;  /* 0x000000190a127223 */ /* 0x000fe20000010015 */
        /* <DEDUP_REMOVED lines=15> */
[----:B------:R-:W-:Y:S01]  /*07e0*/  SHF.L.U32 R4, R27, 0x10, RZ ;  /* 0x000000101b047819 */ /* 0x000fe200000006ff */
[--C-:B------:R-:W-:Y:S01]  /*07f0*/  FFMA.FTZ R18, R10, R9, R15.reuse ;  /* 0x000000090a127223 */ /* 0x100fe2000001000f */
[C---:B------:R-:W-:Y:S01]  /*0800*/  PRMT R15, R32.reuse, 0x7632, R15 ;  /* 0x00007632200f7816 */ /* 0x040fe2000000000f */
[----:B------:R-:W-:Y:S01]  /*0810*/  FFMA.FTZ R16, R13, R26, R16 ;  /* 0x0000001a0d107223 */ /* 0x000fe20000010010 */
[----:B------:R-:W-:Y:S02]  /*0820*/  SHF.L.U32 R32, R32, 0x10, RZ ;  /* 0x0000001020207819 */ /* 0x000fe400000006ff */
[----:B------:R-:W-:Y:S01]  /*0830*/  SHF.L.U32 R15, R15, 0x10, RZ ;  /* 0x000000100f0f7819 */ /* 0x000fe200000006ff */
[----:B------:R-:W-:Y:S01]  /*0840*/  FFMA.FTZ R4, R19, R4, R16 ;  /* 0x0000000413047223 */ /* 0x000fe20000010010 */
[----:B------:R-:W-:Y:S01]  /*0850*/  SHF.L.U32 R16, R30, 0x10, RZ ;  /* 0x000000101e107819 */ /* 0x000fe200000006ff */
[----:B------:R-:W-:Y:S01]  /*0860*/  FFMA.FTZ R7, R81, R32, R7 ;  /* 0x0000002051077223 */ /* 0x000fe20000010007 */
[----:B------:R-:W-:-:S02]  /*0870*/  PRMT R21, R36, 0x7632, R21 ;  /* 0x0000763224157816 */ /* 0x000fc40000000015 */
[----:B------:R-:W-:Y:S02]  /*0880*/  PRMT R30, R30, 0x7632, R30 ;  /* 0x000076321e1e7816 */ /* 0x000fe4000000001e */
[----:B------:R-:W-:Y:S01]  /*0890*/  SHF.L.U32 R36, R36, 0x10, RZ ;  /* 0x0000001024247819 */ /* 0x000fe200000006ff */
[----:B------:R-:W-:Y:S01]  /*08a0*/  FFMA.FTZ R22, R12, R15, R7 ;  /* 0x0000000f0c167223 */ /* 0x000fe20000010007 */
[----:B------:R-:W-:Y:S01]  /*08b0*/  SHF.L.U32 R20, R33, 0x10, RZ ;  /* 0x0000001021147819 */ /* 0x000fe200000006ff */
[----:B------:R-:W-:Y:S01]  /*08c0*/  FFMA.FTZ R18, R11, R16, R18 ;  /* 0x000000100b127223 */ /* 0x000fe20000010012 */
[----:B------:R-:W-:Y:S01]  /*08d0*/  SHF.L.U32 R30, R30, 0x10, RZ ;  /* 0x000000101e1e7819 */ /* 0x000fe200000006ff */
[----:B------:R-:W-:Y:S01]  /*08e0*/  FFMA.FTZ R7, R81, R36, R6 ;  /* 0x0000002451077223 */ /* 0x000fe20000010006 */
[----:B------:R-:W-:Y:S02]  /*08f0*/  SHF.L.U32 R21, R21, 0x10, RZ ;  /* 0x0000001015157819 */ /* 0x000fe400000006ff */
        /* <DEDUP_REMOVED lines=10> */
[----:B------:R-:W-:Y:S02]  /*09a0*/  FFMA.FTZ R21, R17, R6, R20 ;  /* 0x0000000611157223 */ /* 0x000fe40000010014 */
[--C-:B------:R-:W-:Y:S01]  /*09b0*/  FFMA.FTZ R16, R10, R33, R15.reuse ;  /* 0x000000210a107223 */ /* 0x100fe2000001000f */
[----:B------:R-:W-:Y:S01]  /*09c0*/  PRMT R15, R38, 0x7632, R15 ;  /* 0x00007632260f7816 */ /* 0x000fe2000000000f */
[----:B------:R-:W-:Y:S01]  /*09d0*/  FFMA.FTZ R21, R10, R37, R21 ;  /* 0x000000250a157223 */ /* 0x000fe20000010015 */
[----:B------:R-:W-:Y:S02]  /*09e0*/  SHF.L.U32 R38, R38, 0x10, RZ ;  /* 0x0000001026267819 */ /* 0x000fe400000006ff */
[----:B------:R-:W-:-:S02]  /*09f0*/  SHF.L.U32 R6, R34, 0x10, RZ ;  /* 0x0000001022067819 */ /* 0x000fc400000006ff */
[----:B------:R-:W-:Y:S01]  /*0a00*/  PRMT R34, R34, 0x7632, R34 ;  /* 0x0000763222227816 */ /* 0x000fe20000000022 */
[----:B------:R-:W-:Y:S01]  /*0a10*/  FFMA.FTZ R21, R11, R38, R21 ;  /* 0x000000260b157223 */ /* 0x000fe20000010015 */
[----:B------:R-:W-:Y:S02]  /*0a20*/  PRMT R23, R23, 0x7632, R23 ;  /* 0x0000763217177816 */ /* 0x000fe40000000017 */
[----:B------:R-:W-:Y:S01]  /*0a30*/  SHF.L.U32 R20, R15, 0x10, RZ ;  /* 0x000000100f147819 */ /* 0x000fe200000006ff */
[----:B------:R-:W-:Y:S01]  /*0a40*/  FFMA.FTZ R18, R11, R6, R16 ;  /* 0x000000060b127223 */ /* 0x000fe20000010010 */
[----:B------:R-:W-:Y:S02]  /*0a50*/  SHF.L.U32 R34, R34, 0x10, RZ ;  /* 0x0000001022227819 */ /* 0x000fe400000006ff */
[----:B------:R-:W-:Y:S01]  /*0a60*/  SHF.L.U32 R23, R23, 0x10, RZ ;  /* 0x0000001017177819 */ /* 0x000fe200000006ff */
[----:B------:R-:W-:Y:S01]  /*0a70*/  FFMA.FTZ R21, R13, R20, R21 ;  /* 0x000000140d157223 */ /* 0x000fe20000010015 */
[----:B------:R-:W-:-:S02]  /*0a80*/  SHF.L.U32 R15, R40, 0x10, RZ ;  /* 0x00000010280f7819 */ /* 0x000fc400000006ff */
[----:B------:R-:W-:Y:S02]  /*0a90*/  PRMT R9, R31, 0x7632, R9 ;  /* 0x000076321f097816 */ /* 0x000fe40000000009 */
[----:B------:R-:W-:Y:S01]  /*0aa0*/  SHF.L.U32 R20, R39, 0x10, RZ ;  /* 0x0000001027147819 */ /* 0x000fe200000006ff */
[----:B------:R-:W-:Y:S01]  /*0ab0*/  FFMA.FTZ R18, R13, R34, R18 ;  /* 0x000000220d127223 */ /* 0x000fe20000010012 */
[C---:B------:R-:W-:Y:S02]  /*0ac0*/  PRMT R6, R35.reuse, 0x7632, R6 ;  /* 0x0000763223067816 */ /* 0x040fe40000000006 */
[----:B------:R-:W-:Y:S01]  /*0ad0*/  SHF.L.U32 R16, R35, 0x10, RZ ;  /* 0x0000001023107819 */ /* 0x000fe200000006ff */
[----:B------:R-:W-:Y:S01]  /*0ae0*/  FFMA.FTZ R5, R14, R23, R5 ;  /* 0x000000170e057223 */ /* 0x000fe20000010005 */
[----:B------:R-:W-:Y:S01]  /*0af0*/  PRMT R40, R40, 0x7632, R40 ;  /* 0x0000763228287816 */ /* 0x000fe20000000028 */
[----:B------:R-:W-:Y:S01]  /*0b00*/  FFMA.FTZ R23, R81, R15, R74 ;  /* 0x0000000f51177223 */ /* 0x000fe2000001004a */
[----:B------:R-:W-:Y:S01]  /*0b10*/  SHF.L.U32 R9, R9, 0x10, RZ ;  /* 0x0000001009097819 */ /* 0x000fe200000006ff */
[C---:B------:R-:W-:Y:S01]  /*0b20*/  FFMA.FTZ R20, R19.reuse, R20, R21 ;  /* 0x0000001413147223 */ /* 0x040fe20000010015 */
[----:B------:R-:W-:Y:S01]  /*0b30*/  SHF.L.U32 R15, R6, 0x10, RZ ;  /* 0x00000010060f7819 */ /* 0x000fe200000006ff */
[----:B------:R-:W-:Y:S01]  /*0b40*/  FFMA.FTZ R16, R19, R16, R18 ;  /* 0x0000001013107223 */ /* 0x000fe20000010012 */
[----:B------:R-:W-:Y:S01]  /*0b50*/  SHF.L.U32 R21, R40, 0x10, RZ ;  /* 0x0000001028157819 */ /* 0x000fe200000006ff */
[C---:B------:R-:W-:Y:S01]  /*0b60*/  FFMA.FTZ R9, R14.reuse, R9, R7 ;  /* 0x000000090e097223 */ /* 0x040fe20000010007 */
[C---:B------:R-:W-:Y:S01]  /*0b70*/  SHF.L.U32 R18, R41.reuse, 0x10, RZ ;  /* 0x0000001029127819 */ /* 0x040fe200000006ff */
[--C-:B------:R-:W-:Y:S01]  /*0b80*/  FFMA.FTZ R7, R14, R15, R16.reuse ;  /* 0x0000000f0e077223 */ /* 0x100fe20000010010 */
        /* <DEDUP_REMOVED lines=30> */
[----:B------:R-:W-:Y:S01]  /*0d70*/  SHF.L.U32 R48, R48, 0x10, RZ ;  /* 0x0000001030307819 */ /* 0x000fe200000006ff */
[----:B------:R-:W-:Y:S01]  /*0d80*/  FFMA.FTZ R22, R13, R46, R22 ;  /* 0x0000002e0d167223 */ /* 0x000fe20000010016 */
[----:B------:R-:W-:-:S02]  /*0d90*/  PRMT R16, R47, 0x7632, R16 ;  /* 0x000076322f107816 */ /* 0x000fc40000000010 */
[----:B------:R-:W-:Y:S01]  /*0da0*/  SHF.L.U32 R20, R47, 0x10, RZ ;  /* 0x000000102f147819 */ /* 0x000fe200000006ff */
[----:B------:R-:W-:Y:S01]  /*0db0*/  FFMA.FTZ R73, R81, R48, R73 ;  /* 0x0000003051497223 */ /* 0x000fe20000010049 */
[----:B------:R-:W-:Y:S02]  /*0dc0*/  SHF.L.U32 R23, R23, 0x10, RZ ;  /* 0x0000001017177819 */ /* 0x000fe400000006ff */
[----:B------:R-:W-:Y:S01]  /*0dd0*/  SHF.L.U32 R75, R16, 0x10, RZ ;  /* 0x00000010104b7819 */ /* 0x000fe200000006ff */
[----:B------:R-:W-:Y:S01]  /*0de0*/  FFMA.FTZ R20, R19, R20, R22 ;  /* 0x0000001413147223 */ /* 0x000fe20000010016 */
[----:B------:R-:W-:Y:S02]  /*0df0*/  PRMT R18, R43, 0x7632, R18 ;  /* 0x000076322b127816 */ /* 0x000fe40000000012 */
[C---:B------:R-:W-:Y:S01]  /*0e00*/  SHF.L.U32 R24, R49.reuse, 0x10, RZ ;  /* 0x0000001031187819 */ /* 0x040fe200000006ff */
        /* <DEDUP_REMOVED lines=9> */
[----:B------:R-:W-:Y:S01]  /*0ea0*/  SHF.L.U32 R16, R50, 0x10, RZ ;  /* 0x0000001032107819 */ /* 0x000fe200000006ff */
[----:B------:R-:W-:Y:S01]  /*0eb0*/  FFMA.FTZ R18, R10, R49, R23 ;  /* 0x000000310a127223 */ /* 0x000fe20000010017 */
[----:B------:R-:W-:Y:S01]  /*0ec0*/  PRMT R50, R50, 0x7632, R50 ;  /* 0x0000763232327816 */ /* 0x000fe20000000032 */
[----:B------:R-:W-:Y:S01]  /*0ed0*/  FFMA.FTZ R23, R81, R52, R76 ;  /* 0x0000003451177223 */ /* 0x000fe2000001004c */
[----:B------:R-:W-:Y:S02]  /*0ee0*/  SHF.L.U32 R21, R20, 0x10, RZ ;  /* 0x0000001014157819 */ /* 0x000fe400000006ff */
[----:B------:R-:W-:-:S02]  /*0ef0*/  PRMT R25, R56, 0x7632, R25 ;  /* 0x0000763238197816 */ /* 0x000fc40000000019 */
[----:B------:R-:W-:Y:S01]  /*0f00*/  SHF.L.U32 R56, R56, 0x10, RZ ;  /* 0x0000001038387819 */ /* 0x000fe200000006ff */
[----:B------:R-:W-:Y:S01]  /*0f10*/  FFMA.FTZ R18, R11, R16, R18 ;  /* 0x000000100b127223 */ /* 0x000fe20000010012 */
[----:B------:R-:W-:Y:S01]  /*0f20*/  SHF.L.U32 R50, R50, 0x10, RZ ;  /* 0x0000001032327819 */ /* 0x000fe200000006ff */
        /* <DEDUP_REMOVED lines=41> */
[----:B------:R-:W-:-:S02]  /*11c0*/  PRMT R15, R55, 0x7632, R15 ;  /* 0x00007632370f7816 */ /* 0x000fc4000000000f */
[----:B------:R-:W-:Y:S02]  /*11d0*/  PRMT R61, R61, 0x7632, R61 ;  /* 0x000076323d3d7816 */ /* 0x000fe4000000003d */
[----:B------:R-:W-:Y:S01]  /*11e0*/  SHF.L.U32 R59, R59, 0x10, RZ ;  /* 0x000000103b3b7819 */ /* 0x000fe200000006ff */
[----:B------:R-:W-:Y:S01]  /*11f0*/  FFMA.FTZ R23, R17, R18, R20 ;  /* 0x0000001211177223 */ /* 0x000fe20000010014 */
[----:B------:R-:W-:Y:S02]  /*1200*/  SHF.L.U32 R15, R15, 0x10, RZ ;  /* 0x000000100f0f7819 */ /* 0x000fe400000006ff */
        /* <DEDUP_REMOVED lines=10> */
[--C-:B------:R-:W-:Y:S01]  /*12b0*/  FFMA.FTZ R16, R11, R16, R20.reuse ;  /* 0x000000100b107223 */ /* 0x100fe20000010014 */
[----:B------:R-:W-:Y:S01]  /*12c0*/  PRMT R20, R65, 0x7632, R20 ;  /* 0x0000763241147816 */ /* 0x000fe20000000014 */
[----:B------:R-:W-:Y:S01]  /*12d0*/  FFMA.FTZ R24, R12, R21, R23 ;  /* 0x000000150c187223 */ /* 0x000fe20000010017 */
[----:B------:R-:W-:-:S02]  /*12e0*/  PRMT R25, R68, 0x7632, R25 ;  /* 0x0000763244197816 */ /* 0x000fc40000000019 */
[----:B------:R-:W-:Y:S02]  /*12f0*/  SHF.L.U32 R68, R68, 0x10, RZ ;  /* 0x0000001044447819 */ /* 0x000fe400000006ff */
[----:B------:R-:W-:Y:S01]  /*1300*/  PRMT R62, R62, 0x7632, R62 ;  /* 0x000076323e3e7816 */ /* 0x000fe2000000003e */
[----:B------:R-:W-:Y:S01]  /*1310*/  FFMA.FTZ R23, R17, R22, R24 ;  /* 0x0000001611177223 */ /* 0x000fe20000010018 */
        /* <DEDUP_REMOVED lines=10> */
[C---:B------:R-:W-:Y:S02]  /*13c0*/  SHF.L.U32 R12, R66.reuse, 0x10, RZ ;  /* 0x00000010420c7819 */ /* 0x040fe400000006ff */
        /* <DEDUP_REMOVED lines=15> */
[----:B------:R-:W-:Y:S01]  /*14c0*/  PRMT R15, R63, 0x7632, R15 ;  /* 0x000076323f0f7816 */ /* 0x000fe2000000000f */
[----:B------:R-:W-:Y:S01]  /*14d0*/  FFMA.FTZ R16, R13, R16, R18 ;  /* 0x000000100d107223 */ /* 0x000fe20000010012 */
[----:B------:R-:W-:Y:S02]  /*14e0*/  PRMT R67, R67, 0x7632, R67 ;  /* 0x0000763243437816 */ /* 0x000fe40000000043 */
[C---:B------:R-:W-:Y:S02]  /*14f0*/  PRMT R11, R71.reuse, 0x7632, R11 ;  /* 0x00007632470b7816 */ /* 0x040fe4000000000b */
[----:B------:R-:W-:-:S02]  /*1500*/  SHF.L.U32 R12, R71, 0x10, RZ ;  /* 0x00000010470c7819 */ /* 0x000fc400000006ff */
[----:B------:R-:W-:Y:S02]  /*1510*/  SHF.L.U32 R27, R27, 0x10, RZ ;  /* 0x000000101b1b7819 */ /* 0x000fe400000006ff */
[----:B------:R-:W-:Y:S01]  /*1520*/  SHF.L.U32 R15, R15, 0x10, RZ ;  /* 0x000000100f0f7819 */ /* 0x000fe200000006ff */
[----:B------:R-:W-:Y:S01]  /*1530*/  FFMA.FTZ R12, R19, R12, R16 ;  /* 0x0000000c130c7223 */ /* 0x000fe20000010010 */
[----:B------:R-:W-:Y:S02]  /*1540*/  SHF.L.U32 R67, R67, 0x10, RZ ;  /* 0x0000001043437819 */ /* 0x000fe400000006ff */
[----:B------:R-:W-:Y:S01]  /*1550*/  SHF.L.U32 R11, R11, 0x10, RZ ;  /* 0x000000100b0b7819 */ /* 0x000fe200000006ff */
[C---:B------:R-:W-:Y:S01]  /*1560*/  FFMA.FTZ R4, R14.reuse, R27, R4 ;  /* 0x0000001b0e047223 */ /* 0x040fe20000010004 */
[C---:B------:R-:W-:Y:S01]  /*1570*/  FFMA.FTZ R78, R14.reuse, R15, R17 ;  /* 0x0000000f0e4e7223 */ /* 0x040fe20000010011 */
[C---:B------:R-:W-:Y:S02]  /*1580*/  FFMA.FTZ R80, R14.reuse, R67, R10 ;  /* 0x000000430e507223 */ /* 0x040fe4000001000a */
        /* <DEDUP_REMOVED lines=43> */
[----:B------:R-:W1:Y:S04]  /*1840*/  SHFL.BFLY PT, R14, R75, 0x8, 0x1f ;  /* 0x0d001f004b0e7f89 */ /* 0x000e6800000e0000 */
        /* <DEDUP_REMOVED lines=27> */
[----:B------:R-:W5:Y:S04]  /*1a00*/  SHFL.BFLY PT, R17, R14, 0x4, 0x1f ;  /* 0x0c801f000e117f89 */ /* 0x000f6800000e0000 */
[----:B------:R-:W5:Y:S01]  /*1a10*/  SHFL.BFLY PT, R19, R16, 0x4, 0x1f ;  /* 0x0c801f0010137f89 */ /* 0x000f6200000e0000 */
[----:B--2---:R-:W-:-:S03]  /*1a20*/  FADD.FTZ R7, R4, R7 ;  /* 0x0000000704077221 */ /* 0x004fc60000010000 */
        /* <DEDUP_REMOVED lines=11> */
[----:B------:R-:W-:-:S03]  /*1ae0*/  FADD.FTZ R19, R16, R19 ;  /* 0x0000001310137221 */ /* 0x000fc60000010000 */
[----:B------:R-:W5:Y:S01]  /*1af0*/  SHFL.BFLY PT, R2, R5, 0x2, 0x1f ;  /* 0x0c401f0005027f89 */ /* 0x000f6200000e0000 */
[----:B--2---:R-:W-:Y:S01]  /*1b00*/  FADD.FTZ R21, R18, R21 ;  /* 0x0000001512157221 */ /* 0x004fe20000010000 */
[----:B---3--:R-:W-:Y:S02]  /*1b10*/  FADD.FTZ R23, R20, R23 ;  /* 0x0000001714177221 */ /* 0x008fe40000010000 */
[----:B------:R-:W2:Y:S01]  /*1b20*/  SHFL.BFLY PT, R4, R7, 0x2, 0x1f ;  /* 0x0c401f0007047f89 */ /* 0x000ea200000e0000 */
[----:B----4-:R-:W-:-:S03]  /*1b30*/  FADD.FTZ R25, R78, R25 ;  /* 0x000000194e197221 */ /* 0x010fc60000010000 */
[----:B------:R-:W3:Y:S01]  /*1b40*/  SHFL.BFLY PT, R6, R9, 0x2, 0x1f ;  /* 0x0c401f0009067f89 */ /* 0x000ee200000e0000 */
[----:B0-----:R-:W-:-:S03]  /*1b50*/  FADD.FTZ R24, R27, R24 ;  /* 0x000000181b187221 */ /* 0x001fc60000010000 */
[----:B------:R-:W0:Y:S01]  /*1b60*/  SHFL.BFLY PT, R8, R11, 0x2, 0x1f ;  /* 0x0c401f000b087f89 */ /* 0x000e2200000e0000 */
[----:B-1----:R-:W-:-:S03]  /*1b70*/  FADD.FTZ R26, R29, R26 ;  /* 0x0000001a1d1a7221 */ /* 0x002fc60000010000 */
[----:B------:R-:W1:Y:S01]  /*1b80*/  SHFL.BFLY PT, R10, R13, 0x2, 0x1f ;  /* 0x0c401f000d0a7f89 */ /* 0x000e6200000e0000 */
[----:B-----5:R-:W-:-:S03]  /*1b90*/  FADD.FTZ R3, R3, R0 ;  /* 0x0000000003037221 */ /* 0x020fc60000010000 */
[----:B------:R-:W4:Y:S01]  /*1ba0*/  SHFL.BFLY PT, R12, R15, 0x2, 0x1f ;  /* 0x0c401f000f0c7f89 */ /* 0x000f2200000e0000 */
[----:B------:R-:W-:Y:S01]  /*1bb0*/  LOP3.LUT P0, R0, R82, 0x1f, RZ, 0xc0, !PT ;  /* 0x0000001f52007812 */ /* 0x000fe2000780c0ff */
[----:B------:R-:W-:Y:S02]  /*1bc0*/  FADD.FTZ R5, R5, R2 ;  /* 0x0000000205057221 */ /* 0x000fe40000010000 */
[----:B------:R-:W5:Y:S01]  /*1bd0*/  SHFL.BFLY PT, R14, R17, 0x2, 0x1f ;  /* 0x0c401f00110e7f89 */ /* 0x000f6200000e0000 */
[----:B------:R-:W-:Y:S02]  /*1be0*/  ISETP.NE.AND P1, PT, R0, RZ, PT ;  /* 0x000000ff0000720c */ /* 0x000fe40003f25270 */
[----:B------:R-:W-:Y:S01]  /*1bf0*/  SHF.R.U32.HI R0, RZ, 0x3, R82 ;  /* 0x00000003ff007819 */ /* 0x000fe20000011652 */
[----:B------:R-:W5:Y:S01]  /*1c00*/  SHFL.BFLY PT, R16, R19, 0x2, 0x1f ;  /* 0x0c401f0013107f89 */ /* 0x000f6200000e0000 */
[----:B--2---:R-:W-:Y:S02]  /*1c10*/  FADD.FTZ R7, R7, R4 ;  /* 0x0000000407077221 */ /* 0x004fe40000010000 */
[----:B------:R-:W-:Y:S01]  /*1c20*/  LOP3.LUT R0, R0, 0xc, RZ, 0xc0, !PT ;  /* 0x0000000c00007812 */ /* 0x000fe200078ec0ff */
[----:B------:R-:W2:Y:S01]  /*1c30*/  SHFL.BFLY PT, R18, R21, 0x2, 0x1f ;  /* 0x0c401f0015127f89 */ /* 0x000ea200000e0000 */
[----:B---3--:R-:W-:-:S03]  /*1c40*/  FADD.FTZ R9, R9, R6 ;  /* 0x0000000609097221 */ /* 0x008fc60000010000 */
[----:B------:R-:W3:Y:S01]  /*1c50*/  SHFL.BFLY PT, R20, R23, 0x2, 0x1f ;  /* 0x0c401f0017147f89 */ /* 0x000ee200000e0000 */
[----:B0-----:R-:W-:-:S03]  /*1c60*/  FADD.FTZ R11, R11, R8 ;  /* 0x000000080b0b7221 */ /* 0x001fc60000010000 */
[----:B------:R-:W0:Y:S01]  /*1c70*/  SHFL.BFLY PT, R22, R25, 0x2, 0x1f ;  /* 0x0c401f0019167f89 */ /* 0x000e2200000e0000 */
[----:B-1----:R-:W-:-:S03]  /*1c80*/  FADD.FTZ R13, R13, R10 ;  /* 0x0000000a0d0d7221 */ /* 0x002fc60000010000 */
[----:B------:R-:W1:Y:S01]  /*1c90*/  SHFL.BFLY PT, R27, R24, 0x2, 0x1f ;  /* 0x0c401f00181b7f89 */ /* 0x000e6200000e0000 */
[----:B----4-:R-:W-:-:S03]  /*1ca0*/  FADD.FTZ R15, R15, R12 ;  /* 0x0000000c0f0f7221 */ /* 0x010fc60000010000 */
[----:B------:R-:W4:Y:S01]  /*1cb0*/  SHFL.BFLY PT, R29, R26, 0x2, 0x1f ;  /* 0x0c401f001a1d7f89 */ /* 0x000f2200000e0000 */
[----:B-----5:R-:W-:-:S03]  /*1cc0*/  FADD.FTZ R17, R17, R14 ;  /* 0x0000000e11117221 */ /* 0x020fc60000010000 */
[----:B------:R-:W5:Y:S01]  /*1cd0*/  SHFL.BFLY PT, R2, R3, 0x1, 0x1f ;  /* 0x0c201f0003027f89 */ /* 0x000f6200000e0000 */
[----:B------:R-:W-:Y:S01]  /*1ce0*/  FADD.FTZ R19, R19, R16 ;  /* 0x0000001013137221 */ /* 0x000fe20000010000 */
[----:B--2---:R-:W-:Y:S02]  /*1cf0*/  FADD.FTZ R21, R21, R18 ;  /* 0x0000001215157221 */ /* 0x004fe40000010000 */
        /* <DEDUP_REMOVED lines=10> */
[----:B------:R-:W5:Y:S04]  /*1da0*/  SHFL.BFLY PT, R14, R15, 0x1, 0x1f ;  /* 0x0c201f000f0e7f89 */ /* 0x000f6800000e0000 */
[----:B------:R-:W5:Y:S01]  /*1db0*/  SHFL.BFLY PT, R16, R17, 0x1, 0x1f ;  /* 0x0c201f0011107f89 */ /* 0x000f6200000e0000 */
[----:B--2---:R-:W-:-:S03]  /*1dc0*/  FADD.FTZ R5, R5, R4 ;  /* 0x0000000405057221 */ /* 0x004fc60000010000 */
        /* <DEDUP_REMOVED lines=11> */
[----:B------:R-:W-:-:S03]  /*1e80*/  FADD.FTZ R17, R17, R16 ;  /* 0x0000001011117221 */ /* 0x000fc60000010000 */
[----:B------:R1:W-:Y:S01]  /*1e90*/  @!P0 STS [R0+UR4], R3 ;  /* 0x0000000300008988 */ /* 0x0003e20008000804 */
[----:B------:R-:W-:Y:S01]  /*1ea0*/  ISETP.NE.AND P0, PT, R82, RZ, PT ;  /* 0x000000ff5200720c */ /* 0x000fe20003f05270 */
[----:B--2---:R-:W-:Y:S01]  /*1eb0*/  FADD.FTZ R19, R19, R18 ;  /* 0x0000001213137221 */ /* 0x004fe20000010000 */
[----:B---3--:R-:W-:Y:S01]  /*1ec0*/  FADD.FTZ R21, R21, R20 ;  /* 0x0000001415157221 */ /* 0x008fe20000010000 */
[----:B------:R2:W-:Y:S01]  /*1ed0*/  @!P1 STS [R0+UR4+0x10], R5 ;  /* 0x0000100500009988 */ /* 0x0005e20008000804 */
[----:B0-----:R-:W-:-:S03]  /*1ee0*/  FADD.FTZ R23, R23, R22 ;  /* 0x0000001617177221 */ /* 0x001fc60000010000 */
[----:B------:R2:W-:Y:S01]  /*1ef0*/  @!P1 STS [R0+UR4+0x20], R7 ;  /* 0x0000200700009988 */ /* 0x0005e20008000804 */
[----:B-1----:R-:W-:-:S03]  /*1f00*/  FADD.FTZ R25, R25, R24 ;  /* 0x0000001819197221 */ /* 0x002fc60000010000 */
[----:B------:R2:W-:Y:S01]  /*1f10*/  @!P1 STS [R0+UR4+0x30], R9 ;  /* 0x0000300900009988 */ /* 0x0005e20008000804 */
[----:B----4-:R-:W-:-:S03]  /*1f20*/  FADD.FTZ R27, R27, R26 ;  /* 0x0000001a1b1b7221 */ /* 0x010fc60000010000 */
[----:B------:R2:W-:Y:S01]  /*1f30*/  @!P1 STS [R0+UR4+0x40], R11 ;  /* 0x0000400b00009988 */ /* 0x0005e20008000804 */
[----:B-----5:R-:W-:-:S03]  /*1f40*/  FADD.FTZ R29, R29, R28 ;  /* 0x0000001c1d1d7221 */ /* 0x020fc60000010000 */
        /* <DEDUP_REMOVED lines=12> */
[----:B------:R-:W1:Y:S03]  /*2010*/  LDC.64 R2, c[0x0][0x380] ;  /* 0x0000e000ff027b82 */ /* 0x000e660000000a00 */
[----:B--2---:R-:W2:Y:S04]  /*2020*/  LDS.128 R20, [UR4+0x10] ;  /* 0x00001004ff147984 */ /* 0x004ea80008000c00 */
        /* <DEDUP_REMOVED lines=11> */
[----:B------:R-:W-:-:S03]  /*20e0*/  FADD.FTZ R41, R40, R41 ;  /* 0x0000002928297221 */ /* 0x000fc60000010000 */
[----:B------:R-:W0:Y:S01]  /*20f0*/  LDS.128 R48, [UR4+0xc0] ;  /* 0x0000c004ff307984 */ /* 0x000e220008000c00 */
[----:B--2---:R-:W-:Y:S01]  /*2100*/  FADD.FTZ R20, RZ, R20 ;  /* 0x00000014ff147221 */ /* 0x004fe20000010000 */
[----:B------:R-:W-:Y:S02]  /*2110*/  FADD.FTZ R42, R41, R42 ;  /* 0x0000002a292a7221 */ /* 0x000fe40000010000 */
[----:B------:R-:W2:Y:S01]  /*2120*/  LDS.128 R52, [UR4+0xd0] ;  /* 0x0000d004ff347984 */ /* 0x000ea20008000c00 */
[----:B---3--:R-:W-:Y:S01]  /*2130*/  FADD.FTZ R24, RZ, R24 ;  /* 0x00000018ff187221 */ /* 0x008fe20000010000 */
[----:B------:R-:W-:Y:S01]  /*2140*/  FADD.FTZ R21, R20, R21 ;  /* 0x0000001514157221 */ /* 0x000fe20000010000 */
[----:B------:R-:W-:Y:S01]  /*2150*/  FADD.FTZ R57, R42, R43 ;  /* 0x0000002b2a397221 */ /* 0x000fe20000010000 */
[----:B----4-:R-:W-:Y:S01]  /*2160*/  FADD.FTZ R16, RZ, R16 ;  /* 0x00000010ff107221 */ /* 0x010fe20000010000 */
[----:B------:R-:W3:Y:S01]  /*2170*/  LDS.128 R40, [UR4+0xa0] ;  /* 0x0000a004ff287984 */ /* 0x000ee20008000c00 */
[----:B------:R-:W-:Y:S01]  /*2180*/  FADD.FTZ R25, R24, R25 ;  /* 0x0000001918197221 */ /* 0x000fe20000010000 */
[----:B-----5:R-:W-:Y:S01]  /*2190*/  FADD.FTZ R4, RZ, R4 ;  /* 0x00000004ff047221 */ /* 0x020fe20000010000 */
        /* <DEDUP_REMOVED lines=11> */
[----:B-1----:R-:W-:Y:S01]  /*2250*/  FADD.FTZ R28, RZ, R28 ;  /* 0x0000001cff1c7221 */ /* 0x002fe20000010000 */
        /* <DEDUP_REMOVED lines=32> */
[----:B------:R-:W-:Y:S01]  /*2460*/  FADD.FTZ R55, R54, R55 ;  /* 0x0000003736377221 */ /* 0x000fe20000010000 */
[----:B------:R-:W-:-:S02]  /*2470*/  FADD.FTZ R42, R41, R42 ;  /* 0x0000002a292a7221 */ /* 0x000fc40000010000 */
[----:B------:R0:W-:Y:S02]  /*2480*/  STG.E desc[UR6][R72.64+0x600], R23 ;  /* 0x0006001748007986 */ /* 0x0001e4000c101906 */
[----:B------:R-:W-:Y:S02]  /*2490*/  FADD.FTZ R43, R42, R43 ;  /* 0x0000002b2a2b7221 */ /* 0x000fe40000010000 */
        /* <DEDUP_REMOVED lines=12> */
.L_x_10:
[----:B------:R-:W-:Y:S05]  /*2560*/  BSYNC.RECONVERGENT B0 ;  /* 0x0000000000007941 */ /* 0x000fea0003800200 */
.L_x_9:
[----:B------:R-:W-:Y:S01]  /*2570*/  PREEXIT ;  /* 0x000000000000782d */ /* 0x000fe20000000000 */
[----:B------:R-:W-:Y:S05]  /*2580*/  EXIT ;  /* 0x000000000000794d */ /* 0x000fea0003800000 */
.L_x_11:
        /* <DEDUP_REMOVED lines=15> */
.L_x_114:


//--------------------- .text._Z31router_gemm_kernel_float_outputI13__nv_bfloat16Li128ELi8ELi13ELi384ELi7168EEvPfPKT_S4_ --------------------------
	.section	.text._Z31router_gemm_kernel_float_outputI13__nv_bfloat16Li128ELi8ELi13ELi384ELi7168EEvPfPKT_S4_,"ax",@progbits
	.align	128
        .global         _Z31router_gemm_kernel_float_outputI13__nv_bfloat16Li128ELi8ELi13ELi384ELi7168EEvPfPKT_S4_
        .type           _Z31router_gemm_kernel_float_outputI13__nv_bfloat16Li128ELi8ELi13ELi384ELi7168EEvPfPKT_S4_,@function
        .size           _Z31router_gemm_kernel_float_outputI13__nv_bfloat16Li128ELi8ELi13ELi384ELi7168EEvPfPKT_S4_,(.L_x_115 - _Z31router_gemm_kernel_float_outputI13__nv_bfloat16Li128ELi8ELi13ELi384ELi7168EEvPfPKT_S4_)
        .other          _Z31router_gemm_kernel_float_outputI13__nv_bfloat16Li128ELi8ELi13ELi384ELi7168EEvPfPKT_S4_,@"STO_CUDA_ENTRY STV_DEFAULT"
_Z31router_gemm_kernel_float_outputI13__nv_bfloat16Li128ELi8ELi13ELi384ELi7168EEvPfPKT_S4_:
.text._Z31router_gemm_kernel_float_outputI13__nv_bfloat16Li128ELi8ELi13ELi384ELi7168EEvPfPKT_S4_:
[----:B------:R-:W0:Y:S01]  /*0000*/  LDC R1, c[0x0][0x37c] ;  /* 0x0000df00ff017b82 */ /* 0x000e220000000800 */
[----:B------:R-:W1:Y:S07]  /*0010*/  S2R R65, SR_TID.X ;  /* 0x0000000000417919 */ /* 0x000e6e0000002100 */
[----:B------:R-:W2:Y:S01]  /*0020*/  LDC.64 R2, c[0x0][0x388] ;  /* 0x0000e200ff027b82 */ /* 0x000ea20000000a00 */
[----:B0-----:R-:W-:Y:S01]  /*0030*/  IADD3 R1, PT, PT, R1, -0x20, RZ ;  /* 0xffffffe001017810 */ /* 0x001fe20007ffe0ff */
[----:B------:R-:W-:Y:S01]  /*0040*/  HFMA2 R64, -RZ, RZ, 0, 0 ;  /* 0x00000000ff407431 */ /* 0x000fe200000001ff */
[----:B------:R-:W0:Y:S01]  /*0050*/  S2R R66, SR_CTAID.X ;  /* 0x0000000000427919 */ /* 0x000e220000002500 */
[----:B------:R-:W-:Y:S01]  /*0060*/  HFMA2 R72, -RZ, RZ, 0, 0 ;  /* 0x00000000ff487431 */ /* 0x000fe200000001ff */
[----:B------:R-:W-:Y:S01]  /*0070*/  MOV R0, R1 ;  /* 0x0000000100007202 */ /* 0x000fe20000000f00 */
[----:B------:R-:W-:Y:S01]  /*0080*/  HFMA2 R70, -RZ, RZ, 0, 0 ;  /* 0x00000000ff467431 */ /* 0x000fe200000001ff */
[----:B------:R-:W-:-:S02]  /*0090*/  CS2R R74, SRZ ;  /* 0x00000000004a7805 */ /* 0x000fc4000001ff00 */
[----:B------:R-:W-:Y:S02]  /*00a0*/  CS2R R6, SRZ ;  /* 0x0000000000067805 */ /* 0x000fe4000001ff00 */
[----:B------:R-:W-:Y:S02]  /*00b0*/  CS2R R4, SRZ ;  /* 0x0000000000047805 */ /* 0x000fe4000001ff00 */
[----:B------:R-:W-:Y:S02]  /*00c0*/  MOV R76, RZ ;  /* 0x000000ff004c7202 */ /* 0x000fe40000000f00 */
        /* <DEDUP_REMOVED lines=17> */
.L_x_12:
        /* <DEDUP_REMOVED lines=20> */
[----:B------:R-:W5:Y:S01]  /*0320*/  LDG.E.128 R60, desc[UR6][R60.64+0x2a000] ;  /* 0x02a000063c3c7981 */ /* 0x000f62000c1e1d00 */
[----:B------:R-:W-:-:S04]  /*0330*/  UIADD3 UR4, UPT, UPT, UR4, 0x1, URZ ;  /* 0x0000000104047890 */ /* 0x000fc8000fffe0ff */
[----:B------:R-:W-:Y:S01]  /*0340*/  UISETP.NE.AND UP0, UPT, UR4, 0x7, UPT ;  /* 0x000000070400788c */ /* 0x000fe2000bf05270 */
[----:B------:R-:W-:Y:S02]  /*0350*/  IADD3 R0, PT, PT, R0, 0x4, RZ ;  /* 0x0000000400007810 */ /* 0x000fe40007ffe0ff */
[C---:B---3--:R-:W-:Y:S02]  /*0360*/  SHF.L.U32 R73, R8.reuse, 0x10, RZ ;  /* 0x0000001008497819 */ /* 0x048fe400000006ff */
[----:B------:R-:W-:Y:S02]  /*0370*/  PRMT R77, R8, 0x7632, R77 ;  /* 0x00007632084d7816 */ /* 0x000fe4000000004d */
[C---:B----4-:R-:W-:Y:S02]  /*0380*/  SHF.L.U32 R71, R12.reuse, 0x10, RZ ;  /* 0x000000100c477819 */ /* 0x050fe400000006ff */
[----:B------:R-:W-:-:S03]  /*0390*/  PRMT R8, R12, 0x7632, R8 ;  /* 0x000076320c087816 */ /* 0x000fc60000000008 */
[----:B------:R-:W-:Y:S01]  /*03a0*/  FFMA.FTZ R12, R71, R73, R75 ;  /* 0x00000049470c7223 */ /* 0x000fe2000001004b */
[----:B------:R-:W-:Y:S02]  /*03b0*/  SHF.L.U32 R75, R77, 0x10, RZ ;  /* 0x000000104d4b7819 */ /* 0x000fe400000006ff */
[----:B------:R-:W-:Y:S02]  /*03c0*/  SHF.L.U32 R73, R8, 0x10, RZ ;  /* 0x0000001008497819 */ /* 0x000fe400000006ff */
[C---:B------:R-:W-:Y:S02]  /*03d0*/  PRMT R8, R9.reuse, 0x7632, R8 ;  /* 0x0000763209087816 */ /* 0x040fe40000000008 */
[----:B------:R-:W-:Y:S02]  /*03e0*/  SHF.L.U32 R77, R9, 0x10, RZ ;  /* 0x00000010094d7819 */ /* 0x000fe400000006ff */
[----:B------:R-:W-:Y:S01]  /*03f0*/  PRMT R9, R13, 0x7632, R9 ;  /* 0x000076320d097816 */ /* 0x000fe20000000009 */
[----:B------:R-:W-:Y:S01]  /*0400*/  FFMA.FTZ R12, R73, R75, R12 ;  /* 0x0000004b490c7223 */ /* 0x000fe2000001000c */
[----:B------:R-:W-:-:S02]  /*0410*/  SHF.L.U32 R13, R13, 0x10, RZ ;  /* 0x000000100d0d7819 */ /* 0x000fc400000006ff */
[----:B------:R-:W-:Y:S02]  /*0420*/  SHF.L.U32 R8, R8, 0x10, RZ ;  /* 0x0000001008087819 */ /* 0x000fe400000006ff */
[----:B------:R-:W-:Y:S01]  /*0430*/  SHF.L.U32 R9, R9, 0x10, RZ ;  /* 0x0000001009097819 */ /* 0x000fe200000006ff */
[----:B------:R-:W-:Y:S01]  /*0440*/  FFMA.FTZ R12, R13, R77, R12 ;  /* 0x0000004d0d0c7223 */ /* 0x000fe2000001000c */
[----:B--2---:R-:W-:-:S03]  /*0450*/  SHF.L.U32 R75, R16, 0x10, RZ ;  /* 0x00000010104b7819 */ /* 0x004fc600000006ff */
[--C-:B------:R-:W-:Y:S01]  /*0460*/  FFMA.FTZ R8, R9, R8, R12.reuse ;  /* 0x0000000809087223 */ /* 0x100fe2000001000c */
[----:B------:R-:W-:Y:S01]  /*0470*/  PRMT R12, R16, 0x7632, R12 ;  /* 0x00007632100c7816 */ /* 0x000fe2000000000c */
[----:B------:R-:W-:-:S03]  /*0480*/  FFMA.FTZ R6, R71, R75, R6 ;  /* 0x0000004b47067223 */ /* 0x000fc60000010006 */
[----:B------:R-:W-:Y:S02]  /*0490*/  SHF.L.U32 R12, R12, 0x10, RZ ;  /* 0x000000100c0c7819 */ /* 0x000fe400000006ff */
[----:B------:R-:W-:Y:S02]  /*04a0*/  SHF.L.U32 R16, R10, 0x10, RZ ;  /* 0x000000100a107819 */ /* 0x000fe400000006ff */
[----:B------:R-:W-:Y:S01]  /*04b0*/  SHF.L.U32 R77, R14, 0x10, RZ ;  /* 0x000000100e4d7819 */ /* 0x000fe200000006ff */
[----:B------:R-:W-:Y:S01]  /*04c0*/  FFMA.FTZ R6, R73, R12, R6 ;  /* 0x0000000c49067223 */ /* 0x000fe20000010006 */
[C---:B------:R-:W-:Y:S02]  /*04d0*/  PRMT R12, R17.reuse, 0x7632, R12 ;  /* 0x00007632110c7816 */ /* 0x040fe4000000000c */
[----:B------:R-:W-:Y:S02]  /*04e0*/  SHF.L.U32 R17, R17, 0x10, RZ ;  /* 0x0000001011117819 */ /* 0x000fe400000006ff */
[----:B------:R-:W-:Y:S01]  /*04f0*/  PRMT R10, R15, 0x7632, R10 ;  /* 0x000076320f0a7816 */ /* 0x000fe2000000000a */
[----:B------:R-:W-:Y:S01]  /*0500*/  FFMA.FTZ R8, R77, R16, R8 ;  /* 0x000000104d087223 */ /* 0x000fe20000010008 */
[----:B------:R-:W-:Y:S01]  /*0510*/  SHF.L.U32 R12, R12, 0x10, RZ ;  /* 0x000000100c0c7819 */ /* 0x000fe200000006ff */
[----:B------:R-:W-:Y:S01]  /*0520*/  FFMA.FTZ R6, R13, R17, R6 ;  /* 0x000000110d067223 */ /* 0x000fe20000010006 */
[----:B------:R-:W-:-:S02]  /*0530*/  PRMT R14, R14, 0x7632, R14 ;  /* 0x000076320e0e7816 */ /* 0x000fc4000000000e */
[----:B------:R-:W-:Y:S01]  /*0540*/  PRMT R16, R10, 0x7632, R16 ;  /* 0x000076320a107816 */ /* 0x000fe20000000010 */
[--C-:B------:R-:W-:Y:S01]  /*0550*/  FFMA.FTZ R12, R9, R12, R6.reuse ;  /* 0x0000000c090c7223 */ /* 0x100fe20000010006 */
[----:B------:R-:W-:Y:S02]  /*0560*/  SHF.L.U32 R14, R14, 0x10, RZ ;  /* 0x000000100e0e7819 */ /* 0x000fe400000006ff */
[----:B------:R-:W-:Y:S02]  /*0570*/  SHF.L.U32 R75, R16, 0x10, RZ ;  /* 0x00000010104b7819 */ /* 0x000fe400000006ff */
[C---:B------:R-:W-:Y:S02]  /*0580*/  PRMT R17, R18.reuse, 0x7632, R17 ;  /* 0x0000763212117816 */ /* 0x040fe40000000011 */
[----:B------:R-:W-:Y:S02]  /*0590*/  SHF.L.U32 R18, R18, 0x10, RZ ;  /* 0x0000001012127819 */ /* 0x000fe400000006ff */
[----:B-----5:R-:W-:-:S02]  /*05a0*/  PRMT R6, R20, 0x7632, R6 ;  /* 0x0000763214067816 */ /* 0x020fc40000000006 */
        /* <DEDUP_REMOVED lines=11> */
[----:B------:R-:W-:Y:S02]  /*0660*/  PRMT R16, R11, 0x7632, R16 ;  /* 0x000076320b107816 */ /* 0x000fe40000000010 */
[----:B------:R-:W-:Y:S01]  /*0670*/  PRMT R21, R21, 0x7632, R21 ;  /* 0x0000763215157816 */ /* 0x000fe20000000015 */
        /* <DEDUP_REMOVED lines=9> */
[C---:B------:R-:W-:Y:S02]  /*0710*/  SHF.L.U32 R10, R22.reuse, 0x10, RZ ;  /* 0x00000010160a7819 */ /* 0x040fe400000006ff */
[----:B------:R-:W-:Y:S01]  /*0720*/  PRMT R22, R22, 0x7632, R22 ;  /* 0x0000763216167816 */ /* 0x000fe20000000016 */
[----:B------:R-:W-:Y:S02]  /*0730*/  FFMA.FTZ R6, R11, R19, R6 ;  /* 0x000000130b067223 */ /* 0x000fe40000010006 */
[--C-:B------:R-:W-:Y:S01]  /*0740*/  FFMA.FTZ R19, R77, R10, R12.reuse ;  /* 0x0000000a4d137223 */ /* 0x100fe2000001000c */
[C---:B------:R-:W-:Y:S02]  /*0750*/  PRMT R12, R24.reuse, 0x7632, R12 ;  /* 0x00007632180c7816 */ /* 0x040fe4000000000c */
        /* <DEDUP_REMOVED lines=8> */
[C---:B------:R-:W-:Y:S01]  /*07e0*/  PRMT R17, R28.reuse, 0x7632, R17 ;  /* 0x000076321c117816 */ /* 0x040fe20000000011 */
[----:B------:R-:W-:Y:S01]  /*07f0*/  FFMA.FTZ R12, R73, R12, R24 ;  /* 0x0000000c490c7223 */ /* 0x000fe20000010018 */
[----:B------:R-:W-:-:S02]  /*0800*/  SHF.L.U32 R28, R28, 0x10, RZ ;  /* 0x000000101c1c7819 */ /* 0x000fc400000006ff */
[----:B------:R-:W-:Y:S02]  /*0810*/  PRMT R25, R25, 0x7632, R25 ;  /* 0x0000763219197816 */ /* 0x000fe40000000019 */
        /* <DEDUP_REMOVED lines=9> */
[C---:B------:R-:W-:Y:S01]  /*08b0*/  SHF.L.U32 R10, R26.reuse, 0x10, RZ ;  /* 0x000000101a0a7819 */ /* 0x040fe200000006ff */
[----:B------:R-:W-:Y:S01]  /*08c0*/  FFMA.FTZ R12, R9, R12, R16 ;  /* 0x0000000c090c7223 */ /* 0x000fe20000010010 */
[----:B------:R-:W-:Y:S01]  /*08d0*/  PRMT R26, R26, 0x7632, R26 ;  /* 0x000076321a1a7816 */ /* 0x000fe2000000001a */
[----:B------:R-:W-:Y:S01]  /*08e0*/  FFMA.FTZ R20, R13, R20, R18 ;  /* 0x000000140d147223 */ /* 0x000fe20000010012 */
[----:B------:R-:W-:Y:S01]  /*08f0*/  SHF.L.U32 R16, R29, 0x10, RZ ;  /* 0x000000101d107819 */ /* 0x000fe200000006ff */
[----:B------:R-:W-:Y:S01]  /*0900*/  FFMA.FTZ R17, R77, R10, R12 ;  /* 0x0000000a4d117223 */ /* 0x000fe2000001000c */
[----:B------:R-:W-:Y:S02]  /*0910*/  SHF.L.U32 R7, R26, 0x10, RZ ;  /* 0x000000101a077819 */ /* 0x000fe400000006ff */
        /* <DEDUP_REMOVED lines=15> */
[----:B------:R-:W-:-:S02]  /*0a10*/  SHF.L.U32 R10, R10, 0x10, RZ ;  /* 0x000000100a0a7819 */ /* 0x000fc400000006ff */
[C---:B------:R-:W-:Y:S02]  /*0a20*/  PRMT R17, R36.reuse, 0x7632, R17 ;  /* 0x0000763224117816 */ /* 0x040fe40000000011 */
[----:B------:R-:W-:Y:S02]  /*0a30*/  SHF.L.U32 R12, R33, 0x10, RZ ;  /* 0x00000010210c7819 */ /* 0x000fe400000006ff */
[----:B------:R-:W-:Y:S01]  /*0a40*/  SHF.L.U32 R36, R36, 0x10, RZ ;  /* 0x0000001024247819 */ /* 0x000fe200000006ff */
[----:B------:R-:W-:Y:S01]  /*0a50*/  FFMA.FTZ R16, R73, R32, R16 ;  /* 0x0000002049107223 */ /* 0x000fe20000010010 */
[----:B------:R-:W-:Y:S01]  /*0a60*/  PRMT R33, R33, 0x7632, R33 ;  /* 0x0000763221217816 */ /* 0x000fe20000000021 */
[----:B------:R-:W-:Y:S01]  /*0a70*/  FFMA.FTZ R19, R15, R18, R19 ;  /* 0x000000120f137223 */ /* 0x000fe20000010013 */
        /* <DEDUP_REMOVED lines=8> */
[--C-:B------:R-:W-:Y:S01]  /*0b00*/  FFMA.FTZ R10, R9, R10, R16.reuse ;  /* 0x0000000a090a7223 */ /* 0x100fe20000010010 */
[----:B------:R-:W-:-:S02]  /*0b10*/  PRMT R16, R37, 0x7632, R16 ;  /* 0x0000763225107816 */ /* 0x000fc40000000010 */
[----:B------:R-:W-:Y:S01]  /*0b20*/  SHF.L.U32 R4, R31, 0x10, RZ ;  /* 0x000000101f047819 */ /* 0x000fe200000006ff */
[----:B------:R-:W-:Y:S01]  /*0b30*/  FFMA.FTZ R18, R13, R20, R18 ;  /* 0x000000140d127223 */ /* 0x000fe20000010012 */
[C---:B------:R-:W-:Y:S02]  /*0b40*/  PRMT R12, R34.reuse, 0x7632, R12 ;  /* 0x00007632220c7816 */ /* 0x040fe4000000000c */
[----:B------:R-:W-:Y:S02]  /*0b50*/  SHF.L.U32 R34, R34, 0x10, RZ ;  /* 0x0000001022227819 */ /* 0x000fe400000006ff */
[----:B------:R-:W-:Y:S02]  /*0b60*/  PRMT R20, R40, 0x7632, R20 ;  /* 0x0000763228147816 */ /* 0x000fe40000000014 */
[----:B------:R-:W-:Y:S02]  /*0b70*/  SHF.L.U32 R16, R16, 0x10, RZ ;  /* 0x0000001010107819 */ /* 0x000fe400000006ff */
[----:B------:R-:W-:Y:S01]  /*0b80*/  SHF.L.U32 R40, R40, 0x10, RZ ;  /* 0x0000001028287819 */ /* 0x000fe200000006ff */
[----:B------:R-:W-:Y:S01]  /*0b90*/  FFMA.FTZ R7, R11, R4, R19 ;  /* 0x000000040b077223 */ /* 0x000fe20000010013 */
[----:B------:R-:W-:Y:S01]  /*0ba0*/  PRMT R5, R23, 0x7632, R5 ;  /* 0x0000763217057816 */ /* 0x000fe20000000005 */
[----:B------:R-:W-:Y:S01]  /*0bb0*/  FFMA.FTZ R19, R77, R34, R10 ;  /* 0x000000224d137223 */ /* 0x000fe2000001000a */
[----:B------:R-:W-:-:S02]  /*0bc0*/  SHF.L.U32 R17, R12, 0x10, RZ ;  /* 0x000000100c117819 */ /* 0x000fc400000006ff */
[----:B------:R-:W-:Y:S01]  /*0bd0*/  SHF.L.U32 R12, R38, 0x10, RZ ;  /* 0x00000010260c7819 */ /* 0x000fe200000006ff */
[----:B------:R-:W-:Y:S01]  /*0be0*/  FFMA.FTZ R16, R9, R16, R18 ;  /* 0x0000001009107223 */ /* 0x000fe20000010012 */
[----:B------:R-:W-:Y:S01]  /*0bf0*/  SHF.L.U32 R20, R20, 0x10, RZ ;  /* 0x0000001014147819 */ /* 0x000fe200000006ff */
        /* <DEDUP_REMOVED lines=8> */
[----:B------:R-:W-:Y:S01]  /*0c80*/  FFMA.FTZ R5, R11, R5, R8 ;  /* 0x000000050b057223 */ /* 0x000fe20000010008 */
[----:B------:R-:W-:-:S02]  /*0c90*/  PRMT R41, R41, 0x7632, R41 ;  /* 0x0000763229297816 */ /* 0x000fc40000000029 */
        /* <DEDUP_REMOVED lines=8> */
[----:B------:R-:W-:Y:S01]  /*0d20*/  SHF.L.U32 R12, R42, 0x10, RZ ;  /* 0x000000102a0c7819 */ /* 0x000fe200000006ff */
[----:B------:R-:W-:Y:S01]  /*0d30*/  FFMA.FTZ R18, R9, R18, R20 ;  /* 0x0000001209127223 */ /* 0x000fe20000010014 */
[----:B------:R-:W-:-:S02]  /*0d40*/  SHF.L.U32 R10, R10, 0x10, RZ ;  /* 0x000000100a0a7819 */ /* 0x000fc400000006ff */
[----:B------:R-:W-:Y:S01]  /*0d50*/  PRMT R42, R42, 0x7632, R42 ;  /* 0x000076322a2a7816 */ /* 0x000fe2000000002a */
[----:B------:R-:W-:Y:S01]  /*0d60*/  FFMA.FTZ R19, R77, R12, R18 ;  /* 0x0000000c4d137223 */ /* 0x000fe20000010012 */
[C---:B------:R-:W-:Y:S01]  /*0d70*/  PRMT R12, R44.reuse, 0x7632, R12 ;  /* 0x000076322c0c7816 */ /* 0x040fe2000000000c */
[----:B------:R-:W-:Y:S01]  /*0d80*/  FFMA.FTZ R76, R11, R10, R17 ;  /* 0x0000000a0b4c7223 */ /* 0x000fe20000010011 */
[----:B------:R-:W-:Y:S02]  /*0d90*/  SHF.L.U32 R44, R44, 0x10, RZ ;  /* 0x000000102c2c7819 */ /* 0x000fe400000006ff */
[----:B------:R-:W-:Y:S02]  /*0da0*/  SHF.L.U32 R17, R42, 0x10, RZ ;  /* 0x000000102a117819 */ /* 0x000fe400000006ff */
[----:B------:R-:W-:Y:S01]  /*0db0*/  SHF.L.U32 R16, R12, 0x10, RZ ;  /* 0x000000100c107819 */ /* 0x000fe200000006ff */
[----:B------:R-:W-:Y:S01]  /*0dc0*/  FFMA.FTZ R44, R71, R44, R72 ;  /* 0x0000002c472c7223 */ /* 0x000fe20000010048 */
[----:B------:R-:W-:Y:S01]  /*0dd0*/  SHF.L.U32 R10, R43, 0x10, RZ ;  /* 0x000000102b0a7819 */ /* 0x000fe200000006ff */
[----:B------:R-:W-:Y:S01]  /*0de0*/  FFMA.FTZ R12, R14, R17, R19 ;  /* 0x000000110e0c7223 */ /* 0x000fe20000010013 */
[----:B------:R-:W-:Y:S01]  /*0df0*/  PRMT R17, R45, 0x7632, R17 ;  /* 0x000076322d117816 */ /* 0x000fe20000000011 */
[----:B------:R-:W-:Y:S01]  /*0e00*/  FFMA.FTZ R44, R73, R16, R44 ;  /* 0x00000010492c7223 */ /* 0x000fe2000001002c */
[----:B------:R-:W-:-:S02]  /*0e10*/  SHF.L.U32 R18, R45, 0x10, RZ ;  /* 0x000000102d127819 */ /* 0x000fc400000006ff */
[----:B------:R-:W-:Y:S02]  /*0e20*/  PRMT R4, R35, 0x7632, R4 ;  /* 0x0000763223047816 */ /* 0x000fe40000000004 */
        /* <DEDUP_REMOVED lines=14> */
[C---:B------:R-:W-:Y:S02]  /*0f10*/  SHF.L.U32 R12, R46.reuse, 0x10, RZ ;  /* 0x000000102e0c7819 */ /* 0x040fe400000006ff */
[----:B------:R-:W-:Y:S01]  /*0f20*/  PRMT R46, R46, 0x7632, R46 ;  /* 0x000076322e2e7816 */ /* 0x000fe2000000002e */
[----:B------:R-:W-:Y:S01]  /*0f30*/  FFMA.FTZ R18, R13, R18, R48 ;  /* 0x000000120d127223 */ /* 0x000fe20000010030 */
[----:B------:R-:W-:Y:S02]  /*0f40*/  SHF.L.U32 R20, R17, 0x10, RZ ;  /* 0x0000001011147819 */ /* 0x000fe400000006ff */
        /* <DEDUP_REMOVED lines=23> */
[----:B------:R-:W-:Y:S01]  /*10c0*/  SHF.L.U32 R8, R8, 0x10, RZ ;  /* 0x0000001008087819 */ /* 0x000fe200000006ff */
[----:B------:R-:W-:Y:S01]  /*10d0*/  FFMA.FTZ R18, R13, R16, R18 ;  /* 0x000000100d127223 */ /* 0x000fe20000010012 */
[----:B------:R-:W-:Y:S02]  /*10e0*/  SHF.L.U32 R16, R53, 0x10, RZ ;  /* 0x0000001035107819 */ /* 0x000fe400000006ff */
[C---:B------:R-:W-:Y:S01]  /*10f0*/  SHF.L.U32 R17, R56.reuse, 0x10, RZ ;  /* 0x0000001038117819 */ /* 0x040fe200000006ff */
[----:B------:R-:W-:Y:S01]  /*1100*/  FFMA.FTZ R72, R11, R8, R10 ;  /* 0x000000080b487223 */ /* 0x000fe2000001000a */
[----:B------:R-:W-:Y:S01]  /*1110*/  PRMT R56, R56, 0x7632, R56 ;  /* 0x0000763238387816 */ /* 0x000fe20000000038 */
[----:B------:R-:W-:Y:S01]  /*1120*/  FFMA.FTZ R16, R9, R16, R18 ;  /* 0x0000001009107223 */ /* 0x000fe20000010012 */
[----:B------:R-:W-:Y:S01]  /*1130*/  SHF.L.U32 R8, R54, 0x10, RZ ;  /* 0x0000001036087819 */ /* 0x000fe200000006ff */
[----:B------:R-:W-:Y:S01]  /*1140*/  FFMA.FTZ R70, R71, R17, R70 ;  /* 0x0000001147467223 */ /* 0x000fe20000010046 */
[----:B------:R-:W-:-:S02]  /*1150*/  SHF.L.U32 R56, R56, 0x10, RZ ;  /* 0x0000001038387819 */ /* 0x000fc400000006ff */
[----:B------:R-:W-:Y:S02]  /*1160*/  PRMT R54, R54, 0x7632, R54 ;  /* 0x0000763236367816 */ /* 0x000fe40000000036 */
[C---:B------:R-:W-:Y:S01]  /*1170*/  PRMT R20, R60.reuse, 0x7632, R20 ;  /* 0x000076323c147816 */ /* 0x040fe20000000014 */
[----:B------:R-:W-:Y:S01]  /*1180*/  FFMA.FTZ R19, R77, R8, R16 ;  /* 0x000000084d137223 */ /* 0x000fe20000010010 */
[----:B------:R-:W-:Y:S01]  /*1190*/  SHF.L.U32 R60, R60, 0x10, RZ ;  /* 0x000000103c3c7819 */ /* 0x000fe200000006ff */
[----:B------:R-:W-:Y:S01]  /*11a0*/  FFMA.FTZ R56, R73, R56, R70 ;  /* 0x0000003849387223 */ /* 0x000fe20000010046 */
[C---:B------:R-:W-:Y:S02]  /*11b0*/  PRMT R8, R57.reuse, 0x7632, R8 ;  /* 0x0000763239087816 */ /* 0x040fe40000000008 */
[----:B------:R-:W-:Y:S02]  /*11c0*/  SHF.L.U32 R16, R57, 0x10, RZ ;  /* 0x0000001039107819 */ /* 0x000fe400000006ff */
[----:B------:R-:W-:Y:S01]  /*11d0*/  SHF.L.U32 R17, R54, 0x10, RZ ;  /* 0x0000001036117819 */ /* 0x000fe200000006ff */
[----:B------:R-:W-:Y:S01]  /*11e0*/  FFMA.FTZ R60, R71, R60, R69 ;  /* 0x0000003c473c7223 */ /* 0x000fe20000010045 */
[----:B------:R-:W-:-:S02]  /*11f0*/  SHF.L.U32 R20, R20, 0x10, RZ ;  /* 0x0000001014147819 */ /* 0x000fc400000006ff */
[----:B------:R-:W-:Y:S01]  /*1200*/  PRMT R51, R51, 0x7632, R51 ;  /* 0x0000763233337816 */ /* 0x000fe20000000033 */
[----:B------:R-:W-:Y:S01]  /*1210*/  FFMA.FTZ R16, R13, R16, R56 ;  /* 0x000000100d107223 */ /* 0x000fe20000010038 */
[----:B------:R-:W-:Y:S01]  /*1220*/  SHF.L.U32 R18, R8, 0x10, RZ ;  /* 0x0000001008127819 */ /* 0x000fe200000006ff */
[----:B------:R-:W-:Y:S01]  /*1230*/  FFMA.FTZ R8, R14, R17, R19 ;  /* 0x000000110e087223 */ /* 0x000fe20000010013 */
[----:B------:R-:W-:Y:S01]  /*1240*/  PRMT R17, R61, 0x7632, R17 ;  /* 0x000076323d117816 */ /* 0x000fe20000000011 */
[----:B------:R-:W-:Y:S01]  /*1250*/  FFMA.FTZ R60, R73, R20, R60 ;  /* 0x00000014493c7223 */ /* 0x000fe2000001003c */
[----:B------:R-:W-:Y:S02]  /*1260*/  SHF.L.U32 R22, R61, 0x10, RZ ;  /* 0x000000103d167819 */ /* 0x000fe400000006ff */
[----:B------:R-:W-:Y:S01]  /*1270*/  SHF.L.U32 R12, R51, 0x10, RZ ;  /* 0x00000010330c7819 */ /* 0x000fe200000006ff */
[----:B------:R-:W-:Y:S01]  /*1280*/  FFMA.FTZ R18, R9, R18, R16 ;  /* 0x0000001209127223 */ /* 0x000fe20000010010 */
[C---:B------:R-:W-:Y:S01]  /*1290*/  SHF.L.U32 R16, R58.reuse, 0x10, RZ ;  /* 0x000000103a107819 */ /* 0x040fe200000006ff */
        /* <DEDUP_REMOVED lines=8> */
[C---:B------:R-:W-:Y:S01]  /*1320*/  PRMT R9, R62.reuse, 0x7632, R9 ;  /* 0x000076323e097816 */ /* 0x040fe20000000009 */
[----:B------:R-:W-:Y:S01]  /*1330*/  FFMA.FTZ R8, R15, R12, R8 ;  /* 0x0000000c0f087223 */ /* 0x000fe20000010008 */
[----:B------:R-:W-:Y:S01]  /*1340*/  SHF.L.U32 R62, R62, 0x10, RZ ;  /* 0x000000103e3e7819 */ /* 0x000fe200000006ff */
[C---:B------:R-:W-:Y:S01]  /*1350*/  FFMA.FTZ R16, R14.reuse, R13, R17 ;  /* 0x0000000d0e107223 */ /* 0x040fe20000010011 */
[----:B------:R-:W-:Y:S02]  /*1360*/  SHF.L.U32 R12, R59, 0x10, RZ ;  /* 0x000000103b0c7819 */ /* 0x000fe400000006ff */
[----:B------:R-:W-:Y:S01]  /*1370*/  SHF.L.U32 R13, R9, 0x10, RZ ;  /* 0x00000010090d7819 */ /* 0x000fe200000006ff */
[----:B------:R-:W-:Y:S01]  /*1380*/  FFMA.FTZ R77, R77, R62, R20 ;  /* 0x0000003e4d4d7223 */ /* 0x000fe20000010014 */
[----:B------:R-:W-:Y:S01]  /*1390*/  PRMT R10, R55, 0x7632, R10 ;  /* 0x00007632370a7816 */ /* 0x000fe2000000000a */
[----:B------:R-:W-:Y:S01]  /*13a0*/  FFMA.FTZ R9, R15, R12, R16 ;  /* 0x0000000c0f097223 */ /* 0x000fe20000010010 */
[----:B------:R-:W-:Y:S01]  /*13b0*/  PRMT R59, R59, 0x7632, R59 ;  /* 0x000076323b3b7816 */ /* 0x000fe2000000003b */
[----:B------:R-:W-:Y:S01]  /*13c0*/  FFMA.FTZ R14, R14, R13, R77 ;  /* 0x0000000d0e0e7223 */ /* 0x000fe2000001004d */
[----:B------:R-:W-:-:S02]  /*13d0*/  PRMT R12, R63, 0x7632, R12 ;  /* 0x000076323f0c7816 */ /* 0x000fc4000000000c */
[----:B------:R-:W-:Y:S02]  /*13e0*/  SHF.L.U32 R16, R63, 0x10, RZ ;  /* 0x000000103f107819 */ /* 0x000fe400000006ff */
[----:B------:R-:W-:Y:S02]  /*13f0*/  SHF.L.U32 R10, R10, 0x10, RZ ;  /* 0x000000100a0a7819 */ /* 0x000fe400000006ff */
[----:B------:R-:W-:Y:S01]  /*1400*/  SHF.L.U32 R70, R59, 0x10, RZ ;  /* 0x000000103b467819 */ /* 0x000fe200000006ff */
[----:B------:R-:W-:Y:S01]  /*1410*/  FFMA.FTZ R15, R15, R16, R14 ;  /* 0x000000100f0f7223 */ /* 0x000fe2000001000e */
[----:B------:R-:W-:Y:S01]  /*1420*/  SHF.L.U32 R12, R12, 0x10, RZ ;  /* 0x000000100c0c7819 */ /* 0x000fe200000006ff */
[C---:B------:R-:W-:Y:S02]  /*1430*/  FFMA.FTZ R68, R11.reuse, R10, R8 ;  /* 0x0000000a0b447223 */ /* 0x040fe40000010008 */
        /* <DEDUP_REMOVED lines=30> */
[----:B-1----:R-:W-:Y:S01]  /*1620*/  FADD.FTZ R72, R72, R17 ;  /* 0x0000001148487221 */ /* 0x002fe20000010000 */
[----:B--2---:R-:W-:Y:S02]  /*1630*/  FADD.FTZ R12, R67, R12 ;  /* 0x0000000c430c7221 */ /* 0x004fe40000010000 */
        /* <DEDUP_REMOVED lines=10> */
[----:B------:R-:W0:Y:S04]  /*16e0*/  SHFL.BFLY PT, R17, R74, 0x8, 0x1f ;  /* 0x0d001f004a117f89 */ /* 0x000e2800000e0000 */
        /* <DEDUP_REMOVED lines=13> */
[----:B------:R-:W-:Y:S01]  /*17c0*/  FADD.FTZ R19, R72, R19 ;  /* 0x0000001348137221 */ /* 0x000fe20000010000 */
[----:B-1----:R-:W-:Y:S02]  /*17d0*/  FADD.FTZ R21, R12, R21 ;  /* 0x000000150c157221 */ /* 0x002fe40000010000 */
        /* <DEDUP_REMOVED lines=35> */
[----:B------:R-:W-:Y:S01]  /*1a10*/  LOP3.LUT P0, R0, R65, 0x1f, RZ, 0xc0, !PT ;  /* 0x0000001f41007812 */ /* 0x000fe2000780c0ff */
[----:B0-----:R-:W-:Y:S02]  /*1a20*/  FADD.FTZ R5, R2, R5 ;  /* 0x0000000502057221 */ /* 0x001fe40000010000 */
[----:B------:R-:W0:Y:S01]  /*1a30*/  SHFL.BFLY PT, R17, R14, 0x2, 0x1f ;  /* 0x0c401f000e117f89 */ /* 0x000e2200000e0000 */
[----:B------:R-:W-:Y:S02]  /*1a40*/  ISETP.NE.AND P1, PT, R0, RZ, PT ;  /* 0x000000ff0000720c */ /* 0x000fe40003f25270 */
[----:B------:R-:W-:Y:S01]  /*1a50*/  SHF.R.U32.HI R0, RZ, 0x3, R65 ;  /* 0x00000003ff007819 */ /* 0x000fe20000011641 */
[----:B------:R-:W0:Y:S01]  /*1a60*/  SHFL.BFLY PT, R19, R16, 0x2, 0x1f ;  /* 0x0c401f0010137f89 */ /* 0x000e2200000e0000 */
[----:B-1----:R-:W-:Y:S02]  /*1a70*/  FADD.FTZ R7, R4, R7 ;  /* 0x0000000704077221 */ /* 0x002fe40000010000 */
[----:B------:R-:W-:Y:S01]  /*1a80*/  LOP3.LUT R0, R0, 0xc, RZ, 0xc0, !PT ;  /* 0x0000000c00007812 */ /* 0x000fe200078ec0ff */
        /* <DEDUP_REMOVED lines=9> */
[----:B0-----:R-:W-:Y:S01]  /*1b20*/  FADD.FTZ R17, R14, R17 ;  /* 0x000000110e117221 */ /* 0x001fe20000010000 */
[----:B------:R-:W-:Y:S02]  /*1b30*/  FADD.FTZ R19, R16, R19 ;  /* 0x0000001310137221 */ /* 0x000fe40000010000 */
        /* <DEDUP_REMOVED lines=23> */
[----:B------:R2:W-:Y:S01]  /*1cb0*/  @!P0 STS [R0+UR4], R3 ;  /* 0x0000000300008988 */ /* 0x0005e20008000804 */
[----:B------:R-:W-:Y:S01]  /*1cc0*/  ISETP.NE.AND P0, PT, R65, RZ, PT ;  /* 0x000000ff4100720c */ /* 0x000fe20003f05270 */
[----:B------:R-:W-:Y:S01]  /*1cd0*/  FADD.FTZ R17, R17, R16 ;  /* 0x0000001011117221 */ /* 0x000fe20000010000 */
[----:B0-----:R-:W-:Y:S01]  /*1ce0*/  FADD.FTZ R19, R19, R18 ;  /* 0x0000001213137221 */ /* 0x001fe20000010000 */
[----:B------:R0:W-:Y:S01]  /*1cf0*/  @!P1 STS [R0+UR4+0x10], R5 ;  /* 0x0000100500009988 */ /* 0x0001e20008000804 */
[----:B-1----:R-:W-:-:S03]  /*1d00*/  FADD.FTZ R21, R21, R20 ;  /* 0x0000001415157221 */ /* 0x002fc60000010000 */
[----:B------:R0:W-:Y:S01]  /*1d10*/  @!P1 STS [R0+UR4+0x20], R7 ;  /* 0x0000200700009988 */ /* 0x0001e20008000804 */
[----:B--2---:R-:W-:-:S03]  /*1d20*/  FADD.FTZ R23, R23, R22 ;  /* 0x0000001617177221 */ /* 0x004fc60000010000 */
[----:B------:R0:W-:Y:S01]  /*1d30*/  @!P1 STS [R0+UR4+0x30], R9 ;  /* 0x0000300900009988 */ /* 0x0001e20008000804 */
[----:B---3--:R-:W-:-:S03]  /*1d40*/  FADD.FTZ R25, R25, R24 ;  /* 0x0000001819197221 */ /* 0x008fc60000010000 */
[----:B------:R0:W-:Y:S01]  /*1d50*/  @!P1 STS [R0+UR4+0x40], R11 ;  /* 0x0000400b00009988 */ /* 0x0001e20008000804 */
[----:B----4-:R-:W-:-:S03]  /*1d60*/  FADD.FTZ R27, R27, R26 ;  /* 0x0000001a1b1b7221 */ /* 0x010fc60000010000 */
        /* <DEDUP_REMOVED lines=11> */
[----:B------:R-:W2:Y:S03]  /*1e20*/  LDC.64 R2, c[0x0][0x380] ;  /* 0x0000e000ff027b82 */ /* 0x000ea60000000a00 */
[----:B------:R-:W3:Y:S04]  /*1e30*/  LDS.128 R32, [UR4+0x10] ;  /* 0x00001004ff207984 */ /* 0x000ee80008000c00 */
[----:B------:R-:W4:Y:S04]  /*1e40*/  LDS.128 R28, [UR4+0x20] ;  /* 0x00002004ff1c7984 */ /* 0x000f280008000c00 */
[----:B0-----:R-:W0:Y:S04]  /*1e50*/  LDS.128 R4, [UR4+0x30] ;  /* 0x00003004ff047984 */ /* 0x001e280008000c00 */
[----:B------:R-:W5:Y:S04]  /*1e60*/  LDS.128 R16, [UR4+0x40] ;  /* 0x00004004ff107984 */ /* 0x000f680008000c00 */
[----:B------:R-:W5:Y:S04]  /*1e70*/  LDS.128 R20, [UR4+0x50] ;  /* 0x00005004ff147984 */ /* 0x000f680008000c00 */
[----:B------:R-:W5:Y:S01]  /*1e80*/  LDS.128 R8, [UR4+0x60] ;  /* 0x00006004ff087984 */ /* 0x000f620008000c00 */
[----:B--2---:R-:W-:-:S03]  /*1e90*/  IMAD.WIDE.U32 R2, R66, 0x4, R2 ;  /* 0x0000000442027825 */ /* 0x004fc600078e0002 */
[----:B------:R-:W2:Y:S04]  /*1ea0*/  LDS.128 R24, [UR4+0x70] ;  /* 0x00007004ff187984 */ /* 0x000ea80008000c00 */
[----:B------:R-:W2:Y:S04]  /*1eb0*/  LDS.128 R12, [UR4+0x80] ;  /* 0x00008004ff0c7984 */ /* 0x000ea80008000c00 */
[----:B------:R-:W2:Y:S01]  /*1ec0*/  LDS.128 R48, [UR4+0xa0] ;  /* 0x0000a004ff307984 */ /* 0x000ea20008000c00 */
[----:B-1----:R-:W-:-:S03]  /*1ed0*/  FADD.FTZ R36, RZ, R36 ;  /* 0x00000024ff247221 */ /* 0x002fc60000010000 */
[----:B------:R-:W1:Y:S01]  /*1ee0*/  LDS.128 R44, [UR4+0xb0] ;  /* 0x0000b004ff2c7984 */ /* 0x000e620008000c00 */
[----:B------:R-:W-:-:S03]  /*1ef0*/  FADD.FTZ R37, R36, R37 ;  /* 0x0000002524257221 */ /* 0x000fc60000010000 */
[----:B------:R-:W1:Y:S01]  /*1f00*/  LDS.128 R40, [UR4+0xc0] ;  /* 0x0000c004ff287984 */ /* 0x000e620008000c00 */
[----:B---3--:R-:W-:Y:S01]  /*1f10*/  FADD.FTZ R32, RZ, R32 ;  /* 0x00000020ff207221 */ /* 0x008fe20000010000 */
[----:B------:R-:W-:Y:S01]  /*1f20*/  FADD.FTZ R38, R37, R38 ;  /* 0x0000002625267221 */ /* 0x000fe20000010000 */
[----:B----4-:R-:W-:Y:S02]  /*1f30*/  FADD.FTZ R28, RZ, R28 ;  /* 0x0000001cff1c7221 */ /* 0x010fe40000010000 */
[----:B------:R-:W-:Y:S01]  /*1f40*/  FADD.FTZ R33, R32, R33 ;  /* 0x0000002120217221 */ /* 0x000fe20000010000 */
[----:B------:R-:W-:Y:S01]  /*1f50*/  FADD.FTZ R53, R38, R39 ;  /* 0x0000002726357221 */ /* 0x000fe20000010000 */
[----:B0-----:R-:W-:Y:S01]  /*1f60*/  FADD.FTZ R4, RZ, R4 ;  /* 0x00000004ff047221 */ /* 0x001fe20000010000 */
[----:B------:R-:W0:Y:S01]  /*1f70*/  LDS.128 R36, [UR4+0x90] ;  /* 0x00009004ff247984 */ /* 0x000e220008000c00 */
        /* <DEDUP_REMOVED lines=35> */
[----:B------:R-:W-:Y:S01]  /*21b0*/  FADD.FTZ R46, R45, R46 ;  /* 0x0000002e2d2e7221 */ /* 0x000fe20000010000 */
[----:B------:R-:W-:Y:S01]  /*21c0*/  FADD.FTZ R51, R50, R51 ;  /* 0x0000003332337221 */ /* 0x000fe20000010000 */
[----:B------:R1:W-:Y:S01]  /*21d0*/  STG.E desc[UR6][R2.64], R53 ;  /* 0x0000003502007986 */ /* 0x0003e2000c101906 */
[----:B------:R-:W-:Y:S01]  /*21e0*/  FADD.FTZ R42, R41, R42 ;  /* 0x0000002a292a7221 */ /* 0x000fe20000010000 */
[----:B0-----:R-:W-:Y:S01]  /*21f0*/  FADD.FTZ R36, RZ, R36 ;  /* 0x00000024ff247221 */ /* 0x001fe20000010000 */
[----:B------:R-:W-:Y:S01]  /*2200*/  FADD.FTZ R47, R46, R47 ;  /* 0x0000002f2e2f7221 */ /* 0x000fe20000010000 */
[----:B------:R1:W-:Y:S01]  /*2210*/  STG.E desc[UR6][R2.64+0x600], R35 ;  /* 0x0006002302007986 */ /* 0x0003e2000c101906 */
[----:B------:R-:W-:Y:S01]  /*2220*/  FADD.FTZ R43, R42, R43 ;  /* 0x0000002b2a2b7221 */ /* 0x000fe20000010000 */
[----:B------:R-:W-:-:S02]  /*2230*/  FADD.FTZ R37, R36, R37 ;  /* 0x0000002524257221 */ /* 0x000fc40000010000 */
[----:B------:R1:W-:Y:S02]  /*2240*/  STG.E desc[UR6][R2.64+0xc00], R31 ;  /* 0x000c001f02007986 */ /* 0x0003e4000c101906 */
[----:B------:R-:W-:Y:S02]  /*2250*/  FADD.FTZ R38, R37, R38 ;  /* 0x0000002625267221 */ /* 0x000fe40000010000 */
        /* <DEDUP_REMOVED lines=11> */
.L_x_14:
[----:B------:R-:W-:Y:S05]  /*2310*/  BSYNC.RECONVERGENT B0 ;  /* 0x0000000000007941 */ /* 0x000fea0003800200 */
.L_x_13:
[----:B------:R-:W-:Y:S01]  /*2320*/  PREEXIT ;  /* 0x000000000000782d */ /* 0x000fe20000000000 */
[----:B------:R-:W-:Y:S05]  /*2330*/  EXIT ;  /* 0x000000000000794d */ /* 0x000fea0003800000 */
.L_x_15:
        /* <DEDUP_REMOVED lines=12> */
.L_x_115:


//--------------------- .text._Z31router_gemm_kernel_float_outputI13__nv_bfloat16Li128ELi8ELi12ELi384ELi7168EEvPfPKT_S4_ --------------------------
	.section	.text._Z31router_gemm_kernel_float_outputI13__nv_bfloat16Li128ELi8ELi12ELi384ELi7168EEvPfPKT_S4_,"ax",@progbits
	.align	128
        .global         _Z31router_gemm_kernel_float_outputI13__nv_bfloat16Li128ELi8ELi12ELi384ELi7168EEvPfPKT_S4_
        .type           _Z31router_gemm_kernel_float_outputI13__nv_bfloat16Li128ELi8ELi12ELi384ELi7168EEvPfPKT_S4_,@function
        .size           _Z31router_gemm_kernel_float_outputI13__nv_bfloat16Li128ELi8ELi12ELi384ELi7168EEvPfPKT_S4_,(.L_x_116 - _Z31router_gemm_kernel_float_outputI13__nv_bfloat16Li128ELi8ELi12ELi384ELi7168EEvPfPKT_S4_)
        .other          _Z31router_gemm_kernel_float_outputI13__nv_bfloat16Li128ELi8ELi12ELi384ELi7168EEvPfPKT_S4_,@"STO_CUDA_ENTRY STV_DEFAULT"
_Z31router_gemm_kernel_float_outputI13__nv_bfloat16Li128ELi8ELi12ELi384ELi7168EEvPfPKT_S4_:
.text._Z31router_gemm_kernel_float_outputI13__nv_bfloat16Li128ELi8ELi12ELi384ELi7168EEvPfPKT_S4_:
        /* <DEDUP_REMOVED lines=9> */
[----:B------:R-:W-:Y:S02]  /*0090*/  MOV R0, RZ ;  /* 0x000000ff00007202 */ /* 0x000fe40000000f00 */
        /* <DEDUP_REMOVED lines=19> */
.L_x_16:
        /* <DEDUP_REMOVED lines=39> */
[C---:B------:R-:W-:Y:S02]  /*0440*/  PRMT R14, R10.reuse, 0x7632, R14 ;  /* 0x000076320a0e7816 */ /* 0x040fe4000000000e */
[----:B------:R-:W-:Y:S01]  /*0450*/  SHF.L.U32 R60, R10, 0x10, RZ ;  /* 0x000000100a3c7819 */ /* 0x000fe200000006ff */
[----:B------:R-:W-:Y:S01]  /*0460*/  FFMA.FTZ R62, R12, R63, R73 ;  /* 0x0000003f0c3e7223 */ /* 0x000fe20000010049 */
[----:B------:R-:W-:-:S02]  /*0470*/  PRMT R10, R14, 0x7632, R10 ;  /* 0x000076320e0a7816 */ /* 0x000fc4000000000a */
[----:B------:R-:W-:Y:S01]  /*0480*/  SHF.L.U32 R63, R14, 0x10, RZ ;  /* 0x000000100e3f7819 */ /* 0x000fe200000006ff */
[----:B------:R-:W-:Y:S01]  /*0490*/  FFMA.FTZ R73, R9, R60, R62 ;  /* 0x0000003c09497223 */ /* 0x000fe2000001003e */
[----:B------:R-:W-:Y:S02]  /*04a0*/  SHF.L.U32 R10, R10, 0x10, RZ ;  /* 0x000000100a0a7819 */ /* 0x000fe400000006ff */
[C---:B--2---:R-:W-:Y:S02]  /*04b0*/  PRMT R60, R16.reuse, 0x7632, R60 ;  /* 0x00007632103c7816 */ /* 0x044fe4000000003c */
[----:B------:R-:W-:Y:S01]  /*04c0*/  SHF.L.U32 R62, R16, 0x10, RZ ;  /* 0x00000010103e7819 */ /* 0x000fe200000006ff */
[----:B------:R-:W-:Y:S01]  /*04d0*/  FFMA.FTZ R16, R10, R63, R73 ;  /* 0x0000003f0a107223 */ /* 0x000fe20000010049 */
[----:B------:R-:W-:-:S03]  /*04e0*/  SHF.L.U32 R63, R60, 0x10, RZ ;  /* 0x000000103c3f7819 */ /* 0x000fc600000006ff */
[----:B------:R-:W-:Y:S01]  /*04f0*/  FFMA.FTZ R73, R72, R62, R7 ;  /* 0x0000003e48497223 */ /* 0x000fe20000010007 */
[----:B------:R-:W-:Y:S02]  /*0500*/  PRMT R14, R15, 0x7632, R14 ;  /* 0x000076320f0e7816 */ /* 0x000fe4000000000e */
[C---:B------:R-:W-:Y:S01]  /*0510*/  PRMT R60, R17.reuse, 0x7632, R60 ;  /* 0x00007632113c7816 */ /* 0x040fe2000000003c */
[----:B------:R-:W-:Y:S01]  /*0520*/  FFMA.FTZ R74, R8, R63, R73 ;  /* 0x0000003f084a7223 */ /* 0x000fe20000010049 */
[----:B------:R-:W-:Y:S02]  /*0530*/  SHF.L.U32 R62, R17, 0x10, RZ ;  /* 0x00000010113e7819 */ /* 0x000fe400000006ff */
[----:B------:R-:W-:Y:S02]  /*0540*/  SHF.L.U32 R15, R15, 0x10, RZ ;  /* 0x000000100f0f7819 */ /* 0x000fe400000006ff */
[C---:B------:R-:W-:Y:S02]  /*0550*/  SHF.L.U32 R7, R11.reuse, 0x10, RZ ;  /* 0x000000100b077819 */ /* 0x040fe400000006ff */
[----:B------:R-:W-:Y:S01]  /*0560*/  PRMT R11, R11, 0x7632, R11 ;  /* 0x000076320b0b7816 */ /* 0x000fe2000000000b */
[----:B------:R-:W-:Y:S01]  /*0570*/  FFMA.FTZ R63, R13, R62, R74 ;  /* 0x0000003e0d3f7223 */ /* 0x000fe2000001004a */
[----:B------:R-:W-:Y:S01]  /*0580*/  SHF.L.U32 R17, R60, 0x10, RZ ;  /* 0x000000103c117819 */ /* 0x000fe200000006ff */
[----:B------:R-:W-:Y:S01]  /*0590*/  FFMA.FTZ R7, R15, R7, R16 ;  /* 0x000000070f077223 */ /* 0x000fe20000010010 */
[----:B------:R-:W-:-:S02]  /*05a0*/  SHF.L.U32 R11, R11, 0x10, RZ ;  /* 0x000000100b0b7819 */ /* 0x000fc400000006ff */
[----:B------:R-:W-:Y:S02]  /*05b0*/  SHF.L.U32 R14, R14, 0x10, RZ ;  /* 0x000000100e0e7819 */ /* 0x000fe400000006ff */
[----:B------:R-:W-:Y:S01]  /*05c0*/  SHF.L.U32 R16, R18, 0x10, RZ ;  /* 0x0000001012107819 */ /* 0x000fe200000006ff */
[----:B------:R-:W-:Y:S01]  /*05d0*/  FFMA.FTZ R62, R12, R17, R63 ;  /* 0x000000110c3e7223 */ /* 0x000fe2000001003f */
[----:B------:R-:W-:Y:S01]  /*05e0*/  PRMT R18, R18, 0x7632, R18 ;  /* 0x0000763212127816 */ /* 0x000fe20000000012 */
[----:B------:R-:W-:Y:S01]  /*05f0*/  FFMA.FTZ R60, R14, R11, R7 ;  /* 0x0000000b0e3c7223 */ /* 0x000fe20000010007 */
[----:B-----5:R-:W-:Y:S01]  /*0600*/  SHF.L.U32 R63, R20, 0x10, RZ ;  /* 0x00000010143f7819 */ /* 0x020fe200000006ff */
[--C-:B------:R-:W-:Y:S01]  /*0610*/  FFMA.FTZ R17, R9, R16, R62.reuse ;  /* 0x0000001009117223 */ /* 0x100fe2000001003e */
[----:B------:R-:W-:Y:S02]  /*0620*/  SHF.L.U32 R11, R18, 0x10, RZ ;  /* 0x00000010120b7819 */ /* 0x000fe400000006ff */
[----:B------:R-:W-:Y:S01]  /*0630*/  PRMT R62, R20, 0x7632, R62 ;  /* 0x00007632143e7816 */ /* 0x000fe2000000003e */
[----:B------:R-:W-:-:S02]  /*0640*/  FFMA.FTZ R63, R72, R63, R6 ;  /* 0x0000003f483f7223 */ /* 0x000fc40000010006 */
[--C-:B------:R-:W-:Y:S01]  /*0650*/  FFMA.FTZ R18, R10, R11, R17.reuse ;  /* 0x0000000b0a127223 */ /* 0x100fe20000010011 */
[----:B------:R-:W-:Y:S02]  /*0660*/  SHF.L.U32 R11, R62, 0x10, RZ ;  /* 0x000000103e0b7819 */ /* 0x000fe400000006ff */
[C---:B------:R-:W-:Y:S02]  /*0670*/  PRMT R17, R24.reuse, 0x7632, R17 ;  /* 0x0000763218117816 */ /* 0x040fe40000000011 */
[----:B------:R-:W-:Y:S01]  /*0680*/  SHF.L.U32 R24, R24, 0x10, RZ ;  /* 0x0000001018187819 */ /* 0x000fe200000006ff */
[----:B------:R-:W-:Y:S01]  /*0690*/  FFMA.FTZ R20, R8, R11, R63 ;  /* 0x0000000b08147223 */ /* 0x000fe2000001003f */
        /* <DEDUP_REMOVED lines=8> */
[C---:B------:R-:W-:Y:S02]  /*0720*/  SHF.L.U32 R6, R25.reuse, 0x10, RZ ;  /* 0x0000001019067819 */ /* 0x040fe400000006ff */
[----:B------:R-:W-:Y:S01]  /*0730*/  PRMT R25, R25, 0x7632, R25 ;  /* 0x0000763219197816 */ /* 0x000fe20000000019 */
[----:B------:R-:W-:Y:S01]  /*0740*/  FFMA.FTZ R5, R15, R16, R18 ;  /* 0x000000100f057223 */ /* 0x000fe20000010012 */
[----:B------:R-:W-:Y:S01]  /*0750*/  FFMA.FTZ R16, R12, R21, R11 ;  /* 0x000000150c107223 */ /* 0x000fe2000001000b */
[----:B------:R-:W-:Y:S01]  /*0760*/  FFMA.FTZ R11, R13, R6, R20 ;  /* 0x000000060d0b7223 */ /* 0x000fe20000010014 */
[----:B------:R-:W-:Y:S02]  /*0770*/  SHF.L.U32 R25, R25, 0x10, RZ ;  /* 0x0000001019197819 */ /* 0x000fe400000006ff */
[----:B------:R-:W-:-:S02]  /*0780*/  SHF.L.U32 R6, R22, 0x10, RZ ;  /* 0x0000001016067819 */ /* 0x000fc400000006ff */
[----:B------:R-:W-:Y:S02]  /*0790*/  PRMT R22, R22, 0x7632, R22 ;  /* 0x0000763216167816 */ /* 0x000fe40000000016 */
[----:B------:R-:W-:Y:S01]  /*07a0*/  PRMT R18, R26, 0x7632, R18 ;  /* 0x000076321a127816 */ /* 0x000fe20000000012 */
        /* <DEDUP_REMOVED lines=17> */
[----:B------:R-:W-:Y:S02]  /*08c0*/  FFMA.FTZ R16, R15, R16, R18 ;  /* 0x000000100f107223 */ /* 0x000fe40000010012 */
[----:B------:R-:W-:Y:S01]  /*08d0*/  FFMA.FTZ R18, R8, R17, R19 ;  /* 0x0000001108127223 */ /* 0x000fe20000010013 */
[----:B------:R-:W-:-:S02]  /*08e0*/  PRMT R6, R23, 0x7632, R6 ;  /* 0x0000763217067816 */ /* 0x000fc40000000006 */
[----:B------:R-:W-:Y:S01]  /*08f0*/  PRMT R27, R27, 0x7632, R27 ;  /* 0x000076321b1b7816 */ /* 0x000fe2000000001b */
[--C-:B------:R-:W-:Y:S01]  /*0900*/  FFMA.FTZ R17, R13, R4, R18.reuse ;  /* 0x000000040d117223 */ /* 0x100fe20000010012 */
[C---:B------:R-:W-:Y:S02]  /*0910*/  PRMT R18, R32.reuse, 0x7632, R18 ;  /* 0x0000763220127816 */ /* 0x040fe40000000012 */
[----:B------:R-:W-:Y:S02]  /*0920*/  SHF.L.U32 R19, R32, 0x10, RZ ;  /* 0x0000001020137819 */ /* 0x000fe400000006ff */
[----:B------:R-:W-:Y:S02]  /*0930*/  SHF.L.U32 R7, R7, 0x10, RZ ;  /* 0x0000001007077819 */ /* 0x000fe400000006ff */
[----:B------:R-:W-:Y:S02]  /*0940*/  PRMT R29, R29, 0x7632, R29 ;  /* 0x000076321d1d7816 */ /* 0x000fe4000000001d */
[----:B------:R-:W-:-:S02]  /*0950*/  SHF.L.U32 R11, R6, 0x10, RZ ;  /* 0x00000010060b7819 */ /* 0x000fc400000006ff */
[----:B------:R-:W-:Y:S01]  /*0960*/  SHF.L.U32 R27, R27, 0x10, RZ ;  /* 0x000000101b1b7819 */ /* 0x000fe200000006ff */
[----:B------:R-:W-:Y:S01]  /*0970*/  FFMA.FTZ R19, R72, R19, R0 ;  /* 0x0000001348137223 */ /* 0x000fe20000010000 */
[----:B------:R-:W-:Y:S01]  /*0980*/  SHF.L.U32 R21, R18, 0x10, RZ ;  /* 0x0000001012157819 */ /* 0x000fe200000006ff */
[C---:B------:R-:W-:Y:S01]  /*0990*/  FFMA.FTZ R7, R14.reuse, R7, R5 ;  /* 0x000000070e077223 */ /* 0x040fe20000010005 */
[----:B------:R-:W-:Y:S01]  /*09a0*/  SHF.L.U32 R29, R29, 0x10, RZ ;  /* 0x000000101d1d7819 */ /* 0x000fe200000006ff */
[C---:B------:R-:W-:Y:S01]  /*09b0*/  FFMA.FTZ R6, R14.reuse, R11, R16 ;  /* 0x0000000b0e067223 */ /* 0x040fe20000010010 */
        /* <DEDUP_REMOVED lines=10> */
[C---:B------:R-:W-:Y:S02]  /*0a60*/  PRMT R22, R36.reuse, 0x7632, R22 ;  /* 0x0000763224167816 */ /* 0x040fe40000000016 */
        /* <DEDUP_REMOVED lines=13> */
[--C-:B------:R-:W-:Y:S01]  /*0b40*/  FFMA.FTZ R17, R15, R16, R0.reuse ;  /* 0x000000100f117223 */ /* 0x100fe20000010000 */
[----:B------:R-:W-:Y:S01]  /*0b50*/  PRMT R37, R37, 0x7632, R37 ;  /* 0x0000763225257816 */ /* 0x000fe20000000025 */
[----:B------:R-:W-:Y:S01]  /*0b60*/  FFMA.FTZ R18, R10, R11, R19 ;  /* 0x0000000b0a127223 */ /* 0x000fe20000010013 */
[C---:B------:R-:W-:Y:S02]  /*0b70*/  PRMT R0, R35.reuse, 0x7632, R0 ;  /* 0x0000763223007816 */ /* 0x040fe40000000000 */
        /* <DEDUP_REMOVED lines=77> */
[C---:B------:R-:W-:Y:S02]  /*1050*/  PRMT R24, R56.reuse, 0x7632, R24 ;  /* 0x0000763238187816 */ /* 0x040fe40000000018 */
[----:B------:R-:W-:Y:S02]  /*1060*/  PRMT R47, R47, 0x7632, R47 ;  /* 0x000076322f2f7816 */ /* 0x000fe4000000002f */
[----:B------:R-:W-:-:S02]  /*1070*/  SHF.L.U32 R56, R56, 0x10, RZ ;  /* 0x0000001038387819 */ /* 0x000fc400000006ff */
[----:B------:R-:W-:Y:S01]  /*1080*/  SHF.L.U32 R21, R16, 0x10, RZ ;  /* 0x0000001010157819 */ /* 0x000fe200000006ff */
        /* <DEDUP_REMOVED lines=30> */
[C---:B------:R-:W-:Y:S02]  /*1270*/  PRMT R9, R59.reuse, 0x7632, R9 ;  /* 0x000076323b097816 */ /* 0x040fe40000000009 */
[----:B------:R-:W-:Y:S02]  /*1280*/  SHF.L.U32 R12, R59, 0x10, RZ ;  /* 0x000000103b0c7819 */ /* 0x000fe400000006ff */
[----:B------:R-:W-:-:S02]  /*1290*/  SHF.L.U32 R17, R17, 0x10, RZ ;  /* 0x0000001011117819 */ /* 0x000fc400000006ff */
        /* <DEDUP_REMOVED lines=56> */
[----:B-----5:R-:W-:Y:S01]  /*1620*/  FADD.FTZ R17, R14, R17 ;  /* 0x000000110e117221 */ /* 0x020fe20000010000 */
[----:B------:R-:W-:Y:S02]  /*1630*/  FADD.FTZ R19, R16, R19 ;  /* 0x0000001310137221 */ /* 0x000fe40000010000 */
        /* <DEDUP_REMOVED lines=10> */
[----:B------:R-:W4:Y:S04]  /*16e0*/  SHFL.BFLY PT, R14, R17, 0x4, 0x1f ;  /* 0x0c801f00110e7f89 */ /* 0x000f2800000e0000 */
        /* <DEDUP_REMOVED lines=12> */
[----:B------:R-:W-:Y:S02]  /*17b0*/  FADD.FTZ R16, R19, R16 ;  /* 0x0000001013107221 */ /* 0x000fe40000010000 */
        /* <DEDUP_REMOVED lines=9> */
[----:B------:R-:W-:Y:S01]  /*1850*/  LOP3.LUT P0, R0, R70, 0x1f, RZ, 0xc0, !PT ;  /* 0x0000001f46007812 */ /* 0x000fe2000780c0ff */
[----:B---3--:R-:W-:Y:S02]  /*1860*/  FADD.FTZ R5, R2, R5 ;  /* 0x0000000502057221 */ /* 0x008fe40000010000 */
[----:B------:R-:W3:Y:S01]  /*1870*/  SHFL.BFLY PT, R17, R14, 0x2, 0x1f ;  /* 0x0c401f000e117f89 */ /* 0x000ee200000e0000 */
[----:B------:R-:W-:Y:S02]  /*1880*/  ISETP.NE.AND P1, PT, R0, RZ, PT ;  /* 0x000000ff0000720c */ /* 0x000fe40003f25270 */
[----:B------:R-:W-:Y:S01]  /*1890*/  SHF.R.U32.HI R0, RZ, 0x3, R70 ;  /* 0x00000003ff007819 */ /* 0x000fe20000011646 */
[----:B------:R-:W3:Y:S01]  /*18a0*/  SHFL.BFLY PT, R19, R16, 0x2, 0x1f ;  /* 0x0c401f0010137f89 */ /* 0x000ee200000e0000 */
[----:B----4-:R-:W-:Y:S02]  /*18b0*/  FADD.FTZ R7, R7, R4 ;  /* 0x0000000407077221 */ /* 0x010fe40000010000 */
[----:B------:R-:W-:Y:S01]  /*18c0*/  LOP3.LUT R0, R0, 0xc, RZ, 0xc0, !PT ;  /* 0x0000000c00007812 */ /* 0x000fe200078ec0ff */
[----:B------:R-:W4:Y:S01]  /*18d0*/  SHFL.BFLY PT, R21, R18, 0x2, 0x1f ;  /* 0x0c401f0012157f89 */ /* 0x000f2200000e0000 */
[----:B-----5:R-:W-:-:S03]  /*18e0*/  FADD.FTZ R9, R9, R6 ;  /* 0x0000000609097221 */ /* 0x020fc60000010000 */
        /* <DEDUP_REMOVED lines=8> */
[----:B------:R-:W-:-:S03]  /*1970*/  FADD.FTZ R19, R16, R19 ;  /* 0x0000001310137221 */ /* 0x000fc60000010000 */
        /* <DEDUP_REMOVED lines=19> */
[----:B------:R0:W-:Y:S01]  /*1ab0*/  @!P0 STS [R0+UR4], R3 ;  /* 0x0000000300008988 */ /* 0x0001e20008000804 */
[----:B------:R-:W-:Y:S01]  /*1ac0*/  ISETP.NE.AND P0, PT, R70, RZ, PT ;  /* 0x000000ff4600720c */ /* 0x000fe20003f05270 */
[----:B-1----:R-:W-:Y:S01]  /*1ad0*/  FADD.FTZ R15, R15, R14 ;  /* 0x0000000e0f0f7221 */ /* 0x002fe20000010000 */
[----:B------:R-:W-:Y:S01]  /*1ae0*/  FADD.FTZ R17, R17, R16 ;  /* 0x0000001011117221 */ /* 0x000fe20000010000 */
[----:B------:R0:W-:Y:S01]  /*1af0*/  @!P1 STS [R0+UR4+0x10], R5 ;  /* 0x0000100500009988 */ /* 0x0001e20008000804 */
[----:B--2---:R-:W-:-:S03]  /*1b00*/  FADD.FTZ R19, R19, R18 ;  /* 0x0000001213137221 */ /* 0x004fc60000010000 */
[----:B------:R0:W-:Y:S01]  /*1b10*/  @!P1 STS [R0+UR4+0x20], R7 ;  /* 0x0000200700009988 */ /* 0x0001e20008000804 */
[----:B---3--:R-:W-:-:S03]  /*1b20*/  FADD.FTZ R21, R21, R20 ;  /* 0x0000001415157221 */ /* 0x008fc60000010000 */
        /* <DEDUP_REMOVED lines=24> */
[----:B------:R-:W0:Y:S04]  /*1cb0*/  LDS.128 R48, [UR4+0x90] ;  /* 0x00009004ff307984 */ /* 0x000e280008000c00 */
[----:B------:R-:W0:Y:S01]  /*1cc0*/  LDS.128 R44, [UR4+0xa0] ;  /* 0x0000a004ff2c7984 */ /* 0x000e220008000c00 */
[----:B-1----:R-:W-:-:S03]  /*1cd0*/  FADD.FTZ R32, RZ, R32 ;  /* 0x00000020ff207221 */ /* 0x002fc60000010000 */
[----:B------:R-:W1:Y:S01]  /*1ce0*/  LDS.128 R40, [UR4+0xb0] ;  /* 0x0000b004ff287984 */ /* 0x000e620008000c00 */
[----:B--2---:R-:W-:Y:S01]  /*1cf0*/  FADD.FTZ R4, RZ, R4 ;  /* 0x00000004ff047221 */ /* 0x004fe20000010000 */
[----:B------:R-:W-:Y:S01]  /*1d00*/  FADD.FTZ R33, R32, R33 ;  /* 0x0000002120217221 */ /* 0x000fe20000010000 */
[----:B---3--:R-:W-:Y:S02]  /*1d10*/  FADD.FTZ R28, RZ, R28 ;  /* 0x0000001cff1c7221 */ /* 0x008fe40000010000 */
[----:B------:R-:W-:Y:S01]  /*1d20*/  FADD.FTZ R5, R4, R5 ;  /* 0x0000000504057221 */ /* 0x000fe20000010000 */
[----:B------:R-:W-:Y:S01]  /*1d30*/  FADD.FTZ R34, R33, R34 ;  /* 0x0000002221227221 */ /* 0x000fe20000010000 */
[----:B----4-:R-:W-:Y:S01]  /*1d40*/  FADD.FTZ R24, RZ, R24 ;  /* 0x00000018ff187221 */ /* 0x010fe20000010000 */
[----:B------:R-:W-:Y:S01]  /*1d50*/  FADD.FTZ R29, R28, R29 ;  /* 0x0000001d1c1d7221 */ /* 0x000fe20000010000 */
[----:B------:R-:W-:Y:S01]  /*1d60*/  FADD.FTZ R6, R5, R6 ;  /* 0x0000000605067221 */ /* 0x000fe20000010000 */
        /* <DEDUP_REMOVED lines=51> */
.L_x_18:
[----:B------:R-:W-:Y:S05]  /*20a0*/  BSYNC.RECONVERGENT B0 ;  /* 0x0000000000007941 */ /* 0x000fea0003800200 */
.L_x_17:
[----:B------:R-:W-:Y:S01]  /*20b0*/  PREEXIT ;  /* 0x000000000000782d */ /* 0x000fe20000000000 */
[----:B------:R-:W-:Y:S05]  /*20c0*/  EXIT ;  /* 0x000000000000794d */ /* 0x000fea0003800000 */
.L_x_19:
        /* <DEDUP_REMOVED lines=11> */
.L_x_116:


//--------------------- .text._Z31router_gemm_kernel_float_outputI13__nv_bfloat16Li128ELi8ELi11ELi384ELi7168EEvPfPKT_S4_ --------------------------
	.section	.text._Z31router_gemm_kernel_float_outputI13__nv_bfloat16Li128ELi8ELi11ELi384ELi7168EEvPfPKT_S4_,"ax",@progbits
	.align	128
        .global         _Z31router_gemm_kernel_float_outputI13__nv_bfloat16Li128ELi8ELi11ELi384ELi7168EEvPfPKT_S4_
        .type           _Z31router_gemm_kernel_float_outputI13__nv_bfloat16Li128ELi8ELi11ELi384ELi7168EEvPfPKT_S4_,@function
        .size           _Z31router_gemm_kernel_float_outputI13__nv_bfloat16Li128ELi8ELi11ELi384ELi7168EEvPfPKT_S4_,(.L_x_117 - _Z31router_gemm_kernel_float_outputI13__nv_bfloat16Li128ELi8ELi11ELi384ELi7168EEvPfPKT_S4_)
        .other          _Z31router_gemm_kernel_float_outputI13__nv_bfloat16Li128ELi8ELi11ELi384ELi7168EEvPfPKT_S4_,@"STO_CUDA_ENTRY STV_DEFAULT"
_Z31router_gemm_kernel_float_outputI13__nv_bfloat16Li128ELi8ELi11ELi384ELi7168EEvPfPKT_S4_:
.text._Z31router_gemm_kernel_float_outputI13__nv_bfloat16Li128ELi8ELi11ELi384ELi7168EEvPfPKT_S4_:
        /* <DEDUP_REMOVED lines=29> */
.L_x_20:
        /* <DEDUP_REMOVED lines=26> */
[----:B------:R-:W-:Y:S01]  /*0370*/  FFMA.FTZ R69, R67, R69, R56 ;  /* 0x0000004543457223 */ /* 0x000fe20000010038 */
[----:B------:R-:W-:Y:S02]  /*0380*/  SHF.L.U32 R12, R12, 0x10, RZ ;  /* 0x000000100c0c7819 */ /* 0x000fe400000006ff */
[----:B------:R-:W-:Y:S02]  /*0390*/  SHF.L.U32 R8, R8, 0x10, RZ ;  /* 0x0000001008087819 */ /* 0x000fe400000006ff */
[C---:B------:R-:W-:Y:S02]  /*03a0*/  PRMT R68, R9.reuse, 0x7632, R68 ;  /* 0x0000763209447816 */ /* 0x040fe40000000044 */
[----:B------:R-:W-:Y:S02]  /*03b0*/  SHF.L.U32 R56, R9, 0x10, RZ ;  /* 0x0000001009387819 */ /* 0x000fe400000006ff */
[C---:B------:R-:W-:Y:S01]  /*03c0*/  PRMT R9, R13.reuse, 0x7632, R9 ;  /* 0x000076320d097816 */ /* 0x040fe20000000009 */
[----:B0-----:R-:W-:Y:S01]  /*03d0*/  FFMA.FTZ R60, R8, R12, R69 ;  /* 0x0000000c083c7223 */ /* 0x001fe20000010045 */
[----:B------:R-:W-:-:S02]  /*03e0*/  SHF.L.U32 R13, R13, 0x10, RZ ;  /* 0x000000100d0d7819 */ /* 0x000fc400000006ff */
[----:B------:R-:W-:Y:S02]  /*03f0*/  SHF.L.U32 R61, R68, 0x10, RZ ;  /* 0x00000010443d7819 */ /* 0x000fe400000006ff */
[----:B------:R-:W-:Y:S01]  /*0400*/  SHF.L.U32 R12, R9, 0x10, RZ ;  /* 0x00000010090c7819 */ /* 0x000fe200000006ff */
[----:B------:R-:W-:Y:S01]  /*0410*/  FFMA.FTZ R9, R13, R56, R60 ;  /* 0x000000380d097223 */ /* 0x000fe2000001003c */
[----:B------:R-:W-:-:S03]  /*0420*/  SHF.L.U32 R69, R10, 0x10, RZ ;  /* 0x000000100a457819 */ /* 0x000fc600000006ff */
[----:B------:R-:W-:Y:S01]  /*0430*/  FFMA.FTZ R56, R12, R61, R9 ;  /* 0x0000003d0c387223 */ /* 0x000fe20000010009 */
[----:B------:R-:W-:Y:S02]  /*0440*/  PRMT R61, R10, 0x7632, R61 ;  /* 0x000076320a3d7816 */ /* 0x000fe4000000003d */
[C---:B------:R-:W-:Y:S02]  /*0450*/  SHF.L.U32 R9, R14.reuse, 0x10, RZ ;  /* 0x000000100e097819 */ /* 0x040fe400000006ff */
[----:B------:R-:W-:Y:S02]  /*0460*/  PRMT R10, R14, 0x7632, R10 ;  /* 0x000076320e0a7816 */ /* 0x000fe4000000000a */
[----:B------:R-:W-:Y:S01]  /*0470*/  SHF.L.U32 R61, R61, 0x10, RZ ;  /* 0x000000103d3d7819 */ /* 0x000fe200000006ff */
[----:B------:R-:W-:Y:S01]  /*0480*/  FFMA.FTZ R69, R9, R69, R56 ;  /* 0x0000004509457223 */ /* 0x000fe20000010038 */
[----:B------:R-:W-:Y:S02]  /*0490*/  SHF.L.U32 R10, R10, 0x10, RZ ;  /* 0x000000100a0a7819 */ /* 0x000fe400000006ff */
[----:B--2---:R-:W-:-:S02]  /*04a0*/  SHF.L.U32 R60, R16, 0x10, RZ ;  /* 0x00000010103c7819 */ /* 0x004fc400000006ff */
[----:B------:R-:W-:Y:S01]  /*04b0*/  PRMT R56, R16, 0x7632, R56 ;  /* 0x0000763210387816 */ /* 0x000fe20000000038 */
[----:B------:R-:W-:Y:S01]  /*04c0*/  FFMA.FTZ R61, R10, R61, R69 ;  /* 0x0000003d0a3d7223 */ /* 0x000fe20000010045 */
[----:B------:R-:W-:Y:S01]  /*04d0*/  PRMT R16, R11, 0x7632, R16 ;  /* 0x000076320b107816 */ /* 0x000fe20000000010 */
[--C-:B------:R-:W-:Y:S01]  /*04e0*/  FFMA.FTZ R69, R67, R60, R7.reuse ;  /* 0x0000003c43457223 */ /* 0x100fe20000010007 */
[----:B------:R-:W-:Y:S02]  /*04f0*/  SHF.L.U32 R68, R11, 0x10, RZ ;  /* 0x000000100b447819 */ /* 0x000fe400000006ff */
[----:B------:R-:W-:Y:S02]  /*0500*/  SHF.L.U32 R11, R56, 0x10, RZ ;  /* 0x00000010380b7819 */ /* 0x000fe400000006ff */
[C---:B-----5:R-:W-:Y:S02]  /*0510*/  PRMT R7, R20.reuse, 0x7632, R7 ;  /* 0x0000763214077816 */ /* 0x060fe40000000007 */
[----:B------:R-:W-:Y:S01]  /*0520*/  SHF.L.U32 R56, R20, 0x10, RZ ;  /* 0x0000001014387819 */ /* 0x000fe200000006ff */
[----:B------:R-:W-:Y:S01]  /*0530*/  FFMA.FTZ R60, R8, R11, R69 ;  /* 0x0000000b083c7223 */ /* 0x000fe20000010045 */
[----:B------:R-:W-:-:S02]  /*0540*/  SHF.L.U32 R20, R17, 0x10, RZ ;  /* 0x0000001011147819 */ /* 0x000fc400000006ff */
        /* <DEDUP_REMOVED lines=21> */
[C---:B------:R-:W-:Y:S01]  /*06a0*/  FFMA.FTZ R20, R10.reuse, R7, R11 ;  /* 0x000000070a147223 */ /* 0x040fe2000001000b */
[----:B------:R-:W-:Y:S01]  /*06b0*/  SHF.L.U32 R15, R15, 0x10, RZ ;  /* 0x000000100f0f7819 */ /* 0x000fe200000006ff */
[----:B------:R-:W-:Y:S01]  /*06c0*/  FFMA.FTZ R11, R10, R17, R22 ;  /* 0x000000110a0b7223 */ /* 0x000fe20000010016 */
[----:B------:R-:W-:-:S02]  /*06d0*/  SHF.L.U32 R18, R19, 0x10, RZ ;  /* 0x0000001013127819 */ /* 0x000fc400000006ff */
[----:B------:R-:W-:Y:S02]  /*06e0*/  PRMT R6, R19, 0x7632, R6 ;  /* 0x0000763213067816 */ /* 0x000fe40000000006 */
[C---:B------:R-:W-:Y:S02]  /*06f0*/  SHF.L.U32 R22, R23.reuse, 0x10, RZ ;  /* 0x0000001017167819 */ /* 0x040fe400000006ff */
[----:B------:R-:W-:Y:S01]  /*0700*/  PRMT R23, R23, 0x7632, R23 ;  /* 0x0000763217177816 */ /* 0x000fe20000000017 */
[C---:B------:R-:W-:Y:S01]  /*0710*/  FFMA.FTZ R7, R15.reuse, R18, R20 ;  /* 0x000000120f077223 */ /* 0x040fe20000010014 */
[----:B------:R-:W-:Y:S02]  /*0720*/  SHF.L.U32 R56, R24, 0x10, RZ ;  /* 0x0000001018387819 */ /* 0x000fe400000006ff */
[----:B------:R-:W-:Y:S02]  /*0730*/  SHF.L.U32 R14, R14, 0x10, RZ ;  /* 0x000000100e0e7819 */ /* 0x000fe400000006ff */
[----:B------:R-:W-:Y:S01]  /*0740*/  SHF.L.U32 R6, R6, 0x10, RZ ;  /* 0x0000001006067819 */ /* 0x000fe200000006ff */
[----:B------:R-:W-:Y:S01]  /*0750*/  FFMA.FTZ R11, R15, R22, R11 ;  /* 0x000000160f0b7223 */ /* 0x000fe2000001000b */
[----:B------:R-:W-:-:S02]  /*0760*/  PRMT R24, R24, 0x7632, R24 ;  /* 0x0000763218187816 */ /* 0x000fc40000000018 */
[----:B------:R-:W-:Y:S01]  /*0770*/  SHF.L.U32 R18, R23, 0x10, RZ ;  /* 0x0000001017127819 */ /* 0x000fe200000006ff */
[----:B------:R-:W-:Y:S01]  /*0780*/  FFMA.FTZ R17, R67, R56, R5 ;  /* 0x0000003843117223 */ /* 0x000fe20000010005 */
[----:B------:R-:W-:Y:S01]  /*0790*/  SHF.L.U32 R5, R24, 0x10, RZ ;  /* 0x0000001018057819 */ /* 0x000fe200000006ff */
[C---:B------:R-:W-:Y:S02]  /*07a0*/  FFMA.FTZ R7, R14.reuse, R6, R7 ;  /* 0x000000060e077223 */ /* 0x040fe40000010007 */
[----:B------:R-:W-:Y:S01]  /*07b0*/  FFMA.FTZ R6, R14, R18, R11 ;  /* 0x000000120e067223 */ /* 0x000fe2000001000b */
[C---:B------:R-:W-:Y:S02]  /*07c0*/  PRMT R18, R28.reuse, 0x7632, R18 ;  /* 0x000076321c127816 */ /* 0x040fe40000000012 */
[C---:B------:R-:W-:Y:S02]  /*07d0*/  SHF.L.U32 R20, R25.reuse, 0x10, RZ ;  /* 0x0000001019147819 */ /* 0x040fe400000006ff */
[----:B------:R-:W-:Y:S01]  /*07e0*/  SHF.L.U32 R28, R28, 0x10, RZ ;  /* 0x000000101c1c7819 */ /* 0x000fe200000006ff */
[----:B------:R-:W-:Y:S01]  /*07f0*/  FFMA.FTZ R22, R8, R5, R17 ;  /* 0x0000000508167223 */ /* 0x000fe20000010011 */
[----:B------:R-:W-:-:S02]  /*0800*/  PRMT R25, R25, 0x7632, R25 ;  /* 0x0000763219197816 */ /* 0x000fc40000000019 */
        /* <DEDUP_REMOVED lines=8> */
[----:B------:R-:W-:Y:S02]  /*0890*/  SHF.L.U32 R26, R26, 0x10, RZ ;  /* 0x000000101a1a7819 */ /* 0x000fe400000006ff */
        /* <DEDUP_REMOVED lines=18> */
[----:B------:R-:W-:Y:S01]  /*09c0*/  FFMA.FTZ R20, R8, R17, R21 ;  /* 0x0000001108147223 */ /* 0x000fe20000010015 */
[----:B------:R-:W-:-:S02]  /*09d0*/  SHF.L.U32 R17, R30, 0x10, RZ ;  /* 0x000000101e117819 */ /* 0x000fc400000006ff */
[C---:B------:R-:W-:Y:S02]  /*09e0*/  SHF.L.U32 R18, R33.reuse, 0x10, RZ ;  /* 0x0000001021127819 */ /* 0x040fe400000006ff */
[----:B------:R-:W-:Y:S01]  /*09f0*/  PRMT R33, R33, 0x7632, R33 ;  /* 0x0000763221217816 */ /* 0x000fe20000000021 */
[----:B------:R-:W-:Y:S01]  /*0a00*/  FFMA.FTZ R11, R15, R16, R4 ;  /* 0x000000100f0b7223 */ /* 0x000fe20000010004 */
[----:B------:R-:W-:Y:S02]  /*0a10*/  PRMT R5, R27, 0x7632, R5 ;  /* 0x000076321b057816 */ /* 0x000fe40000000005 */
[C---:B------:R-:W-:Y:S01]  /*0a20*/  PRMT R0, R31.reuse, 0x7632, R0 ;  /* 0x000076321f007816 */ /* 0x040fe20000000000 */
[----:B------:R-:W-:Y:S01]  /*0a30*/  FFMA.FTZ R16, R10, R17, R19 ;  /* 0x000000110a107223 */ /* 0x000fe20000010013 */
[----:B------:R-:W-:Y:S01]  /*0a40*/  SHF.L.U32 R4, R31, 0x10, RZ ;  /* 0x000000101f047819 */ /* 0x000fe200000006ff */
[----:B------:R-:W-:Y:S01]  /*0a50*/  FFMA.FTZ R19, R13, R18, R20 ;  /* 0x000000120d137223 */ /* 0x000fe20000010014 */
[----:B------:R-:W-:-:S02]  /*0a60*/  SHF.L.U32 R33, R33, 0x10, RZ ;  /* 0x0000001021217819 */ /* 0x000fc400000006ff */
        /* <DEDUP_REMOVED lines=27> */
[--C-:B------:R-:W-:Y:S01]  /*0c20*/  FFMA.FTZ R18, R12, R11, R19.reuse ;  /* 0x0000000b0c127223 */ /* 0x100fe20000010013 */
        /* <DEDUP_REMOVED lines=33> */
[C---:B------:R-:W-:Y:S02]  /*0e40*/  SHF.L.U32 R16, R48.reuse, 0x10, RZ ;  /* 0x0000001030107819 */ /* 0x040fe400000006ff */
[----:B------:R-:W-:Y:S01]  /*0e50*/  PRMT R48, R48, 0x7632, R48 ;  /* 0x0000763230307816 */ /* 0x000fe20000000030 */
[----:B------:R-:W-:Y:S02]  /*0e60*/  FFMA.FTZ R20, R12, R45, R17 ;  /* 0x0000002d0c147223 */ /* 0x000fe40000010011 */
[----:B------:R-:W-:Y:S01]  /*0e70*/  FFMA.FTZ R21, R67, R16, R66 ;  /* 0x0000001043157223 */ /* 0x000fe20000010042 */
[----:B------:R-:W-:-:S02]  /*0e80*/  SHF.L.U32 R16, R46, 0x10, RZ ;  /* 0x000000102e107819 */ /* 0x000fc400000006ff */
[----:B------:R-:W-:Y:S02]  /*0e90*/  SHF.L.U32 R17, R48, 0x10, RZ ;  /* 0x0000001030117819 */ /* 0x000fe400000006ff */
[----:B------:R-:W-:Y:S01]  /*0ea0*/  PRMT R46, R46, 0x7632, R46 ;  /* 0x000076322e2e7816 */ /* 0x000fe2000000002e */
[----:B------:R-:W-:Y:S01]  /*0eb0*/  FFMA.FTZ R19, R9, R16, R20 ;  /* 0x0000001009137223 */ /* 0x000fe20000010014 */
[----:B------:R-:W-:Y:S01]  /*0ec0*/  PRMT R16, R49, 0x7632, R16 ;  /* 0x0000763231107816 */ /* 0x000fe20000000010 */
[----:B------:R-:W-:Y:S01]  /*0ed0*/  FFMA.FTZ R22, R8, R17, R21 ;  /* 0x0000001108167223 */ /* 0x000fe20000010015 */
[----:B------:R-:W-:Y:S02]  /*0ee0*/  SHF.L.U32 R17, R46, 0x10, RZ ;  /* 0x000000102e117819 */ /* 0x000fe400000006ff */
[----:B------:R-:W-:Y:S02]  /*0ef0*/  PRMT R24, R52, 0x7632, R24 ;  /* 0x0000763234187816 */ /* 0x000fe40000000018 */
[----:B------:R-:W-:-:S02]  /*0f00*/  PRMT R43, R43, 0x7632, R43 ;  /* 0x000076322b2b7816 */ /* 0x000fc4000000002b */
[----:B------:R-:W-:Y:S02]  /*0f10*/  SHF.L.U32 R52, R52, 0x10, RZ ;  /* 0x0000001034347819 */ /* 0x000fe400000006ff */
        /* <DEDUP_REMOVED lines=27> */
[--C-:B------:R-:W-:Y:S01]  /*10d0*/  FFMA.FTZ R63, R14, R63, R11.reuse ;  /* 0x0000003f0e3f7223 */ /* 0x100fe2000001000b */
        /* <DEDUP_REMOVED lines=37> */
[----:B------:R-:W-:Y:S01]  /*1330*/  FADD.FTZ R63, R63, R10 ;  /* 0x0000000a3f3f7221 */ /* 0x000fe20000010000 */
[----:B0-----:R-:W-:Y:S02]  /*1340*/  FADD.FTZ R59, R59, R12 ;  /* 0x0000000c3b3b7221 */ /* 0x001fe40000010000 */
        /* <DEDUP_REMOVED lines=66> */
[----:B-----5:R-:W-:Y:S01]  /*1770*/  FADD.FTZ R13, R13, R10 ;  /* 0x0000000a0d0d7221 */ /* 0x020fe20000010000 */
[----:B0-----:R-:W-:Y:S02]  /*1780*/  FADD.FTZ R15, R15, R12 ;  /* 0x0000000c0f0f7221 */ /* 0x001fe40000010000 */
[----:B------:R-:W0:Y:S01]  /*1790*/  SHFL.BFLY PT, R4, R5, 0x1, 0x1f ;  /* 0x0c201f0005047f89 */ /* 0x000e2200000e0000 */
[----:B-1----:R-:W-:-:S03]  /*17a0*/  FADD.FTZ R17, R17, R14 ;  /* 0x0000000e11117221 */ /* 0x002fc60000010000 */
[----:B------:R-:W1:Y:S01]  /*17b0*/  SHFL.BFLY PT, R6, R7, 0x1, 0x1f ;  /* 0x0c201f0007067f89 */ /* 0x000e6200000e0000 */
[----:B------:R-:W-:-:S03]  /*17c0*/  FADD.FTZ R19, R19, R16 ;  /* 0x0000001013137221 */ /* 0x000fc60000010000 */
[----:B------:R-:W5:Y:S01]  /*17d0*/  SHFL.BFLY PT, R8, R9, 0x1, 0x1f ;  /* 0x0c201f0009087f89 */ /* 0x000f6200000e0000 */
[----:B--2---:R-:W-:-:S03]  /*17e0*/  FADD.FTZ R21, R21, R18 ;  /* 0x0000001215157221 */ /* 0x004fc60000010000 */
[----:B------:R-:W2:Y:S01]  /*17f0*/  SHFL.BFLY PT, R10, R11, 0x1, 0x1f ;  /* 0x0c201f000b0a7f89 */ /* 0x000ea200000e0000 */
[----:B---3--:R-:W-:-:S03]  /*1800*/  FADD.FTZ R23, R20, R23 ;  /* 0x0000001714177221 */ /* 0x008fc60000010000 */
[----:B------:R-:W3:Y:S01]  /*1810*/  SHFL.BFLY PT, R12, R13, 0x1, 0x1f ;  /* 0x0c201f000d0c7f89 */ /* 0x000ee200000e0000 */
[----:B----4-:R-:W-:-:S03]  /*1820*/  FADD.FTZ R3, R3, R2 ;  /* 0x0000000203037221 */ /* 0x010fc60000010000 */
[----:B------:R-:W4:Y:S04]  /*1830*/  SHFL.BFLY PT, R14, R15, 0x1, 0x1f ;  /* 0x0c201f000f0e7f89 */ /* 0x000f2800000e0000 */
        /* <DEDUP_REMOVED lines=8> */
[----:B------:R2:W-:Y:S01]  /*18c0*/  @!P0 STS [R0+UR4], R3 ;  /* 0x0000000300008988 */ /* 0x0005e20008000804 */
[----:B------:R-:W-:Y:S01]  /*18d0*/  ISETP.NE.AND P0, PT, R62, RZ, PT ;  /* 0x000000ff3e00720c */ /* 0x000fe20003f05270 */
[----:B---3--:R-:W-:Y:S01]  /*18e0*/  FADD.FTZ R13, R13, R12 ;  /* 0x0000000c0d0d7221 */ /* 0x008fe20000010000 */
[----:B----4-:R-:W-:Y:S01]  /*18f0*/  FADD.FTZ R15, R15, R14 ;  /* 0x0000000e0f0f7221 */ /* 0x010fe20000010000 */
[----:B------:R2:W-:Y:S01]  /*1900*/  @!P1 STS [R0+UR4+0x10], R5 ;  /* 0x0000100500009988 */ /* 0x0005e20008000804 */
[----:B------:R-:W-:-:S03]  /*1910*/  FADD.FTZ R17, R17, R16 ;  /* 0x0000001011117221 */ /* 0x000fc60000010000 */
[----:B------:R2:W-:Y:S01]  /*1920*/  @!P1 STS [R0+UR4+0x20], R7 ;  /* 0x0000200700009988 */ /* 0x0005e20008000804 */
[----:B0-----:R-:W-:-:S03]  /*1930*/  FADD.FTZ R19, R19, R18 ;  /* 0x0000001213137221 */ /* 0x001fc60000010000 */
[----:B------:R2:W-:Y:S01]  /*1940*/  @!P1 STS [R0+UR4+0x30], R9 ;  /* 0x0000300900009988 */ /* 0x0005e20008000804 */
[----:B-1----:R-:W-:-:S03]  /*1950*/  FADD.FTZ R21, R21, R20 ;  /* 0x0000001415157221 */ /* 0x002fc60000010000 */
[----:B------:R2:W-:Y:S01]  /*1960*/  @!P1 STS [R0+UR4+0x40], R11 ;  /* 0x0000400b00009988 */ /* 0x0005e20008000804 */
[----:B-----5:R-:W-:-:S03]  /*1970*/  FADD.FTZ R23, R23, R22 ;  /* 0x0000001617177221 */ /* 0x020fc60000010000 */
        /* <DEDUP_REMOVED lines=9> */
[----:B--2---:R-:W1:Y:S03]  /*1a10*/  LDC.64 R2, c[0x0][0x380] ;  /* 0x0000e000ff027b82 */ /* 0x004e660000000a00 */
        /* <DEDUP_REMOVED lines=9> */
[----:B------:R-:W1:Y:S04]  /*1ab0*/  LDS.128 R36, [UR4+0x90] ;  /* 0x00009004ff247984 */ /* 0x000e680008000c00 */
[----:B------:R-:W1:Y:S01]  /*1ac0*/  LDS.128 R32, [UR4+0xa0] ;  /* 0x0000a004ff207984 */ /* 0x000e620008000c00 */
[----:B0-----:R-:W-:Y:S01]  /*1ad0*/  FADD.FTZ R44, RZ, R44 ;  /* 0x0000002cff2c7221 */ /* 0x001fe20000010000 */
[----:B--2---:R-:W-:-:S03]  /*1ae0*/  FADD.FTZ R24, RZ, R24 ;  /* 0x00000018ff187221 */ /* 0x004fc60000010000 */
[----:B------:R-:W-:Y:S01]  /*1af0*/  FADD.FTZ R45, R44, R45 ;  /* 0x0000002d2c2d7221 */ /* 0x000fe20000010000 */
[----:B---3--:R-:W-:Y:S01]  /*1b00*/  FADD.FTZ R20, RZ, R20 ;  /* 0x00000014ff147221 */ /* 0x008fe20000010000 */
[----:B------:R-:W-:Y:S02]  /*1b10*/  FADD.FTZ R25, R24, R25 ;  /* 0x0000001918197221 */ /* 0x000fe40000010000 */
        /* <DEDUP_REMOVED lines=50> */
.L_x_22:
[----:B------:R-:W-:Y:S05]  /*1e40*/  BSYNC.RECONVERGENT B0 ;  /* 0x0000000000007941 */ /* 0x000fea0003800200 */
.L_x_21:
[----:B------:R-:W-:Y:S01]  /*1e50*/  PREEXIT ;  /* 0x000000000000782d */ /* 0x000fe20000000000 */
[----:B------:R-:W-:Y:S05]  /*1e60*/  EXIT ;  /* 0x000000000000794d */ /* 0x000fea0003800000 */
.L_x_23:
        /* <DEDUP_REMOVED lines=9> */
.L_x_117:


//--------------------- .text._Z31router_gemm_kernel_float_outputI13__nv_bfloat16Li128ELi8ELi10ELi384ELi7168EEvPfPKT_S4_ --------------------------
	.section	.text._Z31router_gemm_kernel_float_outputI13__nv_bfloat16Li128ELi8ELi10ELi384ELi7168EEvPfPKT_S4_,"ax",@progbits
	.align	128
        .global         _Z31router_gemm_kernel_float_outputI13__nv_bfloat16Li128ELi8ELi10ELi384ELi7168EEvPfPKT_S4_
        .type           _Z31router_gemm_kernel_float_outputI13__nv_bfloat16Li128ELi8ELi10ELi384ELi7168EEvPfPKT_S4_,@function
        .size           _Z31router_gemm_kernel_float_outputI13__nv_bfloat16Li128ELi8ELi10ELi384ELi7168EEvPfPKT_S4_,(.L_x_118 - _Z31router_gemm_kernel_float_outputI13__nv_bfloat16Li128ELi8ELi10ELi384ELi7168EEvPfPKT_S4_)
        .other          _Z31router_gemm_kernel_float_outputI13__nv_bfloat16Li128ELi8ELi10ELi384ELi7168EEvPfPKT_S4_,@"STO_CUDA_ENTRY STV_DEFAULT"
_Z31router_gemm_kernel_float_outputI13__nv_bfloat16Li128ELi8ELi10ELi384ELi7168EEvPfPKT_S4_:
.text._Z31router_gemm_kernel_float_outputI13__nv_bfloat16Li128ELi8ELi10ELi384ELi7168EEvPfPKT_S4_:
        /* <DEDUP_REMOVED lines=27> */
.L_x_24:
        /* <DEDUP_REMOVED lines=21> */
[C---:B---3--:R-:W-:Y:S02]  /*0300*/  PRMT R63, R8.reuse, 0x7632, R63 ;  /* 0x00007632083f7816 */ /* 0x048fe4000000003f */
[----:B------:R-:W-:Y:S02]  /*0310*/  SHF.L.U32 R65, R8, 0x10, RZ ;  /* 0x0000001008417819 */ /* 0x000fe400000006ff */
[C---:B----4-:R-:W-:Y:S02]  /*0320*/  PRMT R8, R12.reuse, 0x7632, R8 ;  /* 0x000076320c087816 */ /* 0x050fe40000000008 */
[----:B------:R-:W-:Y:S02]  /*0330*/  SHF.L.U32 R62, R12, 0x10, RZ ;  /* 0x000000100c3e7819 */ /* 0x000fe400000006ff */
[----:B------:R-:W-:-:S02]  /*0340*/  SHF.L.U32 R63, R63, 0x10, RZ ;  /* 0x000000103f3f7819 */ /* 0x000fc400000006ff */
[----:B------:R-:W-:Y:S01]  /*0350*/  SHF.L.U32 R12, R8, 0x10, RZ ;  /* 0x00000010080c7819 */ /* 0x000fe200000006ff */
[----:B------:R-:W-:Y:S01]  /*0360*/  FFMA.FTZ R65, R62, R65, R52 ;  /* 0x000000413e417223 */ /* 0x000fe20000010034 */
[----:B------:R-:W-:Y:S02]  /*0370*/  SHF.L.U32 R8, R13, 0x10, RZ ;  /* 0x000000100d087819 */ /* 0x000fe400000006ff */
[C---:B------:R-:W-:Y:S01]  /*0380*/  PRMT R13, R9.reuse, 0x7632, R13 ;  /* 0x00007632090d7816 */ /* 0x040fe2000000000d */
[----:B------:R-:W-:Y:S01]  /*0390*/  FFMA.FTZ R65, R12, R63, R65 ;  /* 0x0000003f0c417223 */ /* 0x000fe20000010041 */
[----:B------:R-:W-:Y:S02]  /*03a0*/  SHF.L.U32 R63, R9, 0x10, RZ ;  /* 0x00000010093f7819 */ /* 0x000fe400000006ff */
[----:B--2---:R-:W-:Y:S02]  /*03b0*/  PRMT R54, R16, 0x7632, R54 ;  /* 0x0000763210367816 */ /* 0x004fe40000000036 */
[----:B------:R-:W-:-:S02]  /*03c0*/  PRMT R9, R13, 0x7632, R9 ;  /* 0x000076320d097816 */ /* 0x000fc40000000009 */
[----:B------:R-:W-:Y:S02]  /*03d0*/  SHF.L.U32 R55, R16, 0x10, RZ ;  /* 0x0000001010377819 */ /* 0x000fe400000006ff */
[----:B------:R-:W-:Y:S01]  /*03e0*/  SHF.L.U32 R16, R13, 0x10, RZ ;  /* 0x000000100d107819 */ /* 0x000fe200000006ff */
[----:B------:R-:W-:Y:S01]  /*03f0*/  FFMA.FTZ R52, R8, R63, R65 ;  /* 0x0000003f08347223 */ /* 0x000fe20000010041 */
[----:B------:R-:W-:Y:S01]  /*0400*/  SHF.L.U32 R9, R9, 0x10, RZ ;  /* 0x0000001009097819 */ /* 0x000fe200000006ff */
[----:B------:R-:W-:Y:S01]  /*0410*/  FFMA.FTZ R55, R62, R55, R53 ;  /* 0x000000373e377223 */ /* 0x000fe20000010035 */
[----:B------:R-:W-:-:S03]  /*0420*/  SHF.L.U32 R13, R54, 0x10, RZ ;  /* 0x00000010360d7819 */ /* 0x000fc600000006ff */
[----:B------:R-:W-:Y:S01]  /*0430*/  FFMA.FTZ R52, R9, R16, R52 ;  /* 0x0000001009347223 */ /* 0x000fe20000010034 */
[----:B------:R-:W-:Y:S01]  /*0440*/  SHF.L.U32 R16, R10, 0x10, RZ ;  /* 0x000000100a107819 */ /* 0x000fe200000006ff */
[----:B------:R-:W-:Y:S01]  /*0450*/  FFMA.FTZ R63, R12, R13, R55 ;  /* 0x0000000d0c3f7223 */ /* 0x000fe20000010037 */
[----:B------:R-:W-:Y:S02]  /*0460*/  SHF.L.U32 R13, R14, 0x10, RZ ;  /* 0x000000100e0d7819 */ /* 0x000fe400000006ff */
[C---:B------:R-:W-:Y:S02]  /*0470*/  PRMT R53, R17.reuse, 0x7632, R53 ;  /* 0x0000763211357816 */ /* 0x040fe40000000035 */
[----:B------:R-:W-:Y:S01]  /*0480*/  SHF.L.U32 R55, R17, 0x10, RZ ;  /* 0x0000001011377819 */ /* 0x000fe200000006ff */
[----:B------:R-:W-:Y:S01]  /*0490*/  FFMA.FTZ R17, R13, R16, R52 ;  /* 0x000000100d117223 */ /* 0x000fe20000010034 */
[----:B------:R-:W-:Y:S02]  /*04a0*/  SHF.L.U32 R52, R53, 0x10, RZ ;  /* 0x0000001035347819 */ /* 0x000fe400000006ff */
[----:B------:R-:W-:Y:S01]  /*04b0*/  PRMT R10, R15, 0x7632, R10 ;  /* 0x000076320f0a7816 */ /* 0x000fe2000000000a */
[----:B------:R-:W-:Y:S01]  /*04c0*/  FFMA.FTZ R64, R8, R55, R63 ;  /* 0x0000003708407223 */ /* 0x000fe2000001003f */
[----:B------:R-:W-:-:S02]  /*04d0*/  PRMT R14, R14, 0x7632, R14 ;  /* 0x000076320e0e7816 */ /* 0x000fc4000000000e */
[C---:B------:R-:W-:Y:S01]  /*04e0*/  PRMT R53, R18.reuse, 0x7632, R53 ;  /* 0x0000763212357816 */ /* 0x040fe20000000035 */
[----:B------:R-:W-:Y:S01]  /*04f0*/  FFMA.FTZ R52, R9, R52, R64 ;  /* 0x0000003409347223 */ /* 0x000fe20000010040 */
[----:B------:R-:W-:Y:S02]  /*0500*/  SHF.L.U32 R54, R18, 0x10, RZ ;  /* 0x0000001012367819 */ /* 0x000fe400000006ff */
[----:B------:R-:W-:Y:S02]  /*0510*/  PRMT R16, R10, 0x7632, R16 ;  /* 0x000076320a107816 */ /* 0x000fe40000000010 */
[----:B------:R-:W-:Y:S01]  /*0520*/  SHF.L.U32 R14, R14, 0x10, RZ ;  /* 0x000000100e0e7819 */ /* 0x000fe200000006ff */
[----:B------:R-:W-:Y:S01]  /*0530*/  FFMA.FTZ R54, R13, R54, R52 ;  /* 0x000000360d367223 */ /* 0x000fe20000010034 */
[----:B------:R-:W-:Y:S02]  /*0540*/  SHF.L.U32 R53, R53, 0x10, RZ ;  /* 0x0000001035357819 */ /* 0x000fe400000006ff */
[----:B------:R-:W-:-:S02]  /*0550*/  SHF.L.U32 R18, R16, 0x10, RZ ;  /* 0x0000001010127819 */ /* 0x000fc400000006ff */
[C---:B------:R-:W-:Y:S02]  /*0560*/  PRMT R16, R11.reuse, 0x7632, R16 ;  /* 0x000076320b107816 */ /* 0x040fe40000000010 */
[----:B------:R-:W-:Y:S01]  /*0570*/  SHF.L.U32 R52, R11, 0x10, RZ ;  /* 0x000000100b347819 */ /* 0x000fe200000006ff */
[----:B------:R-:W-:Y:S01]  /*0580*/  FFMA.FTZ R53, R14, R53, R54 ;  /* 0x000000350e357223 */ /* 0x000fe20000010036 */
[----:B-----5:R-:W-:Y:S01]  /*0590*/  SHF.L.U32 R11, R20, 0x10, RZ ;  /* 0x00000010140b7819 */ /* 0x020fe200000006ff */
[----:B------:R-:W-:Y:S01]  /*05a0*/  FFMA.FTZ R18, R14, R18, R17 ;  /* 0x000000120e127223 */ /* 0x000fe20000010011 */
[----:B------:R-:W-:Y:S02]  /*05b0*/  SHF.L.U32 R15, R15, 0x10, RZ ;  /* 0x000000100f0f7819 */ /* 0x000fe400000006ff */
[----:B------:R-:W-:Y:S01]  /*05c0*/  SHF.L.U32 R54, R19, 0x10, RZ ;  /* 0x0000001013367819 */ /* 0x000fe200000006ff */
[----:B------:R-:W-:Y:S01]  /*05d0*/  FFMA.FTZ R63, R62, R11, R4 ;  /* 0x0000000b3e3f7223 */ /* 0x000fe20000010004 */
[----:B------:R-:W-:Y:S01]  /*05e0*/  PRMT R20, R20, 0x7632, R20 ;  /* 0x0000763214147816 */ /* 0x000fe20000000014 */
[C---:B------:R-:W-:Y:S01]  /*05f0*/  FFMA.FTZ R17, R15.reuse, R52, R18 ;  /* 0x000000340f117223 */ /* 0x040fe20000010012 */
[----:B------:R-:W-:Y:S01]  /*0600*/  SHF.L.U32 R11, R16, 0x10, RZ ;  /* 0x00000010100b7819 */ /* 0x000fe200000006ff */
[----:B------:R-:W-:Y:S01]  /*0610*/  FFMA.FTZ R54, R15, R54, R53 ;  /* 0x000000360f367223 */ /* 0x000fe20000010035 */
[----:B------:R-:W-:-:S02]  /*0620*/  SHF.L.U32 R10, R10, 0x10, RZ ;  /* 0x000000100a0a7819 */ /* 0x000fc400000006ff */
[----:B------:R-:W-:Y:S02]  /*0630*/  SHF.L.U32 R53, R20, 0x10, RZ ;  /* 0x0000001014357819 */ /* 0x000fe400000006ff */
[----:B------:R-:W-:Y:S01]  /*0640*/  PRMT R19, R19, 0x7632, R19 ;  /* 0x0000763213137816 */ /* 0x000fe20000000013 */
[----:B------:R-:W-:Y:S01]  /*0650*/  FFMA.FTZ R52, R10, R11, R17 ;  /* 0x0000000b0a347223 */ /* 0x000fe20000010011 */
[C---:B------:R-:W-:Y:S01]  /*0660*/  SHF.L.U32 R55, R21.reuse, 0x10, RZ ;  /* 0x0000001015377819 */ /* 0x040fe200000006ff */
[----:B------:R-:W-:Y:S01]  /*0670*/  FFMA.FTZ R63, R12, R53, R63 ;  /* 0x000000350c3f7223 */ /* 0x000fe2000001003f */
[----:B------:R-:W-:Y:S02]  /*0680*/  PRMT R21, R21, 0x7632, R21 ;  /* 0x0000763215157816 */ /* 0x000fe40000000015 */
[C---:B------:R-:W-:Y:S02]  /*0690*/  PRMT R17, R24.reuse, 0x7632, R17 ;  /* 0x0000763218117816 */ /* 0x040fe40000000011 */
[----:B------:R-:W-:-:S02]  /*06a0*/  SHF.L.U32 R24, R24, 0x10, RZ ;  /* 0x0000001018187819 */ /* 0x000fc400000006ff */
        /* <DEDUP_REMOVED lines=9> */
[C---:B------:R-:W-:Y:S01]  /*0740*/  PRMT R19, R25.reuse, 0x7632, R19 ;  /* 0x0000763219137816 */ /* 0x040fe20000000013 */
[----:B------:R-:W-:Y:S01]  /*0750*/  FFMA.FTZ R17, R12, R17, R7 ;  /* 0x000000110c117223 */ /* 0x000fe20000010007 */
[----:B------:R-:W-:Y:S01]  /*0760*/  SHF.L.U32 R25, R25, 0x10, RZ ;  /* 0x0000001019197819 */ /* 0x000fe200000006ff */
[----:B------:R-:W-:Y:S01]  /*0770*/  FFMA.FTZ R7, R13, R22, R18 ;  /* 0x000000160d077223 */ /* 0x000fe20000010012 */
[----:B------:R-:W-:-:S02]  /*0780*/  SHF.L.U32 R11, R11, 0x10, RZ ;  /* 0x000000100b0b7819 */ /* 0x000fc400000006ff */
[----:B------:R-:W-:Y:S01]  /*0790*/  SHF.L.U32 R20, R19, 0x10, RZ ;  /* 0x0000001013147819 */ /* 0x000fe200000006ff */
[--C-:B------:R-:W-:Y:S01]  /*07a0*/  FFMA.FTZ R22, R8, R25, R17.reuse ;  /* 0x0000001908167223 */ /* 0x100fe20000010011 */
[C---:B------:R-:W-:Y:S02]  /*07b0*/  PRMT R17, R28.reuse, 0x7632, R17 ;  /* 0x000076321c117816 */ /* 0x040fe40000000011 */
[----:B------:R-:W-:Y:S01]  /*07c0*/  SHF.L.U32 R19, R28, 0x10, RZ ;  /* 0x000000101c137819 */ /* 0x000fe200000006ff */
[----:B------:R-:W-:Y:S01]  /*07d0*/  FFMA.FTZ R18, R14, R11, R7 ;  /* 0x0000000b0e127223 */ /* 0x000fe20000010007 */
[----:B------:R-:W-:Y:S01]  /*07e0*/  FFMA.FTZ R22, R9, R20, R22 ;  /* 0x0000001409167223 */ /* 0x000fe20000010016 */
[----:B------:R-:W-:Y:S02]  /*07f0*/  SHF.L.U32 R7, R17, 0x10, RZ ;  /* 0x0000001011077819 */ /* 0x000fe400000006ff */
        /* <DEDUP_REMOVED lines=19> */
[C---:B------:R-:W-:Y:S01]  /*0930*/  SHF.L.U32 R6, R30.reuse, 0x10, RZ ;  /* 0x000000101e067819 */ /* 0x040fe200000006ff */
[----:B------:R-:W-:Y:S01]  /*0940*/  FFMA.FTZ R20, R9, R20, R22 ;  /* 0x0000001409147223 */ /* 0x000fe20000010016 */
[----:B------:R-:W-:Y:S01]  /*0950*/  PRMT R30, R30, 0x7632, R30 ;  /* 0x000076321e1e7816 */ /* 0x000fe2000000001e */
[----:B------:R-:W-:Y:S01]  /*0960*/  FFMA.FTZ R4, R10, R7, R11 ;  /* 0x000000070a047223 */ /* 0x000fe2000001000b */
[----:B------:R-:W-:Y:S01]  /*0970*/  PRMT R18, R32, 0x7632, R18 ;  /* 0x0000763220127816 */ /* 0x000fe20000000012 */
[----:B------:R-:W-:Y:S01]  /*0980*/  FFMA.FTZ R7, R10, R17, R16 ;  /* 0x000000110a077223 */ /* 0x000fe20000010010 */
[----:B------:R-:W-:Y:S01]  /*0990*/  SHF.L.U32 R32, R32, 0x10, RZ ;  /* 0x0000001020207819 */ /* 0x000fe200000006ff */
[----:B------:R-:W-:Y:S01]  /*09a0*/  FFMA.FTZ R17, R13, R6, R20 ;  /* 0x000000060d117223 */ /* 0x000fe20000010014 */
[----:B------:R-:W-:-:S02]  /*09b0*/  SHF.L.U32 R11, R30, 0x10, RZ ;  /* 0x000000101e0b7819 */ /* 0x000fc400000006ff */
[----:B------:R-:W-:Y:S01]  /*09c0*/  SHF.L.U32 R19, R18, 0x10, RZ ;  /* 0x0000001012137819 */ /* 0x000fe200000006ff */
[----:B------:R-:W-:Y:S02]  /*09d0*/  FFMA.FTZ R21, R62, R32, R5 ;  /* 0x000000203e157223 */ /* 0x000fe40000010005 */
[--C-:B------:R-:W-:Y:S01]  /*09e0*/  FFMA.FTZ R18, R14, R11, R17.reuse ;  /* 0x0000000b0e127223 */ /* 0x100fe20000010011 */
[C---:B------:R-:W-:Y:S02]  /*09f0*/  PRMT R17, R36.reuse, 0x7632, R17 ;  /* 0x0000763224117816 */ /* 0x040fe40000000011 */
[----:B------:R-:W-:Y:S02]  /*0a00*/  PRMT R5, R33, 0x7632, R5 ;  /* 0x0000763221057816 */ /* 0x000fe40000000005 */
        /* <DEDUP_REMOVED lines=9> */
[--C-:B------:R-:W-:Y:S01]  /*0aa0*/  FFMA.FTZ R11, R15, R16, R18.reuse ;  /* 0x000000100f0b7223 */ /* 0x100fe20000010012 */
[C---:B------:R-:W-:Y:S01]  /*0ab0*/  PRMT R18, R37.reuse, 0x7632, R18 ;  /* 0x0000763225127816 */ /* 0x040fe20000000012 */
[----:B------:R-:W-:Y:S01]  /*0ac0*/  FFMA.FTZ R17, R12, R17, R57 ;  /* 0x000000110c117223 */ /* 0x000fe20000010039 */
[----:B------:R-:W-:-:S02]  /*0ad0*/  SHF.L.U32 R37, R37, 0x10, RZ ;  /* 0x0000001025257819 */ /* 0x000fc400000006ff */
[----:B------:R-:W-:Y:S01]  /*0ae0*/  SHF.L.U32 R5, R6, 0x10, RZ ;  /* 0x0000001006057819 */ /* 0x000fe200000006ff */
[----:B------:R-:W-:Y:S01]  /*0af0*/  FFMA.FTZ R20, R9, R20, R22 ;  /* 0x0000001409147223 */ /* 0x000fe20000010016 */
[C---:B------:R-:W-:Y:S02]  /*0b00*/  SHF.L.U32 R16, R34.reuse, 0x10, RZ ;  /* 0x0000001022107819 */ /* 0x040fe400000006ff */
[----:B------:R-:W-:Y:S01]  /*0b10*/  PRMT R34, R34, 0x7632, R34 ;  /* 0x0000763222227816 */ /* 0x000fe20000000022 */
[----:B------:R-:W-:Y:S01]  /*0b20*/  FFMA.FTZ R22, R8, R37, R17 ;  /* 0x0000002508167223 */ /* 0x000fe20000010011 */
[----:B------:R-:W-:Y:S01]  /*0b30*/  SHF.L.U32 R18, R18, 0x10, RZ ;  /* 0x0000001012127819 */ /* 0x000fe200000006ff */
[----:B------:R-:W-:Y:S01]  /*0b40*/  FFMA.FTZ R6, R10, R5, R11 ;  /* 0x000000050a067223 */ /* 0x000fe2000001000b */
        /* <DEDUP_REMOVED lines=14> */
[----:B------:R-:W-:Y:S01]  /*0c30*/  FFMA.FTZ R21, R62, R21, R58 ;  /* 0x000000153e157223 */ /* 0x000fe2000001003a */
[----:B------:R-:W-:Y:S02]  /*0c40*/  SHF.L.U32 R19, R41, 0x10, RZ ;  /* 0x0000001029137819 */ /* 0x000fe400000006ff */
[C---:B------:R-:W-:Y:S01]  /*0c50*/  SHF.L.U32 R16, R39.reuse, 0x10, RZ ;  /* 0x0000001027107819 */ /* 0x040fe200000006ff */
[----:B------:R-:W-:Y:S01]  /*0c60*/  FFMA.FTZ R17, R12, R17, R21 ;  /* 0x000000110c117223 */ /* 0x000fe20000010015 */
[----:B------:R-:W-:-:S02]  /*0c70*/  PRMT R39, R39, 0x7632, R39 ;  /* 0x0000763227277816 */ /* 0x000fc40000000027 */
[----:B------:R-:W-:Y:S01]  /*0c80*/  PRMT R41, R41, 0x7632, R41 ;  /* 0x0000763229297816 */ /* 0x000fe20000000029 */
[----:B------:R-:W-:Y:S01]  /*0c90*/  FFMA.FTZ R20, R8, R19, R17 ;  /* 0x0000001308147223 */ /* 0x000fe20000010011 */
[----:B------:R-:W-:Y:S01]  /*0ca0*/  SHF.L.U32 R39, R39, 0x10, RZ ;  /* 0x0000001027277819 */ /* 0x000fe200000006ff */
[----:B------:R-:W-:Y:S01]  /*0cb0*/  FFMA.FTZ R16, R15, R16, R18 ;  /* 0x000000100f107223 */ /* 0x000fe20000010012 */
[C---:B------:R-:W-:Y:S02]  /*0cc0*/  SHF.L.U32 R17, R44.reuse, 0x10, RZ ;  /* 0x000000102c117819 */ /* 0x040fe400000006ff */
        /* <DEDUP_REMOVED lines=13> */
[----:B------:R-:W-:Y:S02]  /*0da0*/  SHF.L.U32 R17, R42, 0x10, RZ ;  /* 0x000000102a117819 */ /* 0x000fe400000006ff */
[----:B------:R-:W-:Y:S01]  /*0db0*/  SHF.L.U32 R45, R45, 0x10, RZ ;  /* 0x000000102d2d7819 */ /* 0x000fe200000006ff */
[----:B------:R-:W-:Y:S01]  /*0dc0*/  FFMA.FTZ R59, R62, R48, R59 ;  /* 0x000000303e3b7223 */ /* 0x000fe2000001003b */
[----:B------:R-:W-:-:S02]  /*0dd0*/  SHF.L.U32 R23, R23, 0x10, RZ ;  /* 0x0000001017177819 */ /* 0x000fc400000006ff */
[----:B------:R-:W-:Y:S01]  /*0de0*/  SHF.L.U32 R20, R16, 0x10, RZ ;  /* 0x0000001010147819 */ /* 0x000fe200000006ff */
[----:B------:R-:W-:Y:S01]  /*0df0*/  FFMA.FTZ R16, R14, R17, R19 ;  /* 0x000000110e107223 */ /* 0x000fe20000010013 */
        /* <DEDUP_REMOVED lines=10> */
[----:B------:R-:W-:Y:S01]  /*0ea0*/  PRMT R11, R35, 0x7632, R11 ;  /* 0x00007632230b7816 */ /* 0x000fe2000000000b */
[----:B------:R-:W-:Y:S01]  /*0eb0*/  FFMA.FTZ R22, R9, R22, R8 ;  /* 0x0000001609167223 */ /* 0x000fe20000010008 */
[----:B------:R-:W-:-:S02]  /*0ec0*/  SHF.L.U32 R19, R46, 0x10, RZ ;  /* 0x000000102e137819 */ /* 0x000fc400000006ff */
[C---:B------:R-:W-:Y:S02]  /*0ed0*/  PRMT R9, R50.reuse, 0x7632, R9 ;  /* 0x0000763232097816 */ /* 0x040fe40000000009 */
[----:B------:R-:W-:Y:S01]  /*0ee0*/  SHF.L.U32 R50, R50, 0x10, RZ ;  /* 0x0000001032327819 */ /* 0x000fe200000006ff */
[----:B------:R-:W-:Y:S01]  /*0ef0*/  FFMA.FTZ R12, R14, R19, R21 ;  /* 0x000000130e0c7223 */ /* 0x000fe20000010015 */
[----:B------:R-:W-:Y:S02]  /*0f00*/  SHF.L.U32 R11, R11, 0x10, RZ ;  /* 0x000000100b0b7819 */ /* 0x000fe400000006ff */
[----:B------:R-:W-:Y:S02]  /*0f10*/  SHF.L.U32 R18, R43, 0x10, RZ ;  /* 0x000000102b127819 */ /* 0x000fe400000006ff */
[----:B------:R-:W-:Y:S01]  /*0f20*/  SHF.L.U32 R8, R47, 0x10, RZ ;  /* 0x000000102f087819 */ /* 0x000fe200000006ff */
[----:B------:R-:W-:Y:S01]  /*0f30*/  FFMA.FTZ R13, R13, R50, R22 ;  /* 0x000000320d0d7223 */ /* 0x000fe20000010016 */
[----:B------:R-:W-:Y:S01]  /*0f40*/  SHF.L.U32 R9, R9, 0x10, RZ ;  /* 0x0000001009097819 */ /* 0x000fe200000006ff */
[----:B------:R-:W-:Y:S01]  /*0f50*/  FFMA.FTZ R5, R10, R11, R5 ;  /* 0x0000000b0a057223 */ /* 0x000fe20000010005 */
[C---:B------:R-:W-:Y:S01]  /*0f60*/  FFMA.FTZ R17, R15.reuse, R18, R16 ;  /* 0x000000120f117223 */ /* 0x040fe20000010010 */
        /* <DEDUP_REMOVED lines=10> */
[C---:B------:R-:W-:Y:S02]  /*1010*/  FFMA.FTZ R58, R10.reuse, R11, R17 ;  /* 0x0000000b0a3a7223 */ /* 0x040fe40000010011 */
        /* <DEDUP_REMOVED lines=22> */
[----:B-----5:R-:W-:Y:S01]  /*1180*/  FADD.FTZ R11, R6, R11 ;  /* 0x0000000b060b7221 */ /* 0x020fe20000010000 */
[----:B------:R-:W-:Y:S02]  /*1190*/  FADD.FTZ R12, R5, R10 ;  /* 0x0000000a050c7221 */ /* 0x000fe40000010000 */
        /* <DEDUP_REMOVED lines=43> */
[----:B------:R-:W-:-:S03]  /*1450*/  FADD.FTZ R16, R17, R16 ;  /* 0x0000001011107221 */ /* 0x000fc60000010000 */
[----:B------:R-:W5:Y:S01]  /*1460*/  SHFL.BFLY PT, R9, R8, 0x2, 0x1f ;  /* 0x0c401f0008097f89 */ /* 0x000f6200000e0000 */
[----:B-1----:R-:W-:-:S03]  /*1470*/  FADD.FTZ R18, R19, R18 ;  /* 0x0000001213127221 */ /* 0x002fc60000010000 */
[----:B------:R-:W1:Y:S01]  /*1480*/  SHFL.BFLY PT, R10, R11, 0x2, 0x1f ;  /* 0x0c401f000b0a7f89 */ /* 0x000e6200000e0000 */
[----:B--2---:R-:W-:-:S03]  /*1490*/  FADD.FTZ R20, R21, R20 ;  /* 0x0000001415147221 */ /* 0x004fc60000010000 */
[----:B------:R-:W2:Y:S01]  /*14a0*/  SHFL.BFLY PT, R13, R12, 0x2, 0x1f ;  /* 0x0c401f000c0d7f89 */ /* 0x000ea200000e0000 */
[----:B---3--:R-:W-:-:S03]  /*14b0*/  FADD.FTZ R2, R3, R0 ;  /* 0x0000000003027221 */ /* 0x008fc60000010000 */
[----:B------:R-:W3:Y:S01]  /*14c0*/  SHFL.BFLY PT, R15, R14, 0x2, 0x1f ;  /* 0x0c401f000e0f7f89 */ /* 0x000ee200000e0000 */
[----:B------:R-:W-:-:S03]  /*14d0*/  LOP3.LUT P0, R0, R61, 0x1f, RZ, 0xc0, !PT ;  /* 0x0000001f3d007812 */ /* 0x000fc6000780c0ff */
[----:B------:R-:W3:Y:S01]  /*14e0*/  SHFL.BFLY PT, R17, R16, 0x2, 0x1f ;  /* 0x0c401f0010117f89 */ /* 0x000ee200000e0000 */
[----:B----4-:R-:W-:Y:S01]  /*14f0*/  FADD.FTZ R5, R4, R5 ;  /* 0x0000000504057221 */ /* 0x010fe20000010000 */
[----:B------:R-:W-:Y:S02]  /*1500*/  ISETP.NE.AND P1, PT, R0, RZ, PT ;  /* 0x000000ff0000720c */ /* 0x000fe40003f25270 */
[----:B------:R-:W4:Y:S01]  /*1510*/  SHFL.BFLY PT, R19, R18, 0x2, 0x1f ;  /* 0x0c401f0012137f89 */ /* 0x000f2200000e0000 */
[----:B0-----:R-:W-:Y:S01]  /*1520*/  FADD.FTZ R6, R7, R6 ;  /* 0x0000000607067221 */ /* 0x001fe20000010000 */
[----:B------:R-:W-:Y:S02]  /*1530*/  SHF.R.U32.HI R0, RZ, 0x3, R61 ;  /* 0x00000003ff007819 */ /* 0x000fe4000001163d */
[----:B------:R-:W0:Y:S01]  /*1540*/  SHFL.BFLY PT, R21, R20, 0x2, 0x1f ;  /* 0x0c401f0014157f89 */ /* 0x000e2200000e0000 */
[----:B-----5:R-:W-:Y:S01]  /*1550*/  FADD.FTZ R9, R8, R9 ;  /* 0x0000000908097221 */ /* 0x020fe20000010000 */
[----:B------:R-:W-:-:S02]  /*1560*/  LOP3.LUT R0, R0, 0xc, RZ, 0xc0, !PT ;  /* 0x0000000c00007812 */ /* 0x000fc400078ec0ff */
[----:B------:R-:W5:Y:S01]  /*1570*/  SHFL.BFLY PT, R3, R2, 0x1, 0x1f ;  /* 0x0c201f0002037f89 */ /* 0x000f6200000e0000 */
        /* <DEDUP_REMOVED lines=9> */
[----:B0-----:R-:W-:-:S03]  /*1610*/  FADD.FTZ R21, R20, R21 ;  /* 0x0000001514157221 */ /* 0x001fc60000010000 */
[----:B------:R-:W0:Y:S01]  /*1620*/  SHFL.BFLY PT, R12, R13, 0x1, 0x1f ;  /* 0x0c201f000d0c7f89 */ /* 0x000e2200000e0000 */
[----:B-----5:R-:W-:-:S03]  /*1630*/  FADD.FTZ R3, R2, R3 ;  /* 0x0000000302037221 */ /* 0x020fc60000010000 */
[----:B------:R-:W5:Y:S04]  /*1640*/  SHFL.BFLY PT, R14, R15, 0x1, 0x1f ;  /* 0x0c201f000f0e7f89 */ /* 0x000f6800000e0000 */
[----:B------:R-:W5:Y:S01]  /*1650*/  SHFL.BFLY PT, R16, R17, 0x1, 0x1f ;  /* 0x0c201f0011107f89 */ /* 0x000f6200000e0000 */
[----:B-1----:R-:W-:-:S03]  /*1660*/  FADD.FTZ R5, R5, R4 ;  /* 0x0000000405057221 */ /* 0x002fc60000010000 */
[----:B------:R-:W1:Y:S01]  /*1670*/  SHFL.BFLY PT, R18, R19, 0x1, 0x1f ;  /* 0x0c201f0013127f89 */ /* 0x000e6200000e0000 */
[----:B--2---:R-:W-:-:S03]  /*1680*/  FADD.FTZ R7, R6, R7 ;  /* 0x0000000706077221 */ /* 0x004fc60000010000 */
[----:B------:R-:W2:Y:S01]  /*1690*/  SHFL.BFLY PT, R20, R21, 0x1, 0x1f ;  /* 0x0c201f0015147f89 */ /* 0x000ea200000e0000 */
[----:B---3--:R-:W-:-:S03]  /*16a0*/  FADD.FTZ R9, R9, R8 ;  /* 0x0000000809097221 */ /* 0x008fc60000010000 */
[----:B------:R3:W-:Y:S01]  /*16b0*/  @!P0 STS [R0+UR4], R3 ;  /* 0x0000000300008988 */ /* 0x0007e20008000804 */
[----:B------:R-:W-:Y:S01]  /*16c0*/  ISETP.NE.AND P0, PT, R61, RZ, PT ;  /* 0x000000ff3d00720c */ /* 0x000fe20003f05270 */
[----:B----4-:R-:W-:Y:S01]  /*16d0*/  FADD.FTZ R11, R10, R11 ;  /* 0x0000000b0a0b7221 */ /* 0x010fe20000010000 */
[----:B0-----:R-:W-:Y:S01]  /*16e0*/  FADD.FTZ R13, R13, R12 ;  /* 0x0000000c0d0d7221 */ /* 0x001fe20000010000 */
[----:B------:R3:W-:Y:S01]  /*16f0*/  @!P1 STS [R0+UR4+0x10], R5 ;  /* 0x0000100500009988 */ /* 0x0007e20008000804 */
[----:B-----5:R-:W-:-:S03]  /*1700*/  FADD.FTZ R15, R15, R14 ;  /* 0x0000000e0f0f7221 */ /* 0x020fc60000010000 */
[----:B------:R3:W-:Y:S01]  /*1710*/  @!P1 STS [R0+UR4+0x20], R7 ;  /* 0x0000200700009988 */ /* 0x0007e20008000804 */
[----:B------:R-:W-:-:S03]  /*1720*/  FADD.FTZ R17, R17, R16 ;  /* 0x0000001011117221 */ /* 0x000fc60000010000 */
[----:B------:R3:W-:Y:S01]  /*1730*/  @!P1 STS [R0+UR4+0x30], R9 ;  /* 0x0000300900009988 */ /* 0x0007e20008000804 */
[----:B-1----:R-:W-:-:S03]  /*1740*/  FADD.FTZ R19, R19, R18 ;  /* 0x0000001213137221 */ /* 0x002fc60000010000 */
[----:B------:R3:W-:Y:S01]  /*1750*/  @!P1 STS [R0+UR4+0x40], R11 ;  /* 0x0000400b00009988 */ /* 0x0007e20008000804 */
[----:B--2---:R-:W-:-:S03]  /*1760*/  FADD.FTZ R21, R21, R20 ;  /* 0x0000001415157221 */ /* 0x004fc60000010000 */
        /* <DEDUP_REMOVED lines=8> */
[----:B---3--:R-:W1:Y:S03]  /*17f0*/  LDC.64 R2, c[0x0][0x380] ;  /* 0x0000e000ff027b82 */ /* 0x008e660000000a00 */
        /* <DEDUP_REMOVED lines=60> */
.L_x_26:
[----:B------:R-:W-:Y:S05]  /*1bc0*/  BSYNC.RECONVERGENT B0 ;  /* 0x0000000000007941 */ /* 0x000fea0003800200 */
.L_x_25:
[----:B------:R-:W-:Y:S01]  /*1bd0*/  PREEXIT ;  /* 0x000000000000782d */ /* 0x000fe20000000000 */
[----:B------:R-:W-:Y:S05]  /*1be0*/  EXIT ;  /* 0x000000000000794d */ /* 0x000fea0003800000 */
.L_x_27:
        /* <DEDUP_REMOVED lines=9> */
.L_x_118:


//--------------------- .text._Z31router_gemm_kernel_float_outputI13__nv_bfloat16Li128ELi8ELi9ELi384ELi7168EEvPfPKT_S4_ --------------------------
	.section	.text._Z31router_gemm_kernel_float_outputI13__nv_bfloat16Li128ELi8ELi9ELi384ELi7168EEvPfPKT_S4_,"ax",@progbits
	.align	128
        .global         _Z31router_gemm_kernel_float_outputI13__nv_bfloat16Li128ELi8ELi9ELi384ELi7168EEvPfPKT_S4_
        .type           _Z31router_gemm_kernel_float_outputI13__nv_bfloat16Li128ELi8ELi9ELi384ELi7168EEvPfPKT_S4_,@function
        .size           _Z31router_gemm_kernel_float_outputI13__nv_bfloat16Li128ELi8ELi9ELi384ELi7168EEvPfPKT_S4_,(.L_x_119 - _Z31router_gemm_kernel_float_outputI13__nv_bfloat16Li128ELi8ELi9ELi384ELi7168EEvPfPKT_S4_)
        .other          _Z31router_gemm_kernel_float_outputI13__nv_bfloat16Li128ELi8ELi9ELi384ELi7168EEvPfPKT_S4_,@"STO_CUDA_ENTRY STV_DEFAULT"
_Z31router_gemm_kernel_float_outputI13__nv_bfloat16Li128ELi8ELi9ELi384ELi7168EEvPfPKT_S4_:
.text._Z31router_gemm_kernel_float_outputI13__nv_bfloat16Li128ELi8ELi9ELi384ELi7168EEvPfPKT_S4_:
        /* <DEDUP_REMOVED lines=10> */
[----:B------:R-:W-:Y:S01]  /*00a0*/  MOV R0, RZ ;  /* 0x000000ff00007202 */ /* 0x000fe20000000f00 */
[----:B------:R-:W3:Y:S01]  /*00b0*/  LDCU.64 UR6, c[0x0][0x358] ;  /* 0x00006b00ff0677ac */ /* 0x000ee20008000a00 */
[----:B------:R-:W-:Y:S01]  /*00c0*/  MOV R56, RZ ;  /* 0x000000ff00387202 */ /* 0x000fe20000000f00 */
        /* <DEDUP_REMOVED lines=15> */
.L_x_28:
        /* <DEDUP_REMOVED lines=28> */
[C---:B------:R-:W-:Y:S02]  /*0380*/  PRMT R13, R9.reuse, 0x7632, R13 ;  /* 0x00007632090d7816 */ /* 0x040fe4000000000d */
[----:B------:R-:W-:Y:S01]  /*0390*/  SHF.L.U32 R59, R9, 0x10, RZ ;  /* 0x00000010093b7819 */ /* 0x000fe200000006ff */
[----:B------:R-:W-:Y:S01]  /*03a0*/  FFMA.FTZ R61, R12, R61, R48 ;  /* 0x0000003d0c3d7223 */ /* 0x000fe20000010030 */
[C---:B------:R-:W-:Y:S02]  /*03b0*/  PRMT R9, R13.reuse, 0x7632, R9 ;  /* 0x000076320d097816 */ /* 0x040fe40000000009 */
[----:B------:R-:W-:Y:S01]  /*03c0*/  SHF.L.U32 R48, R13, 0x10, RZ ;  /* 0x000000100d307819 */ /* 0x000fe200000006ff */
[----:B------:R-:W-:Y:S01]  /*03d0*/  FFMA.FTZ R58, R8, R59, R61 ;  /* 0x0000003b083a7223 */ /* 0x000fe2000001003d */
[----:B------:R-:W-:-:S02]  /*03e0*/  SHF.L.U32 R9, R9, 0x10, RZ ;  /* 0x0000001009097819 */ /* 0x000fc400000006ff */
[----:B------:R-:W-:Y:S02]  /*03f0*/  PRMT R13, R14, 0x7632, R13 ;  /* 0x000076320e0d7816 */ /* 0x000fe4000000000d */
[C---:B0-----:R-:W-:Y:S01]  /*0400*/  PRMT R52, R10.reuse, 0x7632, R52 ;  /* 0x000076320a347816 */ /* 0x041fe20000000034 */
[----:B------:R-:W-:Y:S01]  /*0410*/  FFMA.FTZ R59, R9, R48, R58 ;  /* 0x00000030093b7223 */ /* 0x000fe2000001003a */
[----:B------:R-:W-:Y:S02]  /*0420*/  SHF.L.U32 R53, R10, 0x10, RZ ;  /* 0x000000100a357819 */ /* 0x000fe400000006ff */
[----:B------:R-:W-:Y:S02]  /*0430*/  SHF.L.U32 R14, R14, 0x10, RZ ;  /* 0x000000100e0e7819 */ /* 0x000fe400000006ff */
[----:B------:R-:W-:Y:S02]  /*0440*/  SHF.L.U32 R52, R52, 0x10, RZ ;  /* 0x0000001034347819 */ /* 0x000fe400000006ff */
[----:B------:R-:W-:Y:S01]  /*0450*/  SHF.L.U32 R13, R13, 0x10, RZ ;  /* 0x000000100d0d7819 */ /* 0x000fe200000006ff */
[----:B------:R-:W-:Y:S01]  /*0460*/  FFMA.FTZ R10, R14, R53, R59 ;  /* 0x000000350e0a7223 */ /* 0x000fe2000001003b */
[----:B------:R-:W-:-:S02]  /*0470*/  SHF.L.U32 R53, R11, 0x10, RZ ;  /* 0x000000100b357819 */ /* 0x000fc400000006ff */
[----:B------:R-:W-:Y:S01]  /*0480*/  PRMT R11, R15, 0x7632, R11 ;  /* 0x000076320f0b7816 */ /* 0x000fe2000000000b */
[----:B------:R-:W-:Y:S01]  /*0490*/  FFMA.FTZ R59, R13, R52, R10 ;  /* 0x000000340d3b7223 */ /* 0x000fe2000001000a */
[----:B------:R-:W-:Y:S02]  /*04a0*/  SHF.L.U32 R10, R15, 0x10, RZ ;  /* 0x000000100f0a7819 */ /* 0x000fe400000006ff */
[C---:B--2---:R-:W-:Y:S02]  /*04b0*/  PRMT R52, R16.reuse, 0x7632, R52 ;  /* 0x0000763210347816 */ /* 0x044fe40000000034 */
        /* <DEDUP_REMOVED lines=8> */
[----:B------:R-:W-:-:S03]  /*0540*/  SHF.L.U32 R7, R17, 0x10, RZ ;  /* 0x0000001011077819 */ /* 0x000fc600000006ff */
[----:B------:R-:W-:Y:S01]  /*0550*/  FFMA.FTZ R48, R11, R15, R48 ;  /* 0x0000000f0b307223 */ /* 0x000fe20000010030 */
[----:B------:R-:W-:Y:S01]  /*0560*/  PRMT R15, R17, 0x7632, R15 ;  /* 0x00007632110f7816 */ /* 0x000fe2000000000f */
[----:B------:R-:W-:Y:S01]  /*0570*/  FFMA.FTZ R16, R8, R7, R53 ;  /* 0x0000000708107223 */ /* 0x000fe20000010035 */
[----:B-----5:R-:W-:Y:S02]  /*0580*/  PRMT R52, R20, 0x7632, R52 ;  /* 0x0000763214347816 */ /* 0x020fe40000000034 */
[C---:B------:R-:W-:Y:S02]  /*0590*/  PRMT R7, R18.reuse, 0x7632, R7 ;  /* 0x0000763212077816 */ /* 0x040fe40000000007 */
[----:B------:R-:W-:Y:S02]  /*05a0*/  SHF.L.U32 R17, R18, 0x10, RZ ;  /* 0x0000001012117819 */ /* 0x000fe400000006ff */
[----:B------:R-:W-:Y:S02]  /*05b0*/  SHF.L.U32 R20, R20, 0x10, RZ ;  /* 0x0000001014147819 */ /* 0x000fe400000006ff */
[----:B------:R-:W-:-:S02]  /*05c0*/  SHF.L.U32 R18, R15, 0x10, RZ ;  /* 0x000000100f127819 */ /* 0x000fc400000006ff */
[----:B------:R-:W-:Y:S01]  /*05d0*/  SHF.L.U32 R59, R52, 0x10, RZ ;  /* 0x00000010343b7819 */ /* 0x000fe200000006ff */
[----:B------:R-:W-:Y:S02]  /*05e0*/  FFMA.FTZ R61, R57, R20, R6 ;  /* 0x00000014393d7223 */ /* 0x000fe40000010006 */
[----:B------:R-:W-:Y:S01]  /*05f0*/  FFMA.FTZ R53, R9, R18, R16 ;  /* 0x0000001209357223 */ /* 0x000fe20000010010 */
[C---:B------:R-:W-:Y:S01]  /*0600*/  PRMT R18, R21.reuse, 0x7632, R18 ;  /* 0x0000763215127816 */ /* 0x040fe20000000012 */
[----:B------:R-:W-:Y:S01]  /*0610*/  FFMA.FTZ R59, R12, R59, R61 ;  /* 0x0000003b0c3b7223 */ /* 0x000fe2000001003d */
[----:B------:R-:W-:Y:S02]  /*0620*/  SHF.L.U32 R21, R21, 0x10, RZ ;  /* 0x0000001015157819 */ /* 0x000fe400000006ff */
        /* <DEDUP_REMOVED lines=12> */
[C---:B------:R-:W-:Y:S01]  /*06f0*/  PRMT R15, R19.reuse, 0x7632, R15 ;  /* 0x00007632130f7816 */ /* 0x040fe2000000000f */
[----:B------:R-:W-:Y:S01]  /*0700*/  FFMA.FTZ R16, R14, R17, R21 ;  /* 0x000000110e107223 */ /* 0x000fe20000010015 */
[----:B------:R-:W-:Y:S02]  /*0710*/  SHF.L.U32 R19, R19, 0x10, RZ ;  /* 0x0000001013137819 */ /* 0x000fe400000006ff */
        /* <DEDUP_REMOVED lines=19> */
[----:B------:R-:W-:Y:S01]  /*0850*/  PRMT R26, R26, 0x7632, R26 ;  /* 0x000076321a1a7816 */ /* 0x000fe2000000001a */
[----:B------:R-:W-:Y:S01]  /*0860*/  FFMA.FTZ R16, R14, R5, R17 ;  /* 0x000000050e107223 */ /* 0x000fe20000010011 */
[----:B------:R-:W-:Y:S01]  /*0870*/  SHF.L.U32 R17, R15, 0x10, RZ ;  /* 0x000000100f117819 */ /* 0x000fe200000006ff */
[--C-:B------:R-:W-:Y:S01]  /*0880*/  FFMA.FTZ R19, R57, R28, R4.reuse ;  /* 0x0000001c39137223 */ /* 0x100fe20000010004 */
[----:B------:R-:W-:Y:S02]  /*0890*/  SHF.L.U32 R26, R26, 0x10, RZ ;  /* 0x000000101a1a7819 */ /* 0x000fe400000006ff */
[----:B------:R-:W-:Y:S01]  /*08a0*/  PRMT R4, R29, 0x7632, R4 ;  /* 0x000076321d047816 */ /* 0x000fe20000000004 */
[----:B------:R-:W-:Y:S01]  /*08b0*/  FFMA.FTZ R17, R12, R17, R19 ;  /* 0x000000110c117223 */ /* 0x000fe20000010013 */
[----:B------:R-:W-:-:S02]  /*08c0*/  PRMT R5, R27, 0x7632, R5 ;  /* 0x000076321b057816 */ /* 0x000fc40000000005 */
[----:B------:R-:W-:Y:S01]  /*08d0*/  SHF.L.U32 R29, R29, 0x10, RZ ;  /* 0x000000101d1d7819 */ /* 0x000fe200000006ff */
[----:B------:R-:W-:Y:S01]  /*08e0*/  FFMA.FTZ R15, R13, R26, R16 ;  /* 0x0000001a0d0f7223 */ /* 0x000fe20000010010 */
[----:B------:R-:W-:Y:S02]  /*08f0*/  SHF.L.U32 R27, R27, 0x10, RZ ;  /* 0x000000101b1b7819 */ /* 0x000fe400000006ff */
[C---:B------:R-:W-:Y:S02]  /*0900*/  PRMT R19, R32.reuse, 0x7632, R19 ;  /* 0x0000763220137816 */ /* 0x040fe40000000013 */
[----:B------:R-:W-:Y:S01]  /*0910*/  SHF.L.U32 R32, R32, 0x10, RZ ;  /* 0x0000001020207819 */ /* 0x000fe200000006ff */
[----:B------:R-:W-:Y:S01]  /*0920*/  FFMA.FTZ R18, R8, R29, R17 ;  /* 0x0000001d08127223 */ /* 0x000fe20000010011 */
[----:B------:R-:W-:Y:S01]  /*0930*/  SHF.L.U32 R16, R4, 0x10, RZ ;  /* 0x0000001004107819 */ /* 0x000fe200000006ff */
[----:B------:R-:W-:Y:S01]  /*0940*/  FFMA.FTZ R4, R10, R27, R15 ;  /* 0x0000001b0a047223 */ /* 0x000fe2000001000f */
[----:B------:R-:W-:Y:S01]  /*0950*/  SHF.L.U32 R19, R19, 0x10, RZ ;  /* 0x0000001013137819 */ /* 0x000fe200000006ff */
[----:B------:R-:W-:-:S02]  /*0960*/  FFMA.FTZ R15, R57, R32, R0 ;  /* 0x00000020390f7223 */ /* 0x000fc40000010000 */
[----:B------:R-:W-:Y:S01]  /*0970*/  FFMA.FTZ R17, R9, R16, R18 ;  /* 0x0000001009117223 */ /* 0x000fe20000010012 */
        /* <DEDUP_REMOVED lines=9> */
[----:B------:R-:W-:Y:S01]  /*0a10*/  FFMA.FTZ R4, R14, R15, R17 ;  /* 0x0000000f0e047223 */ /* 0x000fe20000010011 */
[----:B------:R-:W-:-:S02]  /*0a20*/  SHF.L.U32 R30, R30, 0x10, RZ ;  /* 0x000000101e1e7819 */ /* 0x000fc400000006ff */
[C---:B------:R-:W-:Y:S01]  /*0a30*/  SHF.L.U32 R17, R34.reuse, 0x10, RZ ;  /* 0x0000001022117819 */ /* 0x040fe200000006ff */
[----:B------:R-:W-:Y:S01]  /*0a40*/  FFMA.FTZ R19, R9, R16, R18 ;  /* 0x0000001009137223 */ /* 0x000fe20000010012 */
        /* <DEDUP_REMOVED lines=12> */
[----:B------:R-:W-:Y:S02]  /*0b10*/  FFMA.FTZ R51, R57, R36, R51 ;  /* 0x0000002439337223 */ /* 0x000fe40000010033 */
[----:B------:R-:W-:Y:S01]  /*0b20*/  FFMA.FTZ R15, R10, R15, R17 ;  /* 0x0000000f0a0f7223 */ /* 0x000fe20000010011 */
[C---:B------:R-:W-:Y:S01]  /*0b30*/  SHF.L.U32 R17, R37.reuse, 0x10, RZ ;  /* 0x0000001025117819 */ /* 0x040fe200000006ff */
[----:B------:R-:W-:Y:S01]  /*0b40*/  FFMA.FTZ R19, R12, R19, R51 ;  /* 0x000000130c137223 */ /* 0x000fe20000010033 */
[----:B------:R-:W-:-:S03]  /*0b50*/  PRMT R37, R37, 0x7632, R37 ;  /* 0x0000763225257816 */ /* 0x000fc60000000025 */
[----:B------:R-:W-:Y:S01]  /*0b60*/  FFMA.FTZ R20, R8, R17, R19 ;  /* 0x0000001108147223 */ /* 0x000fe20000010013 */
[----:B------:R-:W-:Y:S02]  /*0b70*/  SHF.L.U32 R17, R40, 0x10, RZ ;  /* 0x0000001028117819 */ /* 0x000fe400000006ff */
[----:B------:R-:W-:Y:S02]  /*0b80*/  PRMT R35, R35, 0x7632, R35 ;  /* 0x0000763223237816 */ /* 0x000fe40000000023 */
[----:B------:R-:W-:Y:S01]  /*0b90*/  SHF.L.U32 R18, R37, 0x10, RZ ;  /* 0x0000001025127819 */ /* 0x000fe200000006ff */
[----:B------:R-:W-:Y:S01]  /*0ba0*/  FFMA.FTZ R23, R57, R17, R56 ;  /* 0x0000001139177223 */ /* 0x000fe20000010038 */
[----:B------:R-:W-:Y:S02]  /*0bb0*/  SHF.L.U32 R0, R0, 0x10, RZ ;  /* 0x0000001000007819 */ /* 0x000fe400000006ff */
[----:B------:R-:W-:Y:S01]  /*0bc0*/  SHF.L.U32 R16, R35, 0x10, RZ ;  /* 0x0000001023107819 */ /* 0x000fe200000006ff */
[----:B------:R-:W-:Y:S01]  /*0bd0*/  FFMA.FTZ R19, R9, R18, R20 ;  /* 0x0000001209137223 */ /* 0x000fe20000010014 */
[----:B------:R-:W-:Y:S01]  /*0be0*/  SHF.L.U32 R17, R38, 0x10, RZ ;  /* 0x0000001026117819 */ /* 0x000fe200000006ff */
[C---:B------:R-:W-:Y:S01]  /*0bf0*/  FFMA.FTZ R4, R11.reuse, R0, R4 ;  /* 0x000000000b047223 */ /* 0x040fe20000010004 */
[----:B------:R-:W-:Y:S01]  /*0c00*/  PRMT R40, R40, 0x7632, R40 ;  /* 0x0000763228287816 */ /* 0x000fe20000000028 */
[----:B------:R-:W-:Y:S01]  /*0c10*/  FFMA.FTZ R0, R11, R16, R15 ;  /* 0x000000100b007223 */ /* 0x000fe2000001000f */
[----:B------:R-:W-:Y:S01]  /*0c20*/  PRMT R38, R38, 0x7632, R38 ;  /* 0x0000763226267816 */ /* 0x000fe20000000026 */
[----:B------:R-:W-:Y:S01]  /*0c30*/  FFMA.FTZ R16, R14, R17, R19 ;  /* 0x000000110e107223 */ /* 0x000fe20000010013 */
[----:B------:R-:W-:-:S02]  /*0c40*/  SHF.L.U32 R21, R40, 0x10, RZ ;  /* 0x0000001028157819 */ /* 0x000fc400000006ff */
[C---:B------:R-:W-:Y:S02]  /*0c50*/  PRMT R19, R44.reuse, 0x7632, R19 ;  /* 0x000076322c137816 */ /* 0x040fe40000000013 */
[----:B------:R-:W-:Y:S02]  /*0c60*/  SHF.L.U32 R44, R44, 0x10, RZ ;  /* 0x000000102c2c7819 */ /* 0x000fe400000006ff */
[C---:B------:R-:W-:Y:S02]  /*0c70*/  PRMT R17, R41.reuse, 0x7632, R17 ;  /* 0x0000763229117816 */ /* 0x040fe40000000011 */
[----:B------:R-:W-:Y:S01]  /*0c80*/  SHF.L.U32 R38, R38, 0x10, RZ ;  /* 0x0000001026267819 */ /* 0x000fe200000006ff */
[----:B------:R-:W-:Y:S01]  /*0c90*/  FFMA.FTZ R21, R12, R21, R23 ;  /* 0x000000150c157223 */ /* 0x000fe20000010017 */
[----:B------:R-:W-:Y:S01]  /*0ca0*/  SHF.L.U32 R41, R41, 0x10, RZ ;  /* 0x0000001029297819 */ /* 0x000fe200000006ff */
[----:B------:R-:W-:Y:S01]  /*0cb0*/  FFMA.FTZ R55, R57, R44, R55 ;  /* 0x0000002c39377223 */ /* 0x000fe20000010037 */
[----:B------:R-:W-:-:S02]  /*0cc0*/  SHF.L.U32 R19, R19, 0x10, RZ ;  /* 0x0000001013137819 */ /* 0x000fc400000006ff */
[----:B------:R-:W-:Y:S01]  /*0cd0*/  SHF.L.U32 R18, R17, 0x10, RZ ;  /* 0x0000001011127819 */ /* 0x000fe200000006ff */
[--C-:B------:R-:W-:Y:S01]  /*0ce0*/  FFMA.FTZ R17, R13, R38, R16.reuse ;  /* 0x000000260d117223 */ /* 0x100fe20000010010 */
[C---:B------:R-:W-:Y:S01]  /*0cf0*/  PRMT R16, R45.reuse, 0x7632, R16 ;  /* 0x000076322d107816 */ /* 0x040fe20000000010 */
        /* <DEDUP_REMOVED lines=11> */
[----:B------:R-:W-:-:S02]  /*0db0*/  SHF.L.U32 R39, R39, 0x10, RZ ;  /* 0x0000001027277819 */ /* 0x000fc400000006ff */
[----:B------:R-:W-:Y:S02]  /*0dc0*/  SHF.L.U32 R42, R42, 0x10, RZ ;  /* 0x000000102a2a7819 */ /* 0x000fe400000006ff */
[C---:B------:R-:W-:Y:S02]  /*0dd0*/  PRMT R16, R46.reuse, 0x7632, R16 ;  /* 0x000076322e107816 */ /* 0x040fe40000000010 */
[----:B------:R-:W-:Y:S01]  /*0de0*/  SHF.L.U32 R19, R46, 0x10, RZ ;  /* 0x000000102e137819 */ /* 0x000fe200000006ff */
[----:B------:R-:W-:Y:S01]  /*0df0*/  FFMA.FTZ R12, R10, R39, R17 ;  /* 0x000000270a0c7223 */ /* 0x000fe20000010011 */
[----:B------:R-:W-:Y:S01]  /*0e00*/  FFMA.FTZ R17, R13, R42, R8 ;  /* 0x0000002a0d117223 */ /* 0x000fe20000010008 */
[----:B------:R-:W-:Y:S02]  /*0e10*/  SHF.L.U32 R16, R16, 0x10, RZ ;  /* 0x0000001010107819 */ /* 0x000fe400000006ff */
[----:B------:R-:W-:Y:S01]  /*0e20*/  FFMA.FTZ R8, R14, R19, R21 ;  /* 0x000000130e087223 */ /* 0x000fe20000010015 */
[----:B------:R-:W-:-:S02]  /*0e30*/  SHF.L.U32 R9, R43, 0x10, RZ ;  /* 0x000000102b097819 */ /* 0x000fc400000006ff */
[----:B------:R-:W-:Y:S01]  /*0e40*/  PRMT R14, R47, 0x7632, R14 ;  /* 0x000076322f0e7816 */ /* 0x000fe2000000000e */
[----:B------:R-:W-:Y:S01]  /*0e50*/  FFMA.FTZ R13, R13, R16, R8 ;  /* 0x000000100d0d7223 */ /* 0x000fe20000010008 */
[----:B------:R-:W-:Y:S02]  /*0e60*/  PRMT R43, R43, 0x7632, R43 ;  /* 0x000076322b2b7816 */ /* 0x000fe4000000002b */
[----:B------:R-:W-:Y:S01]  /*0e70*/  SHF.L.U32 R47, R47, 0x10, RZ ;  /* 0x000000102f2f7819 */ /* 0x000fe200000006ff */
[C---:B------:R-:W-:Y:S01]  /*0e80*/  FFMA.FTZ R9, R10.reuse, R9, R17 ;  /* 0x000000090a097223 */ /* 0x040fe20000010011 */
[----:B------:R-:W-:Y:S02]  /*0e90*/  SHF.L.U32 R8, R15, 0x10, RZ ;  /* 0x000000100f087819 */ /* 0x000fe400000006ff */
[----:B------:R-:W-:Y:S01]  /*0ea0*/  SHF.L.U32 R56, R43, 0x10, RZ ;  /* 0x000000102b387819 */ /* 0x000fe200000006ff */
[----:B------:R-:W-:Y:S01]  /*0eb0*/  FFMA.FTZ R13, R10, R47, R13 ;  /* 0x0000002f0a0d7223 */ /* 0x000fe2000001000d */
[----:B------:R-:W-:Y:S01]  /*0ec0*/  SHF.L.U32 R14, R14, 0x10, RZ ;  /* 0x000000100e0e7819 */ /* 0x000fe200000006ff */
[----:B------:R-:W-:-:S02]  /*0ed0*/  FFMA.FTZ R51, R11, R8, R12 ;  /* 0x000000080b337223 */ /* 0x000fc4000001000c */
        /* <DEDUP_REMOVED lines=20> */
[----:B----4-:R-:W-:Y:S01]  /*1020*/  FADD.FTZ R9, R6, R9 ;  /* 0x0000000906097221 */ /* 0x010fe20000010000 */
[----:B-----5:R-:W-:Y:S02]  /*1030*/  FADD.FTZ R8, R5, R8 ;  /* 0x0000000805087221 */ /* 0x020fe40000010000 */
[----:B------:R-:W3:Y:S01]  /*1040*/  SHFL.BFLY PT, R14, R13, 0x8, 0x1f ;  /* 0x0d001f000d0e7f89 */ /* 0x000ee200000e0000 */
[----:B------:R-:W-:-:S03]  /*1050*/  FADD.FTZ R11, R4, R11 ;  /* 0x0000000b040b7221 */ /* 0x000fc60000010000 */
        /* <DEDUP_REMOVED lines=32> */
[----:B--2---:R-:W-:Y:S01]  /*1260*/  FADD.FTZ R9, R10, R9 ;  /* 0x000000090a097221 */ /* 0x004fe20000010000 */
[----:B-----5:R-:W-:Y:S02]  /*1270*/  FADD.FTZ R11, R12, R11 ;  /* 0x0000000b0c0b7221 */ /* 0x020fe40000010000 */
[----:B------:R-:W2:Y:S01]  /*1280*/  SHFL.BFLY PT, R5, R4, 0x2, 0x1f ;  /* 0x0c401f0004057f89 */ /* 0x000ea200000e0000 */
[----:B---3--:R-:W-:-:S03]  /*1290*/  FADD.FTZ R13, R14, R13 ;  /* 0x0000000d0e0d7221 */ /* 0x008fc60000010000 */
[----:B------:R-:W3:Y:S01]  /*12a0*/  SHFL.BFLY PT, R6, R7, 0x2, 0x1f ;  /* 0x0c401f0007067f89 */ /* 0x000ee200000e0000 */
[----:B----4-:R-:W-:-:S03]  /*12b0*/  FADD.FTZ R15, R16, R15 ;  /* 0x0000000f100f7221 */ /* 0x010fc60000010000 */
[----:B------:R-:W4:Y:S01]  /*12c0*/  SHFL.BFLY PT, R8, R9, 0x2, 0x1f ;  /* 0x0c401f0009087f89 */ /* 0x000f2200000e0000 */
[----:B------:R-:W-:-:S03]  /*12d0*/  FADD.FTZ R17, R18, R17 ;  /* 0x0000001112117221 */ /* 0x000fc60000010000 */
[----:B------:R-:W5:Y:S01]  /*12e0*/  SHFL.BFLY PT, R10, R11, 0x2, 0x1f ;  /* 0x0c401f000b0a7f89 */ /* 0x000f6200000e0000 */
[----:B0-----:R-:W-:-:S03]  /*12f0*/  FADD.FTZ R19, R20, R19 ;  /* 0x0000001314137221 */ /* 0x001fc60000010000 */
[----:B------:R-:W0:Y:S01]  /*1300*/  SHFL.BFLY PT, R12, R13, 0x2, 0x1f ;  /* 0x0c401f000d0c7f89 */ /* 0x000e2200000e0000 */
[----:B-1----:R-:W-:-:S03]  /*1310*/  FADD.FTZ R2, R3, R0 ;  /* 0x0000000003027221 */ /* 0x002fc60000010000 */
[----:B------:R-:W1:Y:S01]  /*1320*/  SHFL.BFLY PT, R14, R15, 0x2, 0x1f ;  /* 0x0c401f000f0e7f89 */ /* 0x000e6200000e0000 */
[----:B------:R-:W-:-:S03]  /*1330*/  LOP3.LUT P0, R0, R54, 0x1f, RZ, 0xc0, !PT ;  /* 0x0000001f36007812 */ /* 0x000fc6000780c0ff */
[----:B------:R-:W1:Y:S01]  /*1340*/  SHFL.BFLY PT, R16, R17, 0x2, 0x1f ;  /* 0x0c401f0011107f89 */ /* 0x000e6200000e0000 */
[----:B--2---:R-:W-:Y:S01]  /*1350*/  FADD.FTZ R5, R4, R5 ;  /* 0x0000000504057221 */ /* 0x004fe20000010000 */
[----:B------:R-:W-:Y:S02]  /*1360*/  ISETP.NE.AND P1, PT, R0, RZ, PT ;  /* 0x000000ff0000720c */ /* 0x000fe40003f25270 */
[----:B------:R-:W2:Y:S01]  /*1370*/  SHFL.BFLY PT, R18, R19, 0x2, 0x1f ;  /* 0x0c401f0013127f89 */ /* 0x000ea200000e0000 */
[----:B---3--:R-:W-:Y:S01]  /*1380*/  FADD.FTZ R6, R7, R6 ;  /* 0x0000000607067221 */ /* 0x008fe20000010000 */
[----:B------:R-:W-:Y:S02]  /*1390*/  SHF.R.U32.HI R0, RZ, 0x3, R54 ;  /* 0x00000003ff007819 */ /* 0x000fe40000011636 */
[----:B------:R-:W3:Y:S01]  /*13a0*/  SHFL.BFLY PT, R3, R2, 0x1, 0x1f ;  /* 0x0c201f0002037f89 */ /* 0x000ee200000e0000 */
[----:B----4-:R-:W-:Y:S01]  /*13b0*/  FADD.FTZ R8, R9, R8 ;  /* 0x0000000809087221 */ /* 0x010fe20000010000 */
[----:B------:R-:W-:Y:S01]  /*13c0*/  LOP3.LUT R0, R0, 0xc, RZ, 0xc0, !PT ;  /* 0x0000000c00007812 */ /* 0x000fe200078ec0ff */
[----:B-----5:R-:W-:Y:S01]  /*13d0*/  FADD.FTZ R10, R11, R10 ;  /* 0x0000000a0b0a7221 */ /* 0x020fe20000010000 */
        /* <DEDUP_REMOVED lines=10> */
[----:B------:R-:W3:Y:S04]  /*1480*/  SHFL.BFLY PT, R15, R14, 0x1, 0x1f ;  /* 0x0c201f000e0f7f89 */ /* 0x000ee800000e0000 */
[----:B------:R-:W3:Y:S01]  /*1490*/  SHFL.BFLY PT, R17, R16, 0x1, 0x1f ;  /* 0x0c201f0010117f89 */ /* 0x000ee200000e0000 */
[----:B----4-:R-:W-:-:S03]  /*14a0*/  FADD.FTZ R5, R5, R4 ;  /* 0x0000000405057221 */ /* 0x010fc60000010000 */
[----:B------:R-:W4:Y:S01]  /*14b0*/  SHFL.BFLY PT, R19, R18, 0x1, 0x1f ;  /* 0x0c201f0012137f89 */ /* 0x000f2200000e0000 */
[----:B0-----:R-:W-:-:S03]  /*14c0*/  FADD.FTZ R7, R6, R7 ;  /* 0x0000000706077221 */ /* 0x001fc60000010000 */
[----:B------:R0:W-:Y:S01]  /*14d0*/  @!P0 STS [R0+UR4], R3 ;  /* 0x0000000300008988 */ /* 0x0001e20008000804 */
[----:B------:R-:W-:Y:S01]  /*14e0*/  ISETP.NE.AND P0, PT, R54, RZ, PT ;  /* 0x000000ff3600720c */ /* 0x000fe20003f05270 */
[----:B-1----:R-:W-:Y:S01]  /*14f0*/  FADD.FTZ R9, R8, R9 ;  /* 0x0000000908097221 */ /* 0x002fe20000010000 */
[----:B-----5:R-:W-:Y:S01]  /*1500*/  FADD.FTZ R11, R10, R11 ;  /* 0x0000000b0a0b7221 */ /* 0x020fe20000010000 */
[----:B------:R0:W-:Y:S01]  /*1510*/  @!P1 STS [R0+UR4+0x10], R5 ;  /* 0x0000100500009988 */ /* 0x0001e20008000804 */
[----:B--2---:R-:W-:-:S03]  /*1520*/  FADD.FTZ R13, R12, R13 ;  /* 0x0000000d0c0d7221 */ /* 0x004fc60000010000 */
[----:B------:R0:W-:Y:S01]  /*1530*/  @!P1 STS [R0+UR4+0x20], R7 ;  /* 0x0000200700009988 */ /* 0x0001e20008000804 */
[----:B---3--:R-:W-:-:S03]  /*1540*/  FADD.FTZ R15, R14, R15 ;  /* 0x0000000f0e0f7221 */ /* 0x008fc60000010000 */
[----:B------:R0:W-:Y:S01]  /*1550*/  @!P1 STS [R0+UR4+0x30], R9 ;  /* 0x0000300900009988 */ /* 0x0001e20008000804 */
[----:B------:R-:W-:-:S03]  /*1560*/  FADD.FTZ R17, R16, R17 ;  /* 0x0000001110117221 */ /* 0x000fc60000010000 */
[----:B------:R0:W-:Y:S01]  /*1570*/  @!P1 STS [R0+UR4+0x40], R11 ;  /* 0x0000400b00009988 */ /* 0x0001e20008000804 */
[----:B----4-:R-:W-:-:S03]  /*1580*/  FADD.FTZ R19, R18, R19 ;  /* 0x0000001312137221 */ /* 0x010fc60000010000 */
        /* <DEDUP_REMOVED lines=16> */
[----:B------:R-:W0:Y:S01]  /*1690*/  LDS.128 R8, [UR4+0x80] ;  /* 0x00008004ff087984 */ /* 0x000e220008000c00 */
[----:B-1----:R-:W-:Y:S01]  /*16a0*/  FADD.FTZ R36, RZ, R36 ;  /* 0x00000024ff247221 */ /* 0x002fe20000010000 */
        /* <DEDUP_REMOVED lines=43> */
[----:B------:R1:W-:Y:S02]  /*1960*/  STG.E desc[UR6][R50.64+0x3000], R11 ;  /* 0x0030000b32007986 */ /* 0x0003e4000c101906 */
.L_x_30:
[----:B------:R-:W-:Y:S05]  /*1970*/  BSYNC.RECONVERGENT B0 ;  /* 0x0000000000007941 */ /* 0x000fea0003800200 */
.L_x_29:
[----:B------:R-:W-:Y:S01]  /*1980*/  PREEXIT ;  /* 0x000000000000782d */ /* 0x000fe20000000000 */
[----:B------:R-:W-:Y:S05]  /*1990*/  EXIT ;  /* 0x000000000000794d */ /* 0x000fea0003800000 */
.L_x_31:
        /* <DEDUP_REMOVED lines=14> */
.L_x_119:


//--------------------- .text._Z31router_gemm_kernel_float_outputI13__nv_bfloat16Li128ELi8ELi8ELi384ELi7168EEvPfPKT_S4_ --------------------------
	.section	.text._Z31router_gemm_kernel_float_outputI13__nv_bfloat16Li128ELi8ELi8ELi384ELi7168EEvPfPKT_S4_,"ax",@progbits
	.align	128
        .global         _Z31router_gemm_kernel_float_outputI13__nv_bfloat16Li128ELi8ELi8ELi384ELi7168EEvPfPKT_S4_
        .type           _Z31router_gemm_kernel_float_outputI13__nv_bfloat16Li128ELi8ELi8ELi384ELi7168EEvPfPKT_S4_,@function
        .size           _Z31router_gemm_kernel_float_outputI13__nv_bfloat16Li128ELi8ELi8ELi384ELi7168EEvPfPKT_S4_,(.L_x_120 - _Z31router_gemm_kernel_float_outputI13__nv_bfloat16Li128ELi8ELi8ELi384ELi7168EEvPfPKT_S4_)
        .other          _Z31router_gemm_kernel_float_outputI13__nv_bfloat16Li128ELi8ELi8ELi384ELi7168EEvPfPKT_S4_,@"STO_CUDA_ENTRY STV_DEFAULT"
_Z31router_gemm_kernel_float_outputI13__nv_bfloat16Li128ELi8ELi8ELi384ELi7168EEvPfPKT_S4_:
.text._Z31router_gemm_kernel_float_outputI13__nv_bfloat16Li128ELi8ELi8ELi384ELi7168EEvPfPKT_S4_:
[----:B------:R-:W-:Y:S01]  /*0000*/  LDC R1, c[0x0][0x37c] ;  /* 0x0000df00ff017b82 */ /* 0x000fe20000000800 */
[----:B------:R-:W0:Y:S07]  /*0010*/  S2R R42, SR_CTAID.X ;  /* 0x00000000002a7919 */ /* 0x000e2e0000002500 */
[----:B------:R-:W1:Y:S01]  /*0020*/  LDC.64 R2, c[0x0][0x388] ;  /* 0x0000e200ff027b82 */ /* 0x000e620000000a00 */
[----:B------:R-:W2:Y:S01]  /*0030*/  LDCU.64 UR6, c[0x0][0x358] ;  /* 0x00006b00ff0677ac */ /* 0x000ea20008000a00 */
[----:B------:R-:W-:Y:S01]  /*0040*/  ACQBULK ;  /* 0x000000000000782e */ /* 0x000fe20000000000 */
[----:B------:R-:W3:Y:S05]  /*0050*/  S2R R43, SR_TID.X ;  /* 0x00000000002b7919 */ /* 0x000eea0000002100 */
[----:B------:R-:W4:Y:S01]  /*0060*/  LDC.64 R40, c[0x0][0x390] ;  /* 0x0000e400ff287b82 */ /* 0x000f220000000a00 */
[----:B0-----:R-:W-:Y:S01]  /*0070*/  IMAD R0, R42, 0x1c00, RZ ;  /* 0x00001c002a007824 */ /* 0x001fe200078e02ff */
[----:B---3--:R-:W-:-:S04]  /*0080*/  SHF.L.U32 R5, R43, 0x3, RZ ;  /* 0x000000032b057819 */ /* 0x008fc800000006ff */
[C---:B------:R-:W-:Y:S01]  /*0090*/  LOP3.LUT R7, R5.reuse, R0, RZ, 0xfc, !PT ;  /* 0x0000000005077212 */ /* 0x040fe200078efcff */
[----:B-1----:R-:W-:-:S04]  /*00a0*/  IMAD.WIDE.U32 R2, R5, 0x2, R2 ;  /* 0x0000000205027825 */ /* 0x002fc800078e0002 */
[----:B----4-:R-:W-:Y:S01]  /*00b0*/  IMAD.WIDE.U32 R40, R7, 0x2, R40 ;  /* 0x0000000207287825 */ /* 0x010fe200078e0028 */
[----:B--2---:R-:W2:Y:S04]  /*00c0*/  LDG.E.128 R48, desc[UR6][R2.64] ;  /* 0x0000000602307981 */ /* 0x004ea8000c1e1d00 */
        /* <DEDUP_REMOVED lines=15> */
[----:B--2---:R-:W-:-:S02]  /*01c0*/  PRMT R20, R48, 0x7632, R20 ;  /* 0x0000763230147816 */ /* 0x004fc40000000014 */
[----:B------:R-:W-:Y:S02]  /*01d0*/  SHF.L.U32 R21, R48, 0x10, RZ ;  /* 0x0000001030157819 */ /* 0x000fe400000006ff */
[----:B---3--:R-:W-:Y:S01]  /*01e0*/  PRMT R81, R52, 0x7632, R81 ;  /* 0x0000763234517816 */ /* 0x008fe20000000051 */
[----:B------:R-:W-:Y:S01]  /*01f0*/  IMAD.U32 R20, R20, 0x10000, RZ ;  /* 0x0001000014147824 */ /* 0x000fe200078e00ff */
[----:B------:R-:W-:Y:S02]  /*0200*/  SHF.L.U32 R0, R52, 0x10, RZ ;  /* 0x0000001034007819 */ /* 0x000fe400000006ff */
[----:B------:R-:W-:Y:S01]  /*0210*/  SHF.L.U32 R81, R81, 0x10, RZ ;  /* 0x0000001051517819 */ /* 0x000fe200000006ff */
[----:B----4-:R-:W-:Y:S01]  /*0220*/  IMAD.U32 R33, R64, 0x10000, RZ ;  /* 0x0001000040217824 */ /* 0x010fe200078e00ff */
[----:B------:R-:W-:Y:S01]  /*0230*/  SHF.L.U32 R22, R49, 0x10, RZ ;  /* 0x0000001031167819 */ /* 0x000fe200000006ff */
[----:B------:R-:W-:Y:S01]  /*0240*/  FFMA.FTZ R32, R0, R21, RZ ;  /* 0x0000001500207223 */ /* 0x000fe200000100ff */
[----:B------:R-:W-:-:S03]  /*0250*/  SHF.L.U32 R83, R53, 0x10, RZ ;  /* 0x0000001035537819 */ /* 0x000fc600000006ff */
[--C-:B------:R-:W-:Y:S01]  /*0260*/  FFMA.FTZ R20, R81, R20, R32.reuse ;  /* 0x0000001451147223 */ /* 0x100fe20000010020 */
[----:B------:R-:W-:Y:S02]  /*0270*/  PRMT R32, R64, 0x7632, R32 ;  /* 0x0000763240207816 */ /* 0x000fe40000000020 */
[----:B------:R-:W-:Y:S01]  /*0280*/  PRMT R49, R49, 0x7632, R49 ;  /* 0x0000763231317816 */ /* 0x000fe20000000031 */
[----:B------:R-:W-:Y:S01]  /*0290*/  FFMA.FTZ R85, R83, R22, R20 ;  /* 0x0000001653557223 */ /* 0x000fe20000010014 */
[----:B------:R-:W-:Y:S01]  /*02a0*/  PRMT R84, R53, 0x7632, R84 ;  /* 0x0000763235547816 */ /* 0x000fe20000000054 */
[----:B------:R-:W2:Y:S01]  /*02b0*/  LDG.E.128 R20, desc[UR6][R2.64+0x15800] ;  /* 0x0158000602147981 */ /* 0x000ea2000c1e1d00 */
[----:B------:R-:W-:Y:S01]  /*02c0*/  SHF.L.U32 R32, R32, 0x10, RZ ;  /* 0x0000001020207819 */ /* 0x000fe200000006ff */
[----:B------:R-:W-:Y:S01]  /*02d0*/  FFMA.FTZ R34, R0, R33, RZ ;  /* 0x0000002100227223 */ /* 0x000fe200000100ff */
[----:B------:R-:W-:Y:S01]  /*02e0*/  SHF.L.U32 R49, R49, 0x10, RZ ;  /* 0x0000001031317819 */ /* 0x000fe200000006ff */
[----:B------:R-:W-:Y:S01]  /*02f0*/  IMAD.U32 R48, R65, 0x10000, RZ ;  /* 0x0001000041307824 */ /* 0x000fe200078e00ff */
[----:B------:R-:W-:Y:S01]  /*0300*/  SHF.L.U32 R84, R84, 0x10, RZ ;  /* 0x0000001054547819 */ /* 0x000fe200000006ff */
[----:B------:R-:W-:Y:S01]  /*0310*/  FFMA.FTZ R64, R81, R32, R34 ;  /* 0x0000002051407223 */ /* 0x000fe20000010022 */
[----:B------:R-:W-:Y:S01]  /*0320*/  PRMT R65, R65, 0x7632, R65 ;  /* 0x0000763241417816 */ /* 0x000fe20000000041 */
[----:B------:R-:W3:Y:S01]  /*0330*/  LDG.E.128 R32, desc[UR6][R2.64+0x19000] ;  /* 0x0190000602207981 */ /* 0x000ee2000c1e1d00 */
[----:B------:R-:W-:Y:S01]  /*0340*/  PRMT R86, R54, 0x7632, R86 ;  /* 0x0000763236567816 */ /* 0x000fe20000000056 */
[----:B------:R-:W-:Y:S01]  /*0350*/  FFMA.FTZ R52, R84, R49, R85 ;  /* 0x0000003154347223 */ /* 0x000fe20000010055 */
[----:B------:R-:W-:Y:S01]  /*0360*/  FFMA.FTZ R49, R83, R48, R64 ;  /* 0x0000003053317223 */ /* 0x000fe20000010040 */
[C---:B------:R-:W-:Y:S01]  /*0370*/  PRMT R48, R50.reuse, 0x7632, R48 ;  /* 0x0000763232307816 */ /* 0x040fe20000000030 */
[----:B------:R-:W-:Y:S01]  /*0380*/  IMAD.U32 R82, R55, 0x10000, RZ ;  /* 0x0001000037527824 */ /* 0x000fe200078e00ff */
[----:B------:R-:W-:-:S02]  /*0390*/  SHF.L.U32 R50, R50, 0x10, RZ ;  /* 0x0000001032327819 */ /* 0x000fc400000006ff */
[----:B------:R-:W-:Y:S02]  /*03a0*/  SHF.L.U32 R85, R54, 0x10, RZ ;  /* 0x0000001036557819 */ /* 0x000fe400000006ff */
[----:B------:R-:W-:Y:S02]  /*03b0*/  SHF.L.U32 R65, R65, 0x10, RZ ;  /* 0x0000001041417819 */ /* 0x000fe400000006ff */
[----:B------:R-:W-:Y:S01]  /*03c0*/  SHF.L.U32 R86, R86, 0x10, RZ ;  /* 0x0000001056567819 */ /* 0x000fe200000006ff */
[--C-:B------:R-:W-:Y:S01]  /*03d0*/  FFMA.FTZ R53, R85, R50, R52.reuse ;  /* 0x0000003255357223 */ /* 0x100fe20000010034 */
[----:B-----5:R-:W-:Y:S01]  /*03e0*/  PRMT R52, R76, 0x7632, R52 ;  /* 0x000076324c347816 */ /* 0x020fe20000000034 */
[----:B------:R-:W-:Y:S01]  /*03f0*/  FFMA.FTZ R50, R84, R65, R49 ;  /* 0x0000004154327223 */ /* 0x000fe20000010031 */
[----:B------:R-:W-:Y:S02]  /*0400*/  SHF.L.U32 R49, R48, 0x10, RZ ;  /* 0x0000001030317819 */ /* 0x000fe400000006ff */
[----:B------:R-:W-:-:S02]  /*0410*/  PRMT R48, R66, 0x7632, R48 ;  /* 0x0000763242307816 */ /* 0x000fc40000000030 */
[----:B------:R-:W-:Y:S01]  /*0420*/  SHF.L.U32 R66, R66, 0x10, RZ ;  /* 0x0000001042427819 */ /* 0x000fe200000006ff */
[----:B------:R-:W-:Y:S01]  /*0430*/  FFMA.FTZ R49, R86, R49, R53 ;  /* 0x0000003156317223 */ /* 0x000fe20000010035 */
[----:B------:R-:W-:Y:S02]  /*0440*/  SHF.L.U32 R65, R76, 0x10, RZ ;  /* 0x000000104c417819 */ /* 0x000fe400000006ff */
[----:B------:R-:W-:Y:S01]  /*0450*/  PRMT R87, R55, 0x7632, R87 ;  /* 0x0000763237577816 */ /* 0x000fe20000000057 */
[----:B------:R-:W-:Y:S01]  /*0460*/  FFMA.FTZ R55, R85, R66, R50 ;  /* 0x0000004255377223 */ /* 0x000fe20000010032 */
[----:B------:R-:W-:Y:S01]  /*0470*/  SHF.L.U32 R53, R48, 0x10, RZ ;  /* 0x0000001030357819 */ /* 0x000fe200000006ff */
[----:B------:R-:W-:Y:S01]  /*0480*/  FFMA.FTZ R80, R0, R65, RZ ;  /* 0x0000004100507223 */ /* 0x000fe200000100ff */
[----:B------:R-:W-:Y:S01]  /*0490*/  SHF.L.U32 R66, R52, 0x10, RZ ;  /* 0x0000001034427819 */ /* 0x000fe200000006ff */
[----:B------:R-:W-:Y:S01]  /*04a0*/  IMAD.U32 R65, R67, 0x10000, RZ ;  /* 0x0001000043417824 */ /* 0x000fe200078e00ff */
[C---:B------:R-:W-:Y:S01]  /*04b0*/  PRMT R64, R51.reuse, 0x7632, R64 ;  /* 0x0000763233407816 */ /* 0x040fe20000000040 */
[----:B------:R-:W-:Y:S01]  /*04c0*/  IMAD.U32 R51, R51, 0x10000, RZ ;  /* 0x0001000033337824 */ /* 0x000fe200078e00ff */
[C---:B------:R-:W-:Y:S01]  /*04d0*/  SHF.L.U32 R76, R77.reuse, 0x10, RZ ;  /* 0x000000104d4c7819 */ /* 0x040fe200000006ff */
[----:B------:R-:W-:Y:S01]  /*04e0*/  FFMA.FTZ R89, R86, R53, R55 ;  /* 0x0000003556597223 */ /* 0x000fe20000010037 */
[----:B------:R-:W-:Y:S01]  /*04f0*/  PRMT R77, R77, 0x7632, R77 ;  /* 0x000076324d4d7816 */ /* 0x000fe2000000004d */
[----:B------:R-:W-:Y:S01]  /*0500*/  FFMA.FTZ R66, R81, R66, R80 ;  /* 0x0000004251427223 */ /* 0x000fe20000010050 */
[----:B------:R-:W-:Y:S01]  /*0510*/  PRMT R67, R67, 0x7632, R67 ;  /* 0x0000763243437816 */ /* 0x000fe20000000043 */
[C---:B------:R-:W-:Y:S01]  /*0520*/  FFMA.FTZ R65, R82.reuse, R65, R89 ;  /* 0x0000004152417223 */ /* 0x040fe20000010059 */
[----:B------:R-:W-:Y:S01]  /*0530*/  SHF.L.U32 R77, R77, 0x10, RZ ;  /* 0x000000104d4d7819 */ /* 0x000fe200000006ff */
[----:B------:R-:W-:Y:S01]  /*0540*/  FFMA.FTZ R90, R82, R51, R49 ;  /* 0x00000033525a7223 */ /* 0x000fe20000010031 */
[----:B------:R-:W-:Y:S01]  /*0550*/  SHF.L.U32 R64, R64, 0x10, RZ ;  /* 0x0000001040407819 */ /* 0x000fe200000006ff */
[----:B------:R-:W-:Y:S01]  /*0560*/  FFMA.FTZ R89, R83, R76, R66 ;  /* 0x0000004c53597223 */ /* 0x000fe20000010042 */
[----:B------:R-:W-:Y:S01]  /*0570*/  IMAD.U32 R87, R87, 0x10000, RZ ;  /* 0x0001000057577824 */ /* 0x000fe200078e00ff */
[----:B------:R-:W4:Y:S01]  /*0580*/  LDG.E.128 R48, desc[UR6][R2.64+0x1000] ;  /* 0x0010000602307981 */ /* 0x000f22000c1e1d00 */
[----:B------:R-:W-:Y:S01]  /*0590*/  SHF.L.U32 R88, R67, 0x10, RZ ;  /* 0x0000001043587819 */ /* 0x000fe200000006ff */
[----:B------:R-:W-:Y:S01]  /*05a0*/  FFMA.FTZ R76, R84, R77, R89 ;  /* 0x0000004d544c7223 */ /* 0x000fe20000010059 */
[C---:B------:R-:W-:Y:S01]  /*05b0*/  SHF.L.U32 R66, R78.reuse, 0x10, RZ ;  /* 0x000000104e427819 */ /* 0x040fe200000006ff */
[----:B------:R-:W5:Y:S01]  /*05c0*/  LDG.E.128 R52, desc[UR6][R40.64+0x1000] ;  /* 0x0010000628347981 */ /* 0x000f62000c1e1d00 */
[----:B------:R-:W-:Y:S01]  /*05d0*/  PRMT R78, R78, 0x7632, R78 ;  /* 0x000076324e4e7816 */ /* 0x000fe2000000004e */
[----:B------:R-:W-:Y:S01]  /*05e0*/  FFMA.FTZ R90, R87, R64, R90 ;  /* 0x00000040575a7223 */ /* 0x000fe2000001005a */
[C---:B------:R-:W-:Y:S01]  /*05f0*/  PRMT R64, R56.reuse, 0x7632, R64 ;  /* 0x0000763238407816 */ /* 0x040fe20000000040 */
[----:B------:R-:W-:-:S02]  /*0600*/  IMAD.U32 R89, R56, 0x10000, RZ ;  /* 0x0001000038597824 */ /* 0x000fc400078e00ff */
[----:B------:R-:W-:Y:S01]  /*0610*/  FFMA.FTZ R88, R87, R88, R65 ;  /* 0x0000005857587223 */ /* 0x000fe20000010041 */
[----:B------:R-:W-:Y:S01]  /*0620*/  FFMA.FTZ R67, R85, R66, R76 ;  /* 0x0000004255437223 */ /* 0x000fe2000001004c */
[----:B------:R-:W-:Y:S01]  /*0630*/  SHF.L.U32 R65, R78, 0x10, RZ ;  /* 0x000000104e417819 */ /* 0x000fe200000006ff */
[----:B------:R-:W-:Y:S01]  /*0640*/  FFMA.FTZ R92, R0, R89, RZ ;  /* 0x00000059005c7223 */ /* 0x000fe200000100ff */
[----:B------:R-:W-:Y:S02]  /*0650*/  SHF.L.U32 R76, R64, 0x10, RZ ;  /* 0x00000010404c7819 */ /* 0x000fe400000006ff */
[C---:B------:R-:W-:Y:S01]  /*0660*/  PRMT R56, R79.reuse, 0x7632, R56 ;  /* 0x000076324f387816 */ /* 0x040fe20000000038 */
[----:B------:R-:W-:Y:S01]  /*0670*/  FFMA.FTZ R77, R86, R65, R67 ;  /* 0x00000041564d7223 */ /* 0x000fe20000010043 */
[----:B------:R-:W-:Y:S01]  /*0680*/  SHF.L.U32 R79, R79, 0x10, RZ ;  /* 0x000000104f4f7819 */ /* 0x000fe200000006ff */
[----:B------:R-:W-:Y:S01]  /*0690*/  FFMA.FTZ R76, R81, R76, R92 ;  /* 0x0000004c514c7223 */ /* 0x000fe2000001005c */
[C---:B------:R-:W-:Y:S01]  /*06a0*/  SHF.L.U32 R80, R57.reuse, 0x10, RZ ;  /* 0x0000001039507819 */ /* 0x040fe200000006ff */
[----:B------:R-:W5:Y:S01]  /*06b0*/  LDG.E.128 R64, desc[UR6][R2.64+0x4800] ;  /* 0x0048000602407981 */ /* 0x000f62000c1e1d00 */
[----:B------:R-:W-:Y:S01]  /*06c0*/  PRMT R78, R57, 0x7632, R78 ;  /* 0x00007632394e7816 */ /* 0x000fe2000000004e */
[----:B------:R-:W-:Y:S01]  /*06d0*/  FFMA.FTZ R92, R82, R79, R77 ;  /* 0x0000004f525c7223 */ /* 0x000fe2000001004d */
[C---:B------:R-:W-:Y:S01]  /*06e0*/  SHF.L.U32 R79, R60.reuse, 0x10, RZ ;  /* 0x000000103c4f7819 */ /* 0x040fe200000006ff */
[--C-:B------:R-:W-:Y:S01]  /*06f0*/  FFMA.FTZ R77, R83, R80, R76.reuse ;  /* 0x00000050534d7223 */ /* 0x100fe2000001004c */
[----:B------:R-:W-:Y:S01]  /*0700*/  PRMT R76, R60, 0x7632, R76 ;  /* 0x000076323c4c7816 */ /* 0x000fe2000000004c */
[----:B------:R-:W-:Y:S01]  /*0710*/  IMAD.U32 R56, R56, 0x10000, RZ ;  /* 0x0001000038387824 */ /* 0x000fe200078e00ff */
[----:B------:R-:W-:Y:S01]  /*0720*/  SHF.L.U32 R57, R78, 0x10, RZ ;  /* 0x000000104e397819 */ /* 0x000fe200000006ff */
[----:B------:R-:W-:Y:S01]  /*0730*/  FFMA.FTZ R94, R0, R79, RZ ;  /* 0x0000004f005e7223 */ /* 0x000fe200000100ff */
[C---:B------:R-:W-:Y:S01]  /*0740*/  PRMT R78, R61.reuse, 0x7632, R78 ;  /* 0x000076323d4e7816 */ /* 0x040fe2000000004e */
[----:B------:R-:W-:Y:S01]  /*0750*/  IMAD.U32 R76, R76, 0x10000, RZ ;  /* 0x000100004c4c7824 */ /* 0x000fe200078e00ff */
        /* <DEDUP_REMOVED lines=13> */
[C---:B------:R-:W-:Y:S01]  /*0830*/  IMAD.U32 R61, R59.reuse, 0x10000, RZ ;  /* 0x000100003b3d7824 */ /* 0x040fe200078e00ff */
[----:B------:R-:W-:Y:S01]  /*0840*/  SHF.L.U32 R68, R62, 0x10, RZ ;  /* 0x000000103e447819 */ /* 0x000fe200000006ff */
[----:B------:R-:W-:Y:S01]  /*0850*/  FFMA.FTZ R77, R86, R57, R77 ;  /* 0x00000039564d7223 */ /* 0x000fe2000001004d */
[----:B------:R-:W-:-:S02]  /*0860*/  PRMT R60, R59, 0x7632, R60 ;  /* 0x000076323b3c7816 */ /* 0x000fc4000000003c */
[----:B------:R-:W-:Y:S01]  /*0870*/  PRMT R62, R62, 0x7632, R62 ;  /* 0x000076323e3e7816 */ /* 0x000fe2000000003e */
[----:B------:R-:W5:Y:S01]  /*0880*/  LDG.E.128 R56, desc[UR6][R2.64+0x8000] ;  /* 0x0080000602387981 */ /* 0x000f62000c1e1d00 */
[----:B------:R-:W-:Y:S01]  /*0890*/  SHF.L.U32 R78, R78, 0x10, RZ ;  /* 0x000000104e4e7819 */ /* 0x000fe200000006ff */
[----:B------:R-:W-:Y:S01]  /*08a0*/  FFMA.FTZ R80, R82, R61, R77 ;  /* 0x0000003d52507223 */ /* 0x000fe2000001004d */
[----:B------:R-:W-:Y:S01]  /*08b0*/  FFMA.FTZ R94, R0, R79, RZ ;  /* 0x0000004f005e7223 */ /* 0x000fe200000100ff */
[----:B------:R-:W-:Y:S01]  /*08c0*/  FFMA.FTZ R77, R85, R68, R76 ;  /* 0x00000044554d7223 */ /* 0x000fe2000001004c */
[----:B------:R-:W-:Y:S01]  /*08d0*/  IMAD.U32 R61, R62, 0x10000, RZ ;  /* 0x000100003e3d7824 */ /* 0x000fe200078e00ff */
[----:B------:R-:W-:Y:S01]  /*08e0*/  SHF.L.U32 R68, R69, 0x10, RZ ;  /* 0x0000001045447819 */ /* 0x000fe200000006ff */
[----:B------:R-:W-:Y:S01]  /*08f0*/  FFMA.FTZ R78, R81, R78, R94 ;  /* 0x0000004e514e7223 */ /* 0x000fe2000001005e */
[----:B------:R-:W-:Y:S01]  /*0900*/  PRMT R62, R69, 0x7632, R62 ;  /* 0x00007632453e7816 */ /* 0x000fe2000000003e */
[----:B------:R-:W-:Y:S01]  /*0910*/  FFMA.FTZ R77, R86, R61, R77 ;  /* 0x0000003d564d7223 */ /* 0x000fe2000001004d */
[----:B------:R-:W-:Y:S01]  /*0920*/  SHF.L.U32 R60, R60, 0x10, RZ ;  /* 0x000000103c3c7819 */ /* 0x000fe200000006ff */
[----:B------:R-:W-:Y:S01]  /*0930*/  FFMA.FTZ R79, R83, R68, R78 ;  /* 0x00000044534f7223 */ /* 0x000fe2000001004e */
[C---:B------:R-:W-:Y:S01]  /*0940*/  SHF.L.U32 R61, R63.reuse, 0x10, RZ ;  /* 0x000000103f3d7819 */ /* 0x040fe200000006ff */
[----:B------:R-:W-:Y:S01]  /*0950*/  IMAD.U32 R69, R62, 0x10000, RZ ;  /* 0x000100003e457824 */ /* 0x000fe200078e00ff */
[----:B------:R-:W-:Y:S01]  /*0960*/  PRMT R68, R63, 0x7632, R68 ;  /* 0x000076323f447816 */ /* 0x000fe20000000044 */
[----:B------:R-:W-:-:S02]  /*0970*/  FFMA.FTZ R80, R87, R60, R80 ;  /* 0x0000003c57507223 */ /* 0x000fc40000010050 */
[----:B------:R-:W-:Y:S01]  /*0980*/  FFMA.FTZ R94, R82, R61, R77 ;  /* 0x0000003d525e7223 */ /* 0x000fe2000001004d */
[----:B------:R-:W-:Y:S01]  /*0990*/  SHF.L.U32 R76, R70, 0x10, RZ ;  /* 0x00000010464c7819 */ /* 0x000fe200000006ff */
[----:B------:R-:W5:Y:S01]  /*09a0*/  LDG.E.128 R60, desc[UR6][R2.64+0xb800] ;  /* 0x00b80006023c7981 */ /* 0x000f62000c1e1d00 */
[----:B------:R-:W-:Y:S01]  /*09b0*/  SHF.L.U32 R68, R68, 0x10, RZ ;  /* 0x0000001044447819 */ /* 0x000fe200000006ff */
[----:B------:R-:W-:Y:S01]  /*09c0*/  FFMA.FTZ R78, R84, R69, R79 ;  /* 0x00000045544e7223 */ /* 0x000fe2000001004f */
[----:B------:R-:W-:Y:S02]  /*09d0*/  PRMT R70, R70, 0x7632, R70 ;  /* 0x0000763246467816 */ /* 0x000fe40000000046 */
[C---:B------:R-:W-:Y:S02]  /*09e0*/  SHF.L.U32 R89, R72.reuse, 0x10, RZ ;  /* 0x0000001048597819 */ /* 0x040fe400000006ff */
[----:B------:R-:W-:Y:S01]  /*09f0*/  PRMT R77, R72, 0x7632, R77 ;  /* 0x00007632484d7816 */ /* 0x000fe2000000004d */
[----:B------:R-:W-:Y:S01]  /*0a00*/  FFMA.FTZ R94, R87, R68, R94 ;  /* 0x00000044575e7223 */ /* 0x000fe2000001005e */
[----:B------:R-:W-:-:S02]  /*0a10*/  IMAD.U32 R69, R70, 0x10000, RZ ;  /* 0x0001000046457824 */ /* 0x000fc400078e00ff */
[----:B------:R-:W-:Y:S01]  /*0a20*/  FFMA.FTZ R70, R0, R89, RZ ;  /* 0x0000005900467223 */ /* 0x000fe200000100ff */
[----:B------:R-:W-:Y:S01]  /*0a30*/  SHF.L.U32 R68, R77, 0x10, RZ ;  /* 0x000000104d447819 */ /* 0x000fe200000006ff */
[----:B------:R-:W-:Y:S01]  /*0a40*/  FFMA.FTZ R79, R85, R76, R78 ;  /* 0x0000004c554f7223 */ /* 0x000fe2000001004e */
[C---:B------:R-:W-:Y:S02]  /*0a50*/  PRMT R72, R71.reuse, 0x7632, R72 ;  /* 0x0000763247487816 */ /* 0x040fe40000000048 */
[----:B------:R-:W-:Y:S01]  /*0a60*/  SHF.L.U32 R77, R71, 0x10, RZ ;  /* 0x00000010474d7819 */ /* 0x000fe200000006ff */
[----:B------:R-:W-:Y:S01]  /*0a70*/  FFMA.FTZ R79, R86, R69, R79 ;  /* 0x00000045564f7223 */ /* 0x000fe2000001004f */
[----:B------:R-:W-:Y:S02]  /*0a80*/  FFMA.FTZ R78, R81, R68, R70 ;  /* 0x00000044514e7223 */ /* 0x000fe40000010046 */
[----:B------:R-:W5:Y:S01]  /*0a90*/  LDG.E.128 R68, desc[UR6][R2.64+0xf000] ;  /* 0x00f0000602447981 */ /* 0x000f62000c1e1d00 */
[C---:B------:R-:W-:Y:S01]  /*0aa0*/  PRMT R89, R44.reuse, 0x7632, R89 ;  /* 0x000076322c597816 */ /* 0x040fe20000000059 */
[----:B------:R-:W-:Y:S01]  /*0ab0*/  IMAD.U32 R76, R73, 0x10000, RZ ;  /* 0x00010000494c7824 */ /* 0x000fe200078e00ff */
[----:B------:R-:W-:-:S02]  /*0ac0*/  SHF.L.U32 R91, R44, 0x10, RZ ;  /* 0x000000102c5b7819 */ /* 0x000fc400000006ff */
[----:B------:R-:W-:Y:S02]  /*0ad0*/  PRMT R73, R73, 0x7632, R73 ;  /* 0x0000763249497816 */ /* 0x000fe40000000049 */
[----:B------:R-:W-:Y:S01]  /*0ae0*/  SHF.L.U32 R96, R89, 0x10, RZ ;  /* 0x0000001059607819 */ /* 0x000fe200000006ff */
[----:B------:R-:W-:Y:S01]  /*0af0*/  FFMA.FTZ R0, R0, R91, RZ ;  /* 0x0000005b00007223 */ /* 0x000fe200000100ff */
[----:B------:R-:W-:Y:S01]  /*0b00*/  FFMA.FTZ R44, R82, R77, R79 ;  /* 0x0000004d522c7223 */ /* 0x000fe2000001004f */
[----:B------:R-:W-:Y:S01]  /*0b10*/  SHF.L.U32 R73, R73, 0x10, RZ ;  /* 0x0000001049497819 */ /* 0x000fe200000006ff */
[----:B------:R-:W-:Y:S01]  /*0b20*/  FFMA.FTZ R77, R83, R76, R78 ;  /* 0x0000004c534d7223 */ /* 0x000fe2000001004e */
[----:B------:R-:W-:Y:S01]  /*0b30*/  FFMA.FTZ R98, R81, R96, R0 ;  /* 0x0000006051627223 */ /* 0x000fe20000010000 */
[----:B------:R-:W-:Y:S01]  /*0b40*/  IMAD.U32 R0, R72, 0x10000, RZ ;  /* 0x0001000048007824 */ /* 0x000fe200078e00ff */
[----:B------:R-:W-:Y:S01]  /*0b50*/  PRMT R78, R45, 0x7632, R78 ;  /* 0x000076322d4e7816 */ /* 0x000fe2000000004e */
[----:B------:R-:W-:Y:S01]  /*0b60*/  FFMA.FTZ R76, R84, R73, R77 ;  /* 0x00000049544c7223 */ /* 0x000fe2000001004d */
[----:B------:R-:W-:-:S02]  /*0b70*/  SHF.L.U32 R72, R74, 0x10, RZ ;  /* 0x000000104a487819 */ /* 0x000fc400000006ff */
[----:B------:R-:W-:Y:S02]  /*0b80*/  SHF.L.U32 R96, R45, 0x10, RZ ;  /* 0x000000102d607819 */ /* 0x000fe400000006ff */
[----:B------:R-:W-:Y:S01]  /*0b90*/  SHF.L.U32 R45, R78, 0x10, RZ ;  /* 0x000000104e2d7819 */ /* 0x000fe200000006ff */
[----:B------:R-:W-:Y:S02]  /*0ba0*/  FFMA.FTZ R73, R85, R72, R76 ;  /* 0x0000004855497223 */ /* 0x000fe4000001004c */
[----:B------:R-:W-:Y:S01]  /*0bb0*/  FFMA.FTZ R83, R83, R96, R98 ;  /* 0x0000006053537223 */ /* 0x000fe20000010062 */
[----:B------:R-:W5:Y:S01]  /*0bc0*/  LDG.E.128 R76, desc[UR6][R2.64+0x12800] ;  /* 0x01280006024c7981 */ /* 0x000f62000c1e1d00 */
[----:B------:R-:W-:Y:S01]  /*0bd0*/  PRMT R74, R74, 0x7632, R74 ;  /* 0x000076324a4a7816 */ /* 0x000fe2000000004a */
[----:B------:R-:W-:Y:S02]  /*0be0*/  IMAD.U32 R72, R46, 0x10000, RZ ;  /* 0x000100002e487824 */ /* 0x000fe400078e00ff */
[----:B------:R-:W-:Y:S01]  /*0bf0*/  FFMA.FTZ R84, R84, R45, R83 ;  /* 0x0000002d54547223 */ /* 0x000fe20000010053 */
[----:B------:R-:W-:Y:S01]  /*0c00*/  SHF.L.U32 R45, R74, 0x10, RZ ;  /* 0x000000104a2d7819 */ /* 0x000fe200000006ff */
[----:B------:R-:W-:Y:S01]  /*0c10*/  FFMA.FTZ R0, R87, R0, R44 ;  /* 0x0000000057007223 */ /* 0x000fe2000001002c */
[----:B------:R-:W-:Y:S01]  /*0c20*/  PRMT R46, R46, 0x7632, R46 ;  /* 0x000076322e2e7816 */ /* 0x000fe2000000002e */
[----:B------:R-:W-:Y:S01]  /*0c30*/  FFMA.FTZ R85, R85, R72, R84 ;  /* 0x0000004855557223 */ /* 0x000fe20000010054 */
[----:B------:R-:W-:Y:S01]  /*0c40*/  SHF.L.U32 R72, R8, 0x10, RZ ;  /* 0x0000001008487819 */ /* 0x000fe200000006ff */
[----:B------:R-:W-:Y:S01]  /*0c50*/  IMAD.U32 R81, R4, 0x10000, RZ ;  /* 0x0001000004517824 */ /* 0x000fe200078e00ff */
[----:B------:R-:W-:Y:S01]  /*0c60*/  PRMT R44, R75, 0x7632, R44 ;  /* 0x000076324b2c7816 */ /* 0x000fe2000000002c */
[----:B------:R-:W-:Y:S01]  /*0c70*/  FFMA.FTZ R45, R86, R45, R73 ;  /* 0x0000002d562d7223 */ /* 0x000fe20000010049 */
[----:B------:R-:W-:-:S02]  /*0c80*/  PRMT R8, R8, 0x7632, R8 ;  /* 0x0000763208087816 */ /* 0x000fc40000000008 */
[----:B------:R-:W-:Y:S02]  /*0c90*/  PRMT R83, R4, 0x7632, R83 ;  /* 0x0000763204537816 */ /* 0x000fe40000000053 */
[----:B------:R-:W-:Y:S02]  /*0ca0*/  SHF.L.U32 R75, R75, 0x10, RZ ;  /* 0x000000104b4b7819 */ /* 0x000fe400000006ff */
[----:B------:R-:W-:Y:S01]  /*0cb0*/  SHF.L.U32 R73, R46, 0x10, RZ ;  /* 0x000000102e497819 */ /* 0x000fe200000006ff */
[----:B------:R-:W-:Y:S01]  /*0cc0*/  FFMA.FTZ R72, R81, R72, R90 ;  /* 0x0000004851487223 */ /* 0x000fe2000001005a */
[----:B------:R-:W-:Y:S02]  /*0cd0*/  SHF.L.U32 R8, R8, 0x10, RZ ;  /* 0x0000001008087819 */ /* 0x000fe400000006ff */
[----:B------:R-:W-:Y:S01]  /*0ce0*/  SHF.L.U32 R83, R83, 0x10, RZ ;  /* 0x0000001053537819 */ /* 0x000fe200000006ff */
[----:B------:R-:W-:Y:S01]  /*0cf0*/  FFMA.FTZ R96, R82, R75, R45 ;  /* 0x0000004b52607223 */ /* 0x000fe2000001002d */
[----:B------:R-:W-:Y:S01]  /*0d00*/  FFMA.FTZ R45, R86, R73, R85 ;  /* 0x00000049562d7223 */ /* 0x000fe20000010055 */
[----:B------:R-:W-:Y:S01]  /*0d10*/  PRMT R4, R9, 0x7632, R4 ;  /* 0x0000763209047816 */ /* 0x000fe20000000004 */
[----:B------:R-:W-:Y:S01]  /*0d20*/  IMAD.U32 R85, R5, 0x10000, RZ ;  /* 0x0001000005557824 */ /* 0x000fe200078e00ff */
[----:B------:R-:W-:Y:S01]  /*0d30*/  SHF.L.U32 R46, R9, 0x10, RZ ;  /* 0x00000010092e7819 */ /* 0x000fe200000006ff */
[----:B------:R-:W-:Y:S01]  /*0d40*/  FFMA.FTZ R8, R83, R8, R72 ;  /* 0x0000000853087223 */ /* 0x000fe20000010048 */
[----:B------:R-:W-:Y:S01]  /*0d50*/  PRMT R86, R5, 0x7632, R86 ;  /* 0x0000763205567816 */ /* 0x000fe20000000056 */
[----:B------:R-:W5:Y:S01]  /*0d60*/  LDG.E.128 R72, desc[UR6][R2.64+0x16000] ;  /* 0x0160000602487981 */ /* 0x000f62000c1e1d00 */
[----:B------:R-:W-:Y:S01]  /*0d70*/  SHF.L.U32 R9, R4, 0x10, RZ ;  /* 0x0000001004097819 */ /* 0x000fe200000006ff */
[----:B------:R-:W-:Y:S01]  /*0d80*/  FFMA.FTZ R89, R85, R46, R8 ;  /* 0x0000002e55597223 */ /* 0x000fe20000010008 */
[----:B------:R-:W-:-:S02]  /*0d90*/  SHF.L.U32 R86, R86, 0x10, RZ ;  /* 0x0000001056567819 */ /* 0x000fc400000006ff */
[----:B------:R-:W-:-:S03]  /*0da0*/  SHF.L.U32 R5, R47, 0x10, RZ ;  /* 0x000000102f057819 */ /* 0x000fc600000006ff */
[----:B------:R-:W-:Y:S01]  /*0db0*/  FFMA.FTZ R8, R86, R9, R89 ;  /* 0x0000000956087223 */ /* 0x000fe20000010059 */
[C---:B------:R-:W-:Y:S01]  /*0dc0*/  PRMT R9, R12.reuse, 0x7632, R9 ;  /* 0x000076320c097816 */ /* 0x040fe20000000009 */
[----:B------:R-:W-:Y:S01]  /*0dd0*/  IMAD.U32 R12, R12, 0x10000, RZ ;  /* 0x000100000c0c7824 */ /* 0x000fe200078e00ff */
[----:B------:R-:W-:Y:S02]  /*0de0*/  PRMT R47, R47, 0x7632, R47 ;  /* 0x000076322f2f7816 */ /* 0x000fe4000000002f */
[----:B------:R-:W-:Y:S01]  /*0df0*/  SHF.L.U32 R44, R44, 0x10, RZ ;  /* 0x000000102c2c7819 */ /* 0x000fe200000006ff */
[----:B------:R-:W-:Y:S01]  /*0e00*/  FFMA.FTZ R12, R81, R12, R88 ;  /* 0x0000000c510c7223 */ /* 0x000fe20000010058 */
[----:B------:R-:W-:Y:S01]  /*0e10*/  SHF.L.U32 R46, R9, 0x10, RZ ;  /* 0x00000010092e7819 */ /* 0x000fe200000006ff */
[----:B------:R-:W-:Y:S01]  /*0e20*/  FFMA.FTZ R5, R82, R5, R45 ;  /* 0x0000000552057223 */ /* 0x000fe2000001002d */
[----:B------:R-:W-:Y:S01]  /*0e30*/  SHF.L.U32 R90, R47, 0x10, RZ ;  /* 0x000000102f5a7819 */ /* 0x000fe200000006ff */
[----:B------:R-:W-:Y:S01]  /*0e40*/  IMAD.U32 R89, R6, 0x10000, RZ ;  /* 0x0001000006597824 */ /* 0x000fe200078e00ff */
[C---:B------:R-:W-:Y:S01]  /*0e50*/  SHF.L.U32 R4, R10.reuse, 0x10, RZ ;  /* 0x000000100a047819 */ /* 0x040fe200000006ff */
[----:B------:R-:W-:Y:S01]  /*0e60*/  FFMA.FTZ R96, R87, R44, R96 ;  /* 0x0000002c57607223 */ /* 0x000fe20000010060 */
[----:B------:R-:W-:Y:S01]  /*0e70*/  FFMA.FTZ R12, R83, R46, R12 ;  /* 0x0000002e530c7223 */ /* 0x000fe2000001000c */
[----:B------:R-:W-:Y:S01]  /*0e80*/  FFMA.FTZ R90, R87, R90, R5 ;  /* 0x0000005a575a7223 */ /* 0x000fe20000010005 */
[----:B------:R-:W5:Y:S01]  /*0e90*/  LDG.E.128 R44, desc[UR6][R2.64+0x19800] ;  /* 0x01980006022c7981 */ /* 0x000f62000c1e1d00 */
[----:B------:R-:W-:Y:S01]  /*0ea0*/  PRMT R10, R10, 0x7632, R10 ;  /* 0x000076320a0a7816 */ /* 0x000fe2000000000a */
[----:B------:R-:W-:Y:S01]  /*0eb0*/  FFMA.FTZ R4, R89, R4, R8 ;  /* 0x0000000459047223 */ /* 0x000fe20000010008 */
[----:B------:R-:W-:-:S02]  /*0ec0*/  PRMT R87, R6, 0x7632, R87 ;  /* 0x0000763206577816 */ /* 0x000fc40000000057 */
[C---:B------:R-:W-:Y:S02]  /*0ed0*/  SHF.L.U32 R8, R13.reuse, 0x10, RZ ;  /* 0x000000100d087819 */ /* 0x040fe400000006ff */
[----:B------:R-:W-:Y:S01]  /*0ee0*/  PRMT R13, R13, 0x7632, R13 ;  /* 0x000076320d0d7816 */ /* 0x000fe2000000000d */
[----:B------:R-:W-:Y:S01]  /*0ef0*/  IMAD.U32 R87, R87, 0x10000, RZ ;  /* 0x0001000057577824 */ /* 0x000fe200078e00ff */
        /* <DEDUP_REMOVED lines=8> */
[----:B------:R-:W-:-:S02]  /*0f80*/  PRMT R14, R14, 0x7632, R14 ;  /* 0x000076320e0e7816 */ /* 0x000fc4000000000e */
[C---:B------:R-:W-:Y:S01]  /*0f90*/  PRMT R8, R24.reuse, 0x7632, R8 ;  /* 0x0000763218087816 */ /* 0x040fe20000000008 */
[----:B------:R-:W-:Y:S01]  /*0fa0*/  IMAD.U32 R24, R24, 0x10000, RZ ;  /* 0x0001000018187824 */ /* 0x000fe200078e00ff */
        /* <DEDUP_REMOVED lines=8> */
[C---:B------:R-:W-:Y:S01]  /*1030*/  PRMT R14, R25.reuse, 0x7632, R14 ;  /* 0x00007632190e7816 */ /* 0x040fe2000000000e */
[----:B------:R-:W-:-:S02]  /*1040*/  IMAD.U32 R24, R25, 0x10000, RZ ;  /* 0x0001000019187824 */ /* 0x000fc400078e00ff */
[----:B------:R-:W-:Y:S01]  /*1050*/  FFMA.FTZ R12, R88, R5, R7 ;  /* 0x00000005580c7223 */ /* 0x000fe20000010007 */
[----:B------:R-:W-:Y:S01]  /*1060*/  SHF.L.U32 R92, R4, 0x10, RZ ;  /* 0x00000010045c7819 */ /* 0x000fe200000006ff */
[----:B------:R-:W5:Y:S01]  /*1070*/  LDG.E.128 R8, desc[UR6][R2.64+0x1800] ;  /* 0x0018000602087981 */ /* 0x000f62000c1e1d00 */
[----:B------:R-:W-:Y:S01]  /*1080*/  SHF.L.U32 R91, R91, 0x10, RZ ;  /* 0x000000105b5b7819 */ /* 0x000fe200000006ff */
[----:B------:R-:W-:Y:S01]  /*1090*/  IMAD.U32 R25, R14, 0x10000, RZ ;  /* 0x000100000e197824 */ /* 0x000fe200078e00ff */
[----:B------:R-:W-:Y:S01]  /*10a0*/  SHF.L.U32 R13, R15, 0x10, RZ ;  /* 0x000000100f0d7819 */ /* 0x000fe200000006ff */
[----:B------:R-:W-:Y:S01]  /*10b0*/  FFMA.FTZ R95, R85, R24, R82 ;  /* 0x00000018555f7223 */ /* 0x000fe20000010052 */
[----:B------:R-:W5:Y:S01]  /*10c0*/  LDG.E.128 R4, desc[UR6][R40.64+0x1800] ;  /* 0x0018000628047981 */ /* 0x000f62000c1e1d00 */
[----:B------:R-:W-:Y:S01]  /*10d0*/  PRMT R24, R15, 0x7632, R24 ;  /* 0x000076320f187816 */ /* 0x000fe20000000018 */
[----:B------:R-:W-:Y:S01]  /*10e0*/  FFMA.FTZ R92, R91, R92, R12 ;  /* 0x0000005c5b5c7223 */ /* 0x000fe2000001000c */
[----:B------:R-:W-:Y:S01]  /*10f0*/  FFMA.FTZ R82, R88, R13, R93 ;  /* 0x0000000d58527223 */ /* 0x000fe2000001005d */
[----:B------:R-:W-:Y:S01]  /*1100*/  FFMA.FTZ R84, R86, R25, R95 ;  /* 0x0000001956547223 */ /* 0x000fe2000001005f */
[----:B------:R-:W5:Y:S01]  /*1110*/  LDG.E.128 R12, desc[UR6][R2.64+0x5000] ;  /* 0x00500006020c7981 */ /* 0x000f62000c1e1d00 */
[----:B------:R-:W-:-:S02]  /*1120*/  PRMT R25, R26, 0x7632, R25 ;  /* 0x000076321a197816 */ /* 0x000fc40000000019 */
[----:B------:R-:W-:Y:S02]  /*1130*/  SHF.L.U32 R26, R26, 0x10, RZ ;  /* 0x000000101a1a7819 */ /* 0x000fe400000006ff */
[----:B------:R-:W-:Y:S02]  /*1140*/  SHF.L.U32 R24, R24, 0x10, RZ ;  /* 0x0000001018187819 */ /* 0x000fe400000006ff */
[C---:B------:R-:W-:Y:S02]  /*1150*/  PRMT R93, R36.reuse, 0x7632, R93 ;  /* 0x00007632245d7816 */ /* 0x040fe4000000005d */
[----:B------:R-:W-:Y:S01]  /*1160*/  SHF.L.U32 R95, R36, 0x10, RZ ;  /* 0x00000010245f7819 */ /* 0x000fe200000006ff */
[----:B------:R-:W-:Y:S02]  /*1170*/  IMAD.U32 R36, R25, 0x10000, RZ ;  /* 0x0001000019247824 */ /* 0x000fe400078e00ff */
[----:B------:R-:W-:Y:S01]  /*1180*/  FFMA.FTZ R26, R89, R26, R84 ;  /* 0x0000001a591a7223 */ /* 0x000fe20000010054 */
[----:B------:R-:W-:Y:S01]  /*1190*/  FFMA.FTZ R82, R91, R24, R82 ;  /* 0x000000185b527223 */ /* 0x000fe20000010052 */
[----:B------:R-:W-:Y:S01]  /*11a0*/  SHF.L.U32 R24, R93, 0x10, RZ ;  /* 0x000000105d187819 */ /* 0x000fe200000006ff */
[----:B------:R-:W-:Y:S01]  /*11b0*/  FFMA.FTZ R80, R81, R95, R80 ;  /* 0x0000005f51507223 */ /* 0x000fe20000010050 */
        /* <DEDUP_REMOVED lines=8> */
[C---:B------:R-:W-:Y:S01]  /*1240*/  PRMT R36, R28.reuse, 0x7632, R36 ;  /* 0x000076321c247816 */ /* 0x040fe20000000024 */
[----:B------:R-:W-:Y:S01]  /*1250*/  IMAD.U32 R37, R37, 0x10000, RZ ;  /* 0x0001000025257824 */ /* 0x000fe200078e00ff */
[----:B------:R-:W-:Y:S02]  /*1260*/  SHF.L.U32 R84, R28, 0x10, RZ ;  /* 0x000000101c547819 */ /* 0x000fe400000006ff */
[----:B------:R-:W-:Y:S01]  /*1270*/  SHF.L.U32 R80, R27, 0x10, RZ ;  /* 0x000000101b507819 */ /* 0x000fe200000006ff */
[----:B------:R-:W-:Y:S01]  /*1280*/  FFMA.FTZ R28, R86, R37, R25 ;  /* 0x00000025561c7223 */ /* 0x000fe20000010019 */
[----:B------:R-:W-:Y:S01]  /*1290*/  SHF.L.U32 R26, R38, 0x10, RZ ;  /* 0x00000010261a7819 */ /* 0x000fe200000006ff */
[----:B------:R-:W-:-:S02]  /*12a0*/  IMAD.U32 R36, R36, 0x10000, RZ ;  /* 0x0001000024247824 */ /* 0x000fc400078e00ff */
[----:B------:R-:W-:Y:S01]  /*12b0*/  FFMA.FTZ R84, R81, R84, R94 ;  /* 0x0000005451547223 */ /* 0x000fe2000001005e */
[--C-:B------:R-:W-:Y:S01]  /*12c0*/  FFMA.FTZ R80, R91, R80, R24.reuse ;  /* 0x000000505b507223 */ /* 0x100fe20000010018 */
[----:B------:R-:W-:Y:S01]  /*12d0*/  PRMT R24, R29, 0x7632, R24 ;  /* 0x000076321d187816 */ /* 0x000fe20000000018 */
[----:B------:R-:W-:Y:S01]  /*12e0*/  FFMA.FTZ R26, R89, R26, R28 ;  /* 0x0000001a591a7223 */ /* 0x000fe2000001001c */
[----:B------:R-:W-:Y:S01]  /*12f0*/  SHF.L.U32 R28, R29, 0x10, RZ ;  /* 0x000000101d1c7819 */ /* 0x000fe200000006ff */
[----:B------:R-:W-:Y:S01]  /*1300*/  FFMA.FTZ R84, R83, R36, R84 ;  /* 0x0000002453547223 */ /* 0x000fe20000010054 */
[----:B------:R-:W-:Y:S01]  /*1310*/  PRMT R38, R38, 0x7632, R38 ;  /* 0x0000763226267816 */ /* 0x000fe20000000026 */
[----:B------:R-:W-:Y:S02]  /*1320*/  IMAD.U32 R25, R24, 0x10000, RZ ;  /* 0x0001000018197824 */ /* 0x000fe400078e00ff */
[----:B------:R-:W-:Y:S01]  /*1330*/  FFMA.FTZ R27, R85, R28, R84 ;  /* 0x0000001c551b7223 */ /* 0x000fe20000010054 */
[----:B------:R-:W-:-:S03]  /*1340*/  SHF.L.U32 R38, R38, 0x10, RZ ;  /* 0x0000001026267819 */ /* 0x000fc600000006ff */
[----:B------:R-:W-:Y:S02]  /*1350*/  FFMA.FTZ R28, R86, R25, R27 ;  /* 0x00000019561c7223 */ /* 0x000fe4000001001b */
[----:B------:R-:W-:Y:S02]  /*1360*/  FFMA.FTZ R29, R87, R38, R26 ;  /* 0x00000026571d7223 */ /* 0x000fe4000001001a */
[----:B------:R-:W5:Y:S01]  /*1370*/  LDG.E.128 R24, desc[UR6][R2.64+0x8800] ;  /* 0x0088000602187981 */ /* 0x000f62000c1e1d00 */
[C---:B------:R-:W-:Y:S02]  /*1380*/  PRMT R37, R16.reuse, 0x7632, R37 ;  /* 0x0000763210257816 */ /* 0x040fe40000000025 */
[----:B------:R-:W-:Y:S02]  /*1390*/  SHF.L.U32 R38, R16, 0x10, RZ ;  /* 0x0000001010267819 */ /* 0x000fe400000006ff */
[C---:B------:R-:W-:Y:S02]  /*13a0*/  SHF.L.U32 R16, R30.reuse, 0x10, RZ ;  /* 0x000000101e107819 */ /* 0x040fe400000006ff */
[----:B------:R-:W-:Y:S01]  /*13b0*/  PRMT R30, R30, 0x7632, R30 ;  /* 0x000076321e1e7816 */ /* 0x000fe2000000001e */
[----:B------:R-:W-:Y:S01]  /*13c0*/  FFMA.FTZ R0, R81, R38, R0 ;  /* 0x0000002651007223 */ /* 0x000fe20000010000 */
[----:B------:R-:W-:Y:S01]  /*13d0*/  SHF.L.U32 R94, R37, 0x10, RZ ;  /* 0x00000010255e7819 */ /* 0x000fe200000006ff */
[----:B------:R-:W-:Y:S01]  /*13e0*/  FFMA.FTZ R16, R89, R16, R28 ;  /* 0x0000001059107223 */ /* 0x000fe2000001001c */
[C---:B------:R-:W-:Y:S01]  /*13f0*/  PRMT R36, R39.reuse, 0x7632, R36 ;  /* 0x0000763227247816 */ /* 0x040fe20000000024 */
[----:B------:R-:W-:Y:S01]  /*1400*/  IMAD.U32 R30, R30, 0x10000, RZ ;  /* 0x000100001e1e7824 */ /* 0x000fe200078e00ff */
[----:B------:R-:W-:Y:S01]  /*1410*/  SHF.L.U32 R39, R39, 0x10, RZ ;  /* 0x0000001027277819 */ /* 0x000fe200000006ff */
[----:B------:R-:W-:Y:S01]  /*1420*/  FFMA.FTZ R94, R83, R94, R0 ;  /* 0x0000005e535e7223 */ /* 0x000fe20000010000 */
[----:B------:R-:W-:-:S02]  /*1430*/  SHF.L.U32 R28, R17, 0x10, RZ ;  /* 0x00000010111c7819 */ /* 0x000fc400000006ff */
[C---:B------:R-:W-:Y:S02]  /*1440*/  PRMT R0, R31.reuse, 0x7632, R0 ;  /* 0x000076321f007816 */ /* 0x040fe40000000000 */
[----:B------:R-:W-:Y:S02]  /*1450*/  SHF.L.U32 R37, R31, 0x10, RZ ;  /* 0x000000101f257819 */ /* 0x000fe400000006ff */
[----:B------:R-:W-:Y:S01]  /*1460*/  PRMT R38, R17, 0x7632, R38 ;  /* 0x0000763211267816 */ /* 0x000fe20000000026 */
[----:B------:R-:W-:Y:S01]  /*1470*/  FFMA.FTZ R17, R87, R30, R16 ;  /* 0x0000001e57117223 */ /* 0x000fe20000010010 */
[----:B------:R-:W-:Y:S01]  /*1480*/  FFMA.FTZ R84, R88, R39, R29 ;  /* 0x0000002758547223 */ /* 0x000fe2000001001d */
[----:B------:R-:W-:Y:S01]  /*1490*/  FFMA.FTZ R93, R85, R28, R94 ;  /* 0x0000001c555d7223 */ /* 0x000fe2000001005e */
[----:B------:R-:W-:Y:S01]  /*14a0*/  SHF.L.U32 R0, R0, 0x10, RZ ;  /* 0x0000001000007819 */ /* 0x000fe200000006ff */
[----:B------:R-:W5:Y:S01]  /*14b0*/  LDG.E.128 R28, desc[UR6][R2.64+0xc000] ;  /* 0x00c00006021c7981 */ /* 0x000f62000c1e1d00 */
[----:B------:R-:W-:Y:S01]  /*14c0*/  SHF.L.U32 R39, R38, 0x10, RZ ;  /* 0x0000001026277819 */ /* 0x000fe200000006ff */
[----:B------:R-:W-:Y:S01]  /*14d0*/  FFMA.FTZ R17, R88, R37, R17 ;  /* 0x0000002558117223 */ /* 0x000fe20000010011 */
[----:B------:R-:W-:Y:S01]  /*14e0*/  SHF.L.U32 R16, R18, 0x10, RZ ;  /* 0x0000001012107819 */ /* 0x000fe200000006ff */
[----:B------:R-:W-:Y:S01]  /*14f0*/  IMAD.U32 R36, R36, 0x10000, RZ ;  /* 0x0001000024247824 */ /* 0x000fe200078e00ff */
[----:B------:R-:W-:Y:S01]  /*1500*/  PRMT R18, R18, 0x7632, R18 ;  /* 0x0000763212127816 */ /* 0x000fe20000000012 */
[----:B------:R-:W-:Y:S01]  /*1510*/  FFMA.FTZ R0, R91, R0, R17 ;  /* 0x000000005b007223 */ /* 0x000fe20000010011 */
[----:B------:R-:W-:Y:S01]  /*1520*/  FFMA.FTZ R38, R86, R39, R93 ;  /* 0x0000002756267223 */ /* 0x000fe2000001005d */
[----:B--2---:R-:W-:-:S02]  /*1530*/  PRMT R17, R20, 0x7632, R17 ;  /* 0x0000763214117816 */ /* 0x004fc40000000011 */
[----:B------:R-:W-:Y:S01]  /*1540*/  SHF.L.U32 R20, R20, 0x10, RZ ;  /* 0x0000001014147819 */ /* 0x000fe200000006ff */
[----:B------:R-:W-:Y:S01]  /*1550*/  FFMA.FTZ R84, R91, R36, R84 ;  /* 0x000000245b547223 */ /* 0x000fe20000010054 */
        /* <DEDUP_REMOVED lines=8> */
[C---:B---3--:R-:W-:Y:S01]  /*15e0*/  PRMT R38, R32.reuse, 0x7632, R38 ;  /* 0x0000763220267816 */ /* 0x048fe20000000026 */
[----:B------:R-:W2:Y:S01]  /*15f0*/  LDG.E.128 R16, desc[UR6][R2.64+0xf800] ;  /* 0x00f8000602107981 */ /* 0x000ea2000c1e1d00 */
[----:B------:R-:W-:Y:S01]  /*1600*/  SHF.L.U32 R32, R32, 0x10, RZ ;  /* 0x0000001020207819 */ /* 0x000fe200000006ff */
[C---:B------:R-:W-:Y:S01]  /*1610*/  IMAD.U32 R20, R21.reuse, 0x10000, RZ ;  /* 0x0001000015147824 */ /* 0x040fe200078e00ff */
[----:B------:R-:W-:-:S02]  /*1620*/  PRMT R21, R21, 0x7632, R21 ;  /* 0x0000763215157816 */ /* 0x000fc40000000015 */
[----:B------:R-:W-:Y:S01]  /*1630*/  SHF.L.U32 R38, R38, 0x10, RZ ;  /* 0x0000001026267819 */ /* 0x000fe200000006ff */
[----:B------:R-:W-:Y:S01]  /*1640*/  FFMA.FTZ R90, R81, R32, R90 ;  /* 0x00000020515a7223 */ /* 0x000fe2000001005a */
[----:B------:R-:W-:Y:S01]  /*1650*/  FFMA.FTZ R32, R88, R37, R39 ;  /* 0x0000002558207223 */ /* 0x000fe20000010027 */
[----:B------:R-:W-:Y:S01]  /*1660*/  SHF.L.U32 R21, R21, 0x10, RZ ;  /* 0x0000001015157819 */ /* 0x000fe200000006ff */
[----:B------:R-:W-:Y:S01]  /*1670*/  FFMA.FTZ R39, R85, R20, R36 ;  /* 0x0000001455277223 */ /* 0x000fe20000010024 */
[C---:B------:R-:W-:Y:S01]  /*1680*/  PRMT R20, R22.reuse, 0x7632, R20 ;  /* 0x0000763216147816 */ /* 0x040fe20000000014 */
[----:B------:R-:W-:Y:S01]  /*1690*/  FFMA.FTZ R94, R83, R38, R90 ;  /* 0x00000026535e7223 */ /* 0x000fe2000001005a */
[----:B------:R-:W-:Y:S01]  /*16a0*/  SHF.L.U32 R22, R22, 0x10, RZ ;  /* 0x0000001016167819 */ /* 0x000fe200000006ff */
[----:B------:R-:W-:Y:S01]  /*16b0*/  FFMA.FTZ R36, R86, R21, R39 ;  /* 0x0000001556247223 */ /* 0x000fe20000010027 */
[C---:B------:R-:W-:Y:S01]  /*16c0*/  PRMT R38, R33.reuse, 0x7632, R38 ;  /* 0x0000763221267816 */ /* 0x040fe20000000026 */
[----:B------:R-:W-:Y:S01]  /*16d0*/  IMAD.U32 R90, R33, 0x10000, RZ ;  /* 0x00010000215a7824 */ /* 0x000fe200078e00ff */
[----:B------:R-:W-:Y:S01]  /*16e0*/  SHF.L.U32 R20, R20, 0x10, RZ ;  /* 0x0000001014147819 */ /* 0x000fe200000006ff */
[----:B------:R-:W-:Y:S01]  /*16f0*/  FFMA.FTZ R22, R89, R22, R36 ;  /* 0x0000001659167223 */ /* 0x000fe20000010024 */
[----:B------:R-:W-:Y:S01]  /*1700*/  SHF.L.U32 R21, R38, 0x10, RZ ;  /* 0x0000001026157819 */ /* 0x000fe200000006ff */
[----:B------:R-:W-:Y:S01]  /*1710*/  FFMA.FTZ R85, R85, R90, R94 ;  /* 0x0000005a55557223 */ /* 0x000fe2000001005e */
[----:B------:R-:W-:Y:S01]  /*1720*/  PRMT R33, R23, 0x7632, R33 ;  /* 0x0000763217217816 */ /* 0x000fe20000000021 */
[----:B------:R-:W-:Y:S01]  /*1730*/  FFMA.FTZ R39, R87, R20, R22 ;  /* 0x0000001457277223 */ /* 0x000fe20000010016 */
[----:B------:R-:W-:Y:S01]  /*1740*/  SHF.L.U32 R37, R23, 0x10, RZ ;  /* 0x0000001017257819 */ /* 0x000fe200000006ff */
[----:B------:R-:W-:-:S02]  /*1750*/  FFMA.FTZ R86, R86, R21, R85 ;  /* 0x0000001556567223 */ /* 0x000fc40000010055 */
[----:B------:R-:W3:Y:S01]  /*1760*/  LDG.E.128 R20, desc[UR6][R2.64+0x13000] ;  /* 0x0130000602147981 */ /* 0x000ee2000c1e1d00 */
[C---:B------:R-:W-:Y:S01]  /*1770*/  IMAD.U32 R36, R34.reuse, 0x10000, RZ ;  /* 0x0001000022247824 */ /* 0x040fe200078e00ff */
[----:B------:R-:W-:Y:S02]  /*1780*/  PRMT R34, R34, 0x7632, R34 ;  /* 0x0000763222227816 */ /* 0x000fe40000000022 */
[C---:B----4-:R-:W-:Y:S02]  /*1790*/  PRMT R38, R48.reuse, 0x7632, R38 ;  /* 0x0000763230267816 */ /* 0x050fe40000000026 */
[----:B------:R-:W-:Y:S02]  /*17a0*/  SHF.L.U32 R48, R48, 0x10, RZ ;  /* 0x0000001030307819 */ /* 0x000fe400000006ff */
[C---:B-----5:R-:W-:Y:S02]  /*17b0*/  PRMT R83, R52.reuse, 0x7632, R83 ;  /* 0x0000763234537816 */ /* 0x060fe40000000053 */
[----:B------:R-:W-:Y:S01]  /*17c0*/  SHF.L.U32 R81, R52, 0x10, RZ ;  /* 0x0000001034517819 */ /* 0x000fe200000006ff */
[----:B------:R-:W-:Y:S01]  /*17d0*/  FFMA.FTZ R36, R89, R36, R86 ;  /* 0x0000002459247223 */ /* 0x000fe20000010056 */
[----:B------:R-:W-:-:S02]  /*17e0*/  SHF.L.U32 R34, R34, 0x10, RZ ;  /* 0x0000001022227819 */ /* 0x000fc400000006ff */
[----:B------:R-:W-:Y:S01]  /*17f0*/  SHF.L.U32 R38, R38, 0x10, RZ ;  /* 0x0000001026267819 */ /* 0x000fe200000006ff */
[----:B------:R-:W-:Y:S01]  /*1800*/  FFMA.FTZ R48, R81, R48, R92 ;  /* 0x0000003051307223 */ /* 0x000fe2000001005c */
[----:B------:R-:W-:Y:S01]  /*1810*/  SHF.L.U32 R83, R83, 0x10, RZ ;  /* 0x0000001053537819 */ /* 0x000fe200000006ff */
[----:B------:R-:W-:Y:S01]  /*1820*/  FFMA.FTZ R34, R87, R34, R36 ;  /* 0x0000002257227223 */ /* 0x000fe20000010024 */
[----:B------:R-:W-:Y:S02]  /*1830*/  IMAD.U32 R85, R35, 0x10000, RZ ;  /* 0x0001000023557824 */ /* 0x000fe400078e00ff */
[C---:B------:R-:W-:Y:S01]  /*1840*/  FFMA.FTZ R87, R88.reuse, R37, R39 ;  /* 0x0000002558577223 */ /* 0x040fe20000010027 */
[----:B------:R-:W-:Y:S01]  /*1850*/  FFMA.FTZ R52, R83, R38, R48 ;  /* 0x0000002653347223 */ /* 0x000fe20000010030 */
[--C-:B------:R-:W-:Y:S01]  /*1860*/  FFMA.FTZ R89, R88, R85, R34.reuse ;  /* 0x0000005558597223 */ /* 0x100fe20000010022 */
[----:B------:R-:W4:Y:S01]  /*1870*/  LDG.E.128 R36, desc[UR6][R2.64+0x16800] ;  /* 0x0168000602247981 */ /* 0x000f22000c1e1d00 */
[----:B------:R-:W-:Y:S01]  /*1880*/  PRMT R35, R35, 0x7632, R35 ;  /* 0x0000763223237816 */ /* 0x000fe20000000023 */
[----:B------:R-:W-:Y:S01]  /*1890*/  IMAD.U32 R85, R53, 0x10000, RZ ;  /* 0x0001000035557824 */ /* 0x000fe200078e00ff */
[----:B------:R-:W-:-:S02]  /*18a0*/  PRMT R34, R49, 0x7632, R34 ;  /* 0x0000763231227816 */ /* 0x000fc40000000022 */
[----:B------:R-:W-:Y:S02]  /*18b0*/  SHF.L.U32 R48, R49, 0x10, RZ ;  /* 0x0000001031307819 */ /* 0x000fe400000006ff */
[----:B------:R-:W-:Y:S02]  /*18c0*/  PRMT R86, R53, 0x7632, R86 ;  /* 0x0000763235567816 */ /* 0x000fe40000000056 */
[----:B------:R-:W-:Y:S01]  /*18d0*/  SHF.L.U32 R90, R33, 0x10, RZ ;  /* 0x00000010215a7819 */ /* 0x000fe200000006ff */
[----:B------:R-:W-:Y:S01]  /*18e0*/  IMAD.U32 R33, R34, 0x10000, RZ ;  /* 0x0001000022217824 */ /* 0x000fe200078e00ff */
[----:B------:R-:W-:Y:S01]  /*18f0*/  SHF.L.U32 R88, R35, 0x10, RZ ;  /* 0x0000001023587819 */ /* 0x000fe200000006ff */
[----:B------:R-:W-:Y:S01]  /*1900*/  FFMA.FTZ R35, R85, R48, R52 ;  /* 0x0000003055237223 */ /* 0x000fe20000010034 */
[----:B------:R-:W-:Y:S02]  /*1910*/  SHF.L.U32 R92, R93, 0x10, RZ ;  /* 0x000000105d5c7819 */ /* 0x000fe400000006ff */
[----:B------:R-:W-:-:S02]  /*1920*/  SHF.L.U32 R86, R86, 0x10, RZ ;  /* 0x0000001056567819 */ /* 0x000fc400000006ff */
[C---:B------:R-:W-:Y:S02]  /*1930*/  PRMT R49, R64.reuse, 0x7632, R49 ;  /* 0x0000763240317816 */ /* 0x040fe40000000031 */
[----:B------:R-:W-:Y:S01]  /*1940*/  SHF.L.U32 R64, R64, 0x10, RZ ;  /* 0x0000001040407819 */ /* 0x000fe200000006ff */
[C---:B------:R-:W-:Y:S01]  /*1950*/  FFMA.FTZ R92, R91.reuse, R92, R32 ;  /* 0x0000005c5b5c7223 */ /* 0x040fe20000010020 */
[----:B------:R-:W-:Y:S01]  /*1960*/  FFMA.FTZ R90, R91, R90, R87 ;  /* 0x0000005a5b5a7223 */ /* 0x000fe20000010057 */
[----:B------:R-:W-:Y:S01]  /*1970*/  FFMA.FTZ R52, R86, R33, R35 ;  /* 0x0000002156347223 */ /* 0x000fe20000010023 */
[----:B------:R-:W-:Y:S01]  /*1980*/  SHF.L.U32 R48, R50, 0x10, RZ ;  /* 0x0000001032307819 */ /* 0x000fe200000006ff */
[----:B------:R-:W5:Y:S01]  /*1990*/  LDG.E.128 R32, desc[UR6][R2.64+0x1a000] ;  /* 0x01a0000602207981 */ /* 0x000f62000c1e1d00 */
[----:B------:R-:W-:Y:S01]  /*19a0*/  IMAD.U32 R87, R54, 0x10000, RZ ;  /* 0x0001000036577824 */ /* 0x000fe200078e00ff */
[----:B------:R-:W-:Y:S01]  /*19b0*/  SHF.L.U32 R94, R49, 0x10, RZ ;  /* 0x00000010315e7819 */ /* 0x000fe200000006ff */
[----:B------:R-:W-:Y:S01]  /*19c0*/  FFMA.FTZ R88, R91, R88, R89 ;  /* 0x000000585b587223 */ /* 0x000fe20000010059 */
[----:B------:R-:W-:Y:S01]  /*19d0*/  FFMA.FTZ R64, R81, R64, R82 ;  /* 0x0000004051407223 */ /* 0x000fe20000010052 */
[----:B------:R-:W-:-:S02]  /*19e0*/  PRMT R50, R50, 0x7632, R50 ;  /* 0x0000763232327816 */ /* 0x000fc40000000032 */
[----:B------:R-:W-:Y:S01]  /*19f0*/  PRMT R89, R54, 0x7632, R89 ;  /* 0x0000763236597816 */ /* 0x000fe20000000059 */
[----:B------:R-:W-:Y:S01]  /*1a00*/  FFMA.FTZ R48, R87, R48, R52 ;  /* 0x0000003057307223 */ /* 0x000fe20000010034 */
[----:B------:R-:W-:Y:S01]  /*1a10*/  PRMT R49, R65, 0x7632, R49 ;  /* 0x0000763241317816 */ /* 0x000fe20000000031 */
[----:B------:R-:W-:Y:S01]  /*1a20*/  FFMA.FTZ R64, R83, R94, R64 ;  /* 0x0000005e53407223 */ /* 0x000fe20000010040 */
[----:B------:R-:W-:Y:S01]  /*1a30*/  IMAD.U32 R52, R65, 0x10000, RZ ;  /* 0x0001000041347824 */ /* 0x000fe200078e00ff */
[----:B------:R-:W-:Y:S02]  /*1a40*/  SHF.L.U32 R50, R50, 0x10, RZ ;  /* 0x0000001032327819 */ /* 0x000fe400000006ff */
[----:B------:R-:W-:Y:S02]  /*1a50*/  SHF.L.U32 R89, R89, 0x10, RZ ;  /* 0x0000001059597819 */ /* 0x000fe400000006ff */
[C---:B------:R-:W-:Y:S02]  /*1a60*/  PRMT R91, R55.reuse, 0x7632, R91 ;  /* 0x00007632375b7816 */ /* 0x040fe4000000005b */
[----:B------:R-:W-:Y:S01]  /*1a70*/  SHF.L.U32 R82, R55, 0x10, RZ ;  /* 0x0000001037527819 */ /* 0x000fe200000006ff */
[----:B------:R-:W-:Y:S01]  /*1a80*/  FFMA.FTZ R65, R85, R52, R64 ;  /* 0x0000003455417223 */ /* 0x000fe20000010040 */
[----:B------:R-:W-:Y:S01]  /*1a90*/  SHF.L.U32 R55, R49, 0x10, RZ ;  /* 0x0000001031377819 */ /* 0x000fe200000006ff */
[--C-:B------:R-:W-:Y:S01]  /*1aa0*/  FFMA.FTZ R53, R89, R50, R48.reuse ;  /* 0x0000003259357223 */ /* 0x100fe20000010030 */
[C---:B------:R-:W-:Y:S01]  /*1ab0*/  PRMT R48, R66.reuse, 0x7632, R48 ;  /* 0x0000763242307816 */ /* 0x040fe20000000030 */
[----:B------:R-:W-:-:S02]  /*1ac0*/  IMAD.U32 R66, R66, 0x10000, RZ ;  /* 0x0001000042427824 */ /* 0x000fc400078e00ff */
[--C-:B------:R-:W-:Y:S01]  /*1ad0*/  FFMA.FTZ R50, R86, R55, R65.reuse ;  /* 0x0000003756327223 */ /* 0x100fe20000010041 */
[----:B------:R-:W-:Y:S02]  /*1ae0*/  SHF.L.U32 R48, R48, 0x10, RZ ;  /* 0x0000001030307819 */ /* 0x000fe400000006ff */
[C---:B------:R-:W-:Y:S01]  /*1af0*/  SHF.L.U32 R52, R56.reuse, 0x10, RZ ;  /* 0x0000001038347819 */ /* 0x040fe200000006ff */
[----:B------:R-:W-:Y:S01]  /*1b00*/  FFMA.FTZ R50, R87, R66, R50 ;  /* 0x0000004257327223 */ /* 0x000fe20000010032 */
[----:B------:R-:W-:Y:S02]  /*1b10*/  SHF.L.U32 R49, R51, 0x10, RZ ;  /* 0x0000001033317819 */ /* 0x000fe400000006ff */
[----:B------:R-:W-:Y:S02]  /*1b20*/  PRMT R56, R56, 0x7632, R56 ;  /* 0x0000763238387816 */ /* 0x000fe40000000038 */
[----:B------:R-:W-:Y:S01]  /*1b30*/  PRMT R65, R67, 0x7632, R65 ;  /* 0x0000763243417816 */ /* 0x000fe20000000041 */
[----:B------:R-:W-:Y:S01]  /*1b40*/  FFMA.FTZ R93, R89, R48, R50 ;  /* 0x00000030595d7223 */ /* 0x000fe20000010032 */
[----:B------:R-:W-:Y:S01]  /*1b50*/  SHF.L.U32 R67, R67, 0x10, RZ ;  /* 0x0000001043437819 */ /* 0x000fe200000006ff */
[----:B------:R-:W-:Y:S01]  /*1b60*/  FFMA.FTZ R96, R82, R49, R53 ;  /* 0x0000003152607223 */ /* 0x000fe20000010035 */
[----:B------:R-:W-:Y:S01]  /*1b70*/  SHF.L.U32 R56, R56, 0x10, RZ ;  /* 0x0000001038387819 */ /* 0x000fe200000006ff */
[----:B------:R-:W-:Y:S01]  /*1b80*/  FFMA.FTZ R80, R81, R52, R80 ;  /* 0x0000003451507223 */ /* 0x000fe20000010050 */
[----:B------:R-:W-:Y:S01]  /*1b90*/  PRMT R64, R51, 0x7632, R64 ;  /* 0x0000763233407816 */ /* 0x000fe20000000040 */
[----:B------:R-:W5:Y:S01]  /*1ba0*/  LDG.E.128 R52, desc[UR6][R40.64+0x2000] ;  /* 0x0020000628347981 */ /* 0x000f62000c1e1d00 */
[----:B------:R-:W-:Y:S01]  /*1bb0*/  SHF.L.U32 R91, R91, 0x10, RZ ;  /* 0x000000105b5b7819 */ /* 0x000fe200000006ff */
[----:B------:R-:W-:Y:S01]  /*1bc0*/  FFMA.FTZ R67, R82, R67, R93 ;  /* 0x0000004352437223 */ /* 0x000fe2000001005d */
[----:B------:R-:W-:Y:S01]  /*1bd0*/  SHF.L.U32 R94, R65, 0x10, RZ ;  /* 0x00000010415e7819 */ /* 0x000fe200000006ff */
[----:B------:R-:W5:Y:S01]  /*1be0*/  LDG.E.128 R48, desc[UR6][R2.64+0x2000] ;  /* 0x0020000602307981 */ /* 0x000f62000c1e1d00 */
[----:B------:R-:W-:-:S02]  /*1bf0*/  IMAD.U32 R66, R57, 0x10000, RZ ;  /* 0x0001000039427824 */ /* 0x000fc400078e00ff */
[----:B------:R-:W-:Y:S01]  /*1c00*/  FFMA.FTZ R56, R83, R56, R80 ;  /* 0x0000003853387223 */ /* 0x000fe20000010050 */
[----:B------:R-:W-:Y:S01]  /*1c10*/  PRMT R57, R57, 0x7632, R57 ;  /* 0x0000763239397816 */ /* 0x000fe20000000039 */
[----:B------:R-:W-:Y:S01]  /*1c20*/  FFMA.FTZ R94, R91, R94, R67 ;  /* 0x0000005e5b5e7223 */ /* 0x000fe20000010043 */
[----:B------:R-:W-:Y:S02]  /*1c30*/  IMAD.U32 R64, R64, 0x10000, RZ ;  /* 0x0001000040407824 */ /* 0x000fe400078e00ff */
[----:B------:R-:W-:Y:S01]  /*1c40*/  FFMA.FTZ R67, R85, R66, R56 ;  /* 0x0000004255437223 */ /* 0x000fe20000010038 */
[----:B------:R-:W-:Y:S02]  /*1c50*/  SHF.L.U32 R57, R57, 0x10, RZ ;  /* 0x0000001039397819 */ /* 0x000fe400000006ff */
[C---:B------:R-:W-:Y:S02]  /*1c60*/  PRMT R66, R60.reuse, 0x7632, R66 ;  /* 0x000076323c427816 */ /* 0x040fe40000000042 */
        /* <DEDUP_REMOVED lines=11> */
[----:B------:R-:W-:Y:S01]  /*1d20*/  PRMT R64, R61, 0x7632, R64 ;  /* 0x000076323d407816 */ /* 0x000fe20000000040 */
[C---:B------:R-:W-:Y:S01]  /*1d30*/  IMAD.U32 R65, R59.reuse, 0x10000, RZ ;  /* 0x000100003b417824 */ /* 0x040fe200078e00ff */
[----:B------:R-:W-:Y:S01]  /*1d40*/  PRMT R60, R59, 0x7632, R60 ;  /* 0x000076323b3c7816 */ /* 0x000fe2000000003c */
[----:B------:R-:W-:Y:S01]  /*1d50*/  FFMA.FTZ R93, R85, R80, R66 ;  /* 0x00000050555d7223 */ /* 0x000fe20000010042 */
[----:B------:R-:W-:Y:S01]  /*1d60*/  FFMA.FTZ R61, R89, R56, R58 ;  /* 0x00000038593d7223 */ /* 0x000fe2000001003a */
[----:B------:R-:W-:Y:S01]  /*1d70*/  IMAD.U32 R67, R64, 0x10000, RZ ;  /* 0x0001000040437824 */ /* 0x000fe200078e00ff */
[C---:B------:R-:W-:Y:S01]  /*1d80*/  SHF.L.U32 R80, R68.reuse, 0x10, RZ ;  /* 0x0000001044507819 */ /* 0x040fe200000006ff */
[----:B------:R-:W5:Y:S01]  /*1d90*/  LDG.E.128 R56, desc[UR6][R2.64+0x5800] ;  /* 0x0058000602387981 */ /* 0x000f62000c1e1d00 */
[----:B------:R-:W-:-:S02]  /*1da0*/  PRMT R68, R68, 0x7632, R68 ;  /* 0x0000763244447816 */ /* 0x000fc40000000044 */
[----:B------:R-:W-:Y:S01]  /*1db0*/  PRMT R64, R62, 0x7632, R64 ;  /* 0x000076323e407816 */ /* 0x000fe20000000040 */
[----:B------:R-:W-:Y:S01]  /*1dc0*/  FFMA.FTZ R66, R86, R67, R93 ;  /* 0x0000004356427223 */ /* 0x000fe2000001005d */
[----:B------:R-:W-:Y:S01]  /*1dd0*/  SHF.L.U32 R62, R62, 0x10, RZ ;  /* 0x000000103e3e7819 */ /* 0x000fe200000006ff */
[--C-:B------:R-:W-:Y:S01]  /*1de0*/  FFMA.FTZ R80, R81, R80, R0.reuse ;  /* 0x0000005051507223 */ /* 0x100fe20000010000 */
[----:B------:R-:W-:Y:S02]  /*1df0*/  SHF.L.U32 R68, R68, 0x10, RZ ;  /* 0x0000001044447819 */ /* 0x000fe400000006ff */
[----:B------:R-:W-:Y:S01]  /*1e00*/  PRMT R0, R69, 0x7632, R0 ;  /* 0x0000763245007816 */ /* 0x000fe20000000000 */
[----:B------:R-:W-:Y:S01]  /*1e10*/  FFMA.FTZ R62, R87, R62, R66 ;  /* 0x0000003e573e7223 */ /* 0x000fe20000010042 */
[----:B------:R-:W-:Y:S01]  /*1e20*/  SHF.L.U32 R66, R69, 0x10, RZ ;  /* 0x0000001045427819 */ /* 0x000fe200000006ff */
[----:B------:R-:W-:Y:S01]  /*1e30*/  FFMA.FTZ R68, R83, R68, R80 ;  /* 0x0000004453447223 */ /* 0x000fe20000010050 */
[----:B------:R-:W-:Y:S01]  /*1e40*/  IMAD.U32 R64, R64, 0x10000, RZ ;  /* 0x0001000040407824 */ /* 0x000fe200078e00ff */
[----:B------:R-:W-:-:S02]  /*1e50*/  SHF.L.U32 R69, R0, 0x10, RZ ;  /* 0x0000001000457819 */ /* 0x000fc400000006ff */
[----:B------:R-:W-:Y:S01]  /*1e60*/  SHF.L.U32 R67, R63, 0x10, RZ ;  /* 0x000000103f437819 */ /* 0x000fe200000006ff */
[----:B------:R-:W-:Y:S01]  /*1e70*/  FFMA.FTZ R93, R85, R66, R68 ;  /* 0x00000042555d7223 */ /* 0x000fe20000010044 */
[----:B------:R-:W-:Y:S01]  /*1e80*/  FFMA.FTZ R62, R89, R64, R62 ;  /* 0x00000040593e7223 */ /* 0x000fe2000001003e */
[----:B------:R-:W-:Y:S02]  /*1e90*/  FFMA.FTZ R0, R82, R65, R61 ;  /* 0x0000004152007223 */ /* 0x000fe4000001003d */
[----:B------:R-:W-:Y:S01]  /*1ea0*/  FFMA.FTZ R80, R86, R69, R93 ;  /* 0x0000004556507223 */ /* 0x000fe2000001005d */
[----:B------:R-:W-:Y:S01]  /*1eb0*/  FFMA.FTZ R61, R82, R67, R62 ;  /* 0x00000043523d7223 */ /* 0x000fe2000001003e */
[C---:B------:R-:W-:Y:S01]  /*1ec0*/  PRMT R69, R76.reuse, 0x7632, R69 ;  /* 0x000076324c457816 */ /* 0x040fe20000000045 */
[----:B------:R-:W5:Y:S01]  /*1ed0*/  LDG.E.128 R64, desc[UR6][R2.64+0x9000] ;  /* 0x0090000602407981 */ /* 0x000f62000c1e1d00 */
[----:B------:R-:W-:Y:S01]  /*1ee0*/  PRMT R63, R63, 0x7632, R63 ;  /* 0x000076323f3f7816 */ /* 0x000fe2000000003f */
[----:B------:R-:W-:Y:S01]  /*1ef0*/  IMAD.U32 R76, R76, 0x10000, RZ ;  /* 0x000100004c4c7824 */ /* 0x000fe200078e00ff */
[----:B------:R-:W-:Y:S01]  /*1f00*/  SHF.L.U32 R60, R60, 0x10, RZ ;  /* 0x000000103c3c7819 */ /* 0x000fe200000006ff */
[----:B------:R-:W-:Y:S01]  /*1f10*/  IMAD.U32 R84, R69, 0x10000, RZ ;  /* 0x0001000045547824 */ /* 0x000fe200078e00ff */
[----:B------:R-:W-:Y:S01]  /*1f20*/  SHF.L.U32 R62, R63, 0x10, RZ ;  /* 0x000000103f3e7819 */ /* 0x000fe200000006ff */
[----:B------:R-:W-:Y:S01]  /*1f30*/  FFMA.FTZ R76, R81, R76, R92 ;  /* 0x0000004c514c7223 */ /* 0x000fe2000001005c */
[----:B------:R-:W-:-:S02]  /*1f40*/  SHF.L.U32 R68, R70, 0x10, RZ ;  /* 0x0000001046447819 */ /* 0x000fc400000006ff */
[----:B------:R-:W-:Y:S01]  /*1f50*/  PRMT R70, R70, 0x7632, R70 ;  /* 0x0000763246467816 */ /* 0x000fe20000000046 */
[----:B------:R-:W-:Y:S01]  /*1f60*/  FFMA.FTZ R92, R91, R60, R0 ;  /* 0x0000003c5b5c7223 */ /* 0x000fe20000010000 */
[----:B------:R-:W-:Y:S01]  /*1f70*/  FFMA.FTZ R84, R83, R84, R76 ;  /* 0x0000005453547223 */ /* 0x000fe2000001004c */
[----:B------:R-:W-:Y:S01]  /*1f80*/  FFMA.FTZ R0, R91, R62, R61 ;  /* 0x0000003e5b007223 */ /* 0x000fe2000001003d */
[C---:B------:R-:W-:Y:S01]  /*1f90*/  PRMT R69, R77.reuse, 0x7632, R69 ;  /* 0x000076324d457816 */ /* 0x040fe20000000045 */
[----:B------:R-:W5:Y:S01]  /*1fa0*/  LDG.E.128 R60, desc[UR6][R2.64+0xc800] ;  /* 0x00c80006023c7981 */ /* 0x000f62000c1e1d00 */
[----:B------:R-:W-:Y:S01]  /*1fb0*/  SHF.L.U32 R76, R77, 0x10, RZ ;  /* 0x000000104d4c7819 */ /* 0x000fe200000006ff */
[----:B------:R-:W-:Y:S01]  /*1fc0*/  FFMA.FTZ R80, R87, R68, R80 ;  /* 0x0000004457507223 */ /* 0x000fe20000010050 */
[----:B------:R-:W-:Y:S01]  /*1fd0*/  SHF.L.U32 R70, R70, 0x10, RZ ;  /* 0x0000001046467819 */ /* 0x000fe200000006ff */
[----:B------:R-:W-:Y:S02]  /*1fe0*/  IMAD.U32 R77, R69, 0x10000, RZ ;  /* 0x00010000454d7824 */ /* 0x000fe400078e00ff */
[----:B------:R-:W-:-:S02]  /*1ff0*/  FFMA.FTZ R93, R85, R76, R84 ;  /* 0x0000004c555d7223 */ /* 0x000fc40000010054 */
[----:B------:R-:W-:Y:S01]  /*2000*/  FFMA.FTZ R69, R89, R70, R80 ;  /* 0x0000004659457223 */ /* 0x000fe20000010050 */
[----:B------:R-:W-:Y:S01]  /*2010*/  PRMT R70, R78, 0x7632, R70 ;  /* 0x000076324e467816 */ /* 0x000fe20000000046 */
[----:B------:R-:W-:Y:S01]  /*2020*/  FFMA.FTZ R76, R86, R77, R93 ;  /* 0x0000004d564c7223 */ /* 0x000fe2000001005d */
[----:B------:R-:W-:Y:S02]  /*2030*/  SHF.L.U32 R78, R78, 0x10, RZ ;  /* 0x000000104e4e7819 */ /* 0x000fe400000006ff */
[C---:B------:R-:W-:Y:S02]  /*2040*/  PRMT R68, R71.reuse, 0x7632, R68 ;  /* 0x0000763247447816 */ /* 0x040fe40000000044 */
[C---:B------:R-:W-:Y:S02]  /*2050*/  PRMT R77, R72.reuse, 0x7632, R77 ;  /* 0x00007632484d7816 */ /* 0x040fe4000000004d */
[----:B------:R-:W-:Y:S02]  /*2060*/  SHF.L.U32 R80, R72, 0x10, RZ ;  /* 0x0000001048507819 */ /* 0x000fe400000006ff */
[----:B------:R-:W-:Y:S01]  /*2070*/  SHF.L.U32 R71, R71, 0x10, RZ ;  /* 0x0000001047477819 */ /* 0x000fe200000006ff */
[----:B------:R-:W-:Y:S01]  /*2080*/  FFMA.FTZ R76, R87, R78, R76 ;  /* 0x0000004e574c7223 */ /* 0x000fe2000001004c */
[----:B------:R-:W-:Y:S01]  /*2090*/  SHF.L.U32 R72, R70, 0x10, RZ ;  /* 0x0000001046487819 */ /* 0x000fe200000006ff */
[----:B------:R-:W-:-:S02]  /*20a0*/  IMAD.U32 R78, R77, 0x10000, RZ ;  /* 0x000100004d4e7824 */ /* 0x000fc400078e00ff */
[----:B------:R-:W-:Y:S01]  /*20b0*/  FFMA.FTZ R80, R81, R80, R90 ;  /* 0x0000005051507223 */ /* 0x000fe2000001005a */
[----:B------:R-:W-:Y:S01]  /*20c0*/  FFMA.FTZ R70, R82, R71, R69 ;  /* 0x0000004752467223 */ /* 0x000fe20000010045 */
[----:B------:R-:W-:Y:S01]  /*20d0*/  FFMA.FTZ R71, R89, R72, R76 ;  /* 0x0000004859477223 */ /* 0x000fe2000001004c */
[----:B------:R-:W-:Y:S01]  /*20e0*/  PRMT R72, R73, 0x7632, R72 ;  /* 0x0000763249487816 */ /* 0x000fe20000000048 */
[----:B------:R-:W-:Y:S01]  /*20f0*/  FFMA.FTZ R78, R83, R78, R80 ;  /* 0x0000004e534e7223 */ /* 0x000fe20000010050 */
[----:B------:R-:W-:Y:S02]  /*2100*/  SHF.L.U32 R76, R73, 0x10, RZ ;  /* 0x00000010494c7819 */ /* 0x000fe400000006ff */
[----:B------:R-:W-:Y:S02]  /*2110*/  SHF.L.U32 R68, R68, 0x10, RZ ;  /* 0x0000001044447819 */ /* 0x000fe400000006ff */
[----:B------:R-:W-:Y:S01]  /*2120*/  SHF.L.U32 R69, R79, 0x10, RZ ;  /* 0x000000104f457819 */ /* 0x000fe200000006ff */
[----:B------:R-:W-:-:S02]  /*2130*/  IMAD.U32 R73, R72, 0x10000, RZ ;  /* 0x0001000048497824 */ /* 0x000fc400078e00ff */
[----:B------:R-:W-:Y:S01]  /*2140*/  FFMA.FTZ R77, R85, R76, R78 ;  /* 0x0000004c554d7223 */ /* 0x000fe2000001004e */
[----:B------:R-:W-:Y:S01]  /*2150*/  PRMT R79, R79, 0x7632, R79 ;  /* 0x000076324f4f7816 */ /* 0x000fe2000000004f */
[----:B------:R-:W-:Y:S01]  /*2160*/  FFMA.FTZ R90, R91, R68, R70 ;  /* 0x000000445b5a7223 */ /* 0x000fe20000010046 */
[----:B------:R-:W-:Y:S01]  /*2170*/  FFMA.FTZ R72, R82, R69, R71 ;  /* 0x0000004552487223 */ /* 0x000fe20000010047 */
[----:B------:R-:W-:Y:S01]  /*2180*/  FFMA.FTZ R78, R86, R73, R77 ;  /* 0x00000049564e7223 */ /* 0x000fe2000001004d */
[----:B------:R-:W5:Y:S01]  /*2190*/  LDG.E.128 R68, desc[UR6][R2.64+0x10000] ;  /* 0x0100000602447981 */ /* 0x000f62000c1e1d00 */
[----:B------:R-:W-:Y:S02]  /*21a0*/  SHF.L.U32 R80, R79, 0x10, RZ ;  /* 0x000000104f507819 */ /* 0x000fe400000006ff */
[----:B------:R-:W-:Y:S02]  /*21b0*/  SHF.L.U32 R76, R74, 0x10, RZ ;  /* 0x000000104a4c7819 */ /* 0x000fe400000006ff */
[----:B------:R-:W-:-:S02]  /*21c0*/  PRMT R73, R44, 0x7632, R73 ;  /* 0x000076322c497816 */ /* 0x000fc40000000049 */
[----:B------:R-:W-:Y:S02]  /*21d0*/  SHF.L.U32 R44, R44, 0x10, RZ ;  /* 0x000000102c2c7819 */ /* 0x000fe400000006ff */
[----:B------:R-:W-:Y:S01]  /*21e0*/  PRMT R74, R74, 0x7632, R74 ;  /* 0x000076324a4a7816 */ /* 0x000fe2000000004a */
[----:B------:R-:W-:Y:S01]  /*21f0*/  FFMA.FTZ R80, R91, R80, R72 ;  /* 0x000000505b507223 */ /* 0x000fe20000010048 */
[----:B------:R-:W-:Y:S01]  /*2200*/  FFMA.FTZ R76, R87, R76, R78 ;  /* 0x0000004c574c7223 */ /* 0x000fe2000001004e */
[----:B------:R-:W-:Y:S01]  /*2210*/  IMAD.U32 R72, R73, 0x10000, RZ ;  /* 0x0001000049487824 */ /* 0x000fe200078e00ff */
[----:B------:R-:W-:Y:S01]  /*2220*/  SHF.L.U32 R74, R74, 0x10, RZ ;  /* 0x000000104a4a7819 */ /* 0x000fe200000006ff */
[----:B------:R-:W-:Y:S01]  /*2230*/  FFMA.FTZ R88, R81, R44, R88 ;  /* 0x0000002c51587223 */ /* 0x000fe20000010058 */
[C---:B------:R-:W-:Y:S02]  /*2240*/  PRMT R44, R45.reuse, 0x7632, R44 ;  /* 0x000076322d2c7816 */ /* 0x040fe4000000002c */
[----:B------:R-:W-:Y:S01]  /*2250*/  SHF.L.U32 R78, R45, 0x10, RZ ;  /* 0x000000102d4e7819 */ /* 0x000fe200000006ff */
[----:B------:R-:W-:Y:S01]  /*2260*/  FFMA.FTZ R72, R83, R72, R88 ;  /* 0x0000004853487223 */ /* 0x000fe20000010058 */
[----:B------:R-:W-:Y:S01]  /*2270*/  SHF.L.U32 R45, R75, 0x10, RZ ;  /* 0x000000104b2d7819 */ /* 0x000fe200000006ff */
[----:B------:R-:W-:Y:S01]  /*2280*/  FFMA.FTZ R73, R89, R74, R76 ;  /* 0x0000004a59497223 */ /* 0x000fe2000001004c */
[----:B------:R-:W-:-:S02]  /*2290*/  IMAD.U32 R77, R44, 0x10000, RZ ;  /* 0x000100002c4d7824 */ /* 0x000fc400078e00ff */
[----:B------:R-:W-:Y:S01]  /*22a0*/  FFMA.FTZ R85, R85, R78, R72 ;  /* 0x0000004e55557223 */ /* 0x000fe20000010048 */
[----:B------:R-:W-:Y:S01]  /*22b0*/  PRMT R44, R75, 0x7632, R44 ;  /* 0x000076324b2c7816 */ /* 0x000fe2000000002c */
[----:B------:R-:W-:Y:S02]  /*22c0*/  FFMA.FTZ R76, R82, R45, R73 ;  /* 0x0000002d524c7223 */ /* 0x000fe40000010049 */
[----:B------:R-:W5:Y:S01]  /*22d0*/  LDG.E.128 R72, desc[UR6][R2.64+0x13800] ;  /* 0x0138000602487981 */ /* 0x000f62000c1e1d00 */
[----:B------:R-:W-:Y:S01]  /*22e0*/  SHF.L.U32 R78, R46, 0x10, RZ ;  /* 0x000000102e4e7819 */ /* 0x000fe200000006ff */
[----:B------:R-:W-:Y:S01]  /*22f0*/  FFMA.FTZ R86, R86, R77, R85 ;  /* 0x0000004d56567223 */ /* 0x000fe20000010055 */
[----:B------:R-:W-:Y:S02]  /*2300*/  PRMT R46, R46, 0x7632, R46 ;  /* 0x000076322e2e7816 */ /* 0x000fe4000000002e */
[----:B------:R-:W-:Y:S01]  /*2310*/  SHF.L.U32 R44, R44, 0x10, RZ ;  /* 0x000000102c2c7819 */ /* 0x000fe200000006ff */
[----:B------:R-:W-:-:S02]  /*2320*/  FFMA.FTZ R78, R87, R78, R86 ;  /* 0x0000004e574e7223 */ /* 0x000fc40000010056 */
[----:B------:R-:W-:Y:S02]  /*2330*/  IMAD.U32 R46, R46, 0x10000, RZ ;  /* 0x000100002e2e7824 */ /* 0x000fe400078e00ff */
[----:B------:R-:W-:Y:S02]  /*2340*/  FFMA.FTZ R86, R91, R44, R76 ;  /* 0x0000002c5b567223 */ /* 0x000fe4000001004c */
[----:B------:R-:W-:Y:S01]  /*2350*/  FFMA.FTZ R89, R89, R46, R78 ;  /* 0x0000002e59597223 */ /* 0x000fe2000001004e */
[----:B------:R-:W-:Y:S01]  /*2360*/  SHF.L.U32 R45, R8, 0x10, RZ ;  /* 0x00000010082d7819 */ /* 0x000fe200000006ff */
[----:B------:R-:W5:Y:S01]  /*2370*/  LDG.E.128 R76, desc[UR6][R2.64+0x17000] ;  /* 0x01700006024c7981 */ /* 0x000f62000c1e1d00 */
[----:B------:R-:W-:Y:S02]  /*2380*/  SHF.L.U32 R81, R4, 0x10, RZ ;  /* 0x0000001004517819 */ /* 0x000fe400000006ff */
[----:B------:R-:W-:Y:S02]  /*2390*/  SHF.L.U32 R44, R12, 0x10, RZ ;  /* 0x000000100c2c7819 */ /* 0x000fe400000006ff */
[----:B------:R-:W-:-:S02]  /*23a0*/  PRMT R85, R4, 0x7632, R85 ;  /* 0x0000763204557816 */ /* 0x000fc40000000055 */
[----:B------:R-:W-:Y:S01]  /*23b0*/  PRMT R12, R12, 0x7632, R12 ;  /* 0x000076320c0c7816 */ /* 0x000fe2000000000c */
[----:B------:R-:W-:Y:S01]  /*23c0*/  FFMA.FTZ R96, R81, R45, R96 ;  /* 0x0000002d51607223 */ /* 0x000fe20000010060 */
[----:B------:R-:W-:Y:S01]  /*23d0*/  IMAD.U32 R45, R47, 0x10000, RZ ;  /* 0x000100002f2d7824 */ /* 0x000fe200078e00ff */
[----:B------:R-:W-:Y:S01]  /*23e0*/  SHF.L.U32 R85, R85, 0x10, RZ ;  /* 0x0000001055557819 */ /* 0x000fe200000006ff */
[----:B------:R-:W-:Y:S01]  /*23f0*/  FFMA.FTZ R44, R81, R44, R94 ;  /* 0x0000002c512c7223 */ /* 0x000fe2000001005e */
[----:B------:R-:W-:Y:S01]  /*2400*/  PRMT R47, R47, 0x7632, R47 ;  /* 0x000076322f2f7816 */ /* 0x000fe2000000002f */
[----:B------:R-:W-:Y:S01]  /*2410*/  IMAD.U32 R12, R12, 0x10000, RZ ;  /* 0x000100000c0c7824 */ /* 0x000fe200078e00ff */
[----:B------:R-:W-:Y:S01]  /*2420*/  PRMT R8, R8, 0x7632, R8 ;  /* 0x0000763208087816 */ /* 0x000fe20000000008 */
[----:B------:R-:W-:Y:S01]  /*2430*/  FFMA.FTZ R82, R82, R45, R89 ;  /* 0x0000002d52527223 */ /* 0x000fe20000010059 */
[----:B------:R-:W-:Y:S01]  /*2440*/  SHF.L.U32 R94, R47, 0x10, RZ ;  /* 0x000000102f5e7819 */ /* 0x000fe200000006ff */
[----:B------:R-:W-:Y:S01]  /*2450*/  FFMA.FTZ R12, R85, R12, R44 ;  /* 0x0000000c550c7223 */ /* 0x000fe2000001002c */
[----:B------:R-:W-:Y:S01]  /*2460*/  SHF.L.U32 R8, R8, 0x10, RZ ;  /* 0x0000001008087819 */ /* 0x000fe200000006ff */
[----:B------:R-:W5:Y:S01]  /*2470*/  LDG.E.128 R44, desc[UR6][R2.64+0x1a800] ;  /* 0x01a80006022c7981 */ /* 0x000f62000c1e1d00 */
[----:B------:R-:W-:-:S02]  /*2480*/  SHF.L.U32 R4, R9, 0x10, RZ ;  /* 0x0000001009047819 */ /* 0x000fc400000006ff */
[----:B------:R-:W-:Y:S01]  /*2490*/  SHF.L.U32 R87, R5, 0x10, RZ ;  /* 0x0000001005577819 */ /* 0x000fe200000006ff */
[----:B------:R-:W-:Y:S01]  /*24a0*/  FFMA.FTZ R8, R85, R8, R96 ;  /* 0x0000000855087223 */ /* 0x000fe20000010060 */
[----:B------:R-:W-:Y:S02]  /*24b0*/  PRMT R9, R9, 0x7632, R9 ;  /* 0x0000763209097816 */ /* 0x000fe40000000009 */
[----:B------:R-:W-:Y:S01]  /*24c0*/  PRMT R88, R5, 0x7632, R88 ;  /* 0x0000763205587816 */ /* 0x000fe20000000058 */
[----:B------:R-:W-:Y:S01]  /*24d0*/  FFMA.FTZ R83, R87, R4, R8 ;  /* 0x0000000457537223 */ /* 0x000fe20000010008 */
[----:B------:R-:W-:Y:S01]  /*24e0*/  IMAD.U32 R4, R13, 0x10000, RZ ;  /* 0x000100000d047824 */ /* 0x000fe200078e00ff */
        /* <DEDUP_REMOVED lines=8> */
[C---:B------:R-:W-:Y:S02]  /*2570*/  SHF.L.U32 R91, R6.reuse, 0x10, RZ ;  /* 0x00000010065b7819 */ /* 0x040fe400000006ff */
[----:B------:R-:W-:Y:S02]  /*2580*/  PRMT R89, R6, 0x7632, R89 ;  /* 0x0000763206597816 */ /* 0x000fe40000000059 */
[----:B------:R-:W-:Y:S01]  /*2590*/  SHF.L.U32 R13, R13, 0x10, RZ ;  /* 0x000000100d0d7819 */ /* 0x000fe200000006ff */
[----:B------:R-:W-:Y:S01]  /*25a0*/  FFMA.FTZ R8, R91, R10, R8 ;  /* 0x0000000a5b087223 */ /* 0x000fe20000010008 */
[----:B------:R-:W-:Y:S02]  /*25b0*/  SHF.L.U32 R4, R4, 0x10, RZ ;  /* 0x0000001004047819 */ /* 0x000fe400000006ff */
[----:B------:R-:W-:Y:S01]  /*25c0*/  SHF.L.U32 R89, R89, 0x10, RZ ;  /* 0x0000001059597819 */ /* 0x000fe200000006ff */
[----:B------:R-:W-:Y:S01]  /*25d0*/  FFMA.FTZ R10, R88, R13, R5 ;  /* 0x0000000d580a7223 */ /* 0x000fe20000010005 */
[----:B------:R-:W-:-:S02]  /*25e0*/  SHF.L.U32 R6, R14, 0x10, RZ ;  /* 0x000000100e067819 */ /* 0x000fc400000006ff */
[----:B------:R-:W-:Y:S01]  /*25f0*/  PRMT R14, R14, 0x7632, R14 ;  /* 0x000076320e0e7816 */ /* 0x000fe2000000000e */
[C---:B------:R-:W-:Y:S01]  /*2600*/  IMAD.U32 R84, R7.reuse, 0x10000, RZ ;  /* 0x0001000007547824 */ /* 0x040fe200078e00ff */
[----:B------:R-:W-:Y:S01]  /*2610*/  PRMT R83, R7, 0x7632, R83 ;  /* 0x0000763207537816 */ /* 0x000fe20000000053 */
[----:B------:R-:W-:Y:S01]  /*2620*/  FFMA.FTZ R5, R89, R4, R8 ;  /* 0x0000000459057223 */ /* 0x000fe20000010008 */
[C---:B------:R-:W-:Y:S01]  /*2630*/  PRMT R12, R11.reuse, 0x7632, R12 ;  /* 0x000076320b0c7816 */ /* 0x040fe2000000000c */
[----:B------:R-:W-:Y:S02]  /*2640*/  IMAD.U32 R11, R11, 0x10000, RZ ;  /* 0x000100000b0b7824 */ /* 0x000fe400078e00ff */
[----:B------:R-:W-:Y:S01]  /*2650*/  FFMA.FTZ R6, R91, R6, R10 ;  /* 0x000000065b067223 */ /* 0x000fe2000001000a */
[----:B------:R-:W-:Y:S02]  /*2660*/  SHF.L.U32 R4, R14, 0x10, RZ ;  /* 0x000000100e047819 */ /* 0x000fe400000006ff */
[----:B------:R-:W-:Y:S01]  /*2670*/  SHF.L.U32 R7, R24, 0x10, RZ ;  /* 0x0000001018077819 */ /* 0x000fe200000006ff */
[----:B------:R-:W-:-:S02]  /*2680*/  FFMA.FTZ R14, R84, R11, R5 ;  /* 0x0000000b540e7223 */ /* 0x000fc40000010005 */
[----:B------:R-:W-:Y:S01]  /*2690*/  FFMA.FTZ R93, R89, R4, R6 ;  /* 0x00000004595d7223 */ /* 0x000fe20000010006 */
[----:B------:R-:W5:Y:S01]  /*26a0*/  LDG.E.128 R8, desc[UR6][R2.64+0x2800] ;  /* 0x0028000602087981 */ /* 0x000f62000c1e1d00 */
[----:B------:R-:W-:-:S03]  /*26b0*/  FFMA.FTZ R92, R81, R7, R92 ;  /* 0x00000007515c7223 */ /* 0x000fc6000001005c */
[----:B------:R-:W5:Y:S01]  /*26c0*/  LDG.E.128 R4, desc[UR6][R40.64+0x2800] ;  /* 0x0028000628047981 */ /* 0x000f62000c1e1d00 */
[----:B------:R-:W-:Y:S01]  /*26d0*/  PRMT R24, R24, 0x7632, R24 ;  /* 0x0000763218187816 */ /* 0x000fe20000000018 */
[----:B------:R-:W-:Y:S01]  /*26e0*/  IMAD.U32 R12, R12, 0x10000, RZ ;  /* 0x000100000c0c7824 */ /* 0x000fe200078e00ff */
[----:B------:R-:W-:Y:S02]  /*26f0*/  SHF.L.U32 R83, R83, 0x10, RZ ;  /* 0x0000001053537819 */ /* 0x000fe400000006ff */
[----:B------:R-:W-:-:S05]  /*2700*/  SHF.L.U32 R24, R24, 0x10, RZ ;  /* 0x0000001018187819 */ /* 0x000fca00000006ff */
[----:B------:R-:W-:Y:S01]  /*2710*/  FFMA.FTZ R24, R85, R24, R92 ;  /* 0x0000001855187223 */ /* 0x000fe2000001005c */
[----:B------:R-:W-:Y:S01]  /*2720*/  FFMA.FTZ R92, R83, R12, R14 ;  /* 0x0000000c535c7223 */ /* 0x000fe2000001000e */
[C---:B------:R-:W-:Y:S02]  /*2730*/  SHF.L.U32 R12, R28.reuse, 0x10, RZ ;  /* 0x000000101c0c7819 */ /* 0x040fe400000006ff */
[----:B------:R-:W-:Y:S01]  /*2740*/  PRMT R28, R28, 0x7632, R28 ;  /* 0x000076321c1c7816 */ /* 0x000fe2000000001c */
[----:B------:R-:W-:Y:S01]  /*2750*/  IMAD.U32 R96, R25, 0x10000, RZ ;  /* 0x0001000019607824 */ /* 0x000fe200078e00ff */
[----:B------:R-:W-:Y:S01]  /*2760*/  PRMT R13, R15, 0x7632, R13 ;  /* 0x000076320f0d7816 */ /* 0x000fe2000000000d */
[----:B------:R-:W-:Y:S01]  /*2770*/  FFMA.FTZ R14, R81, R12, R0 ;  /* 0x0000000c510e7223 */ /* 0x000fe20000010000 */
[----:B------:R-:W-:Y:S02]  /*2780*/  PRMT R25, R25, 0x7632, R25 ;  /* 0x0000763219197816 */ /* 0x000fe40000000019 */
[----:B------:R-:W-:-:S02]  /*2790*/  SHF.L.U32 R28, R28, 0x10, RZ ;  /* 0x000000101c1c7819 */ /* 0x000fc400000006ff */
[----:B------:R-:W-:Y:S01]  /*27a0*/  SHF.L.U32 R82, R13, 0x10, RZ ;  /* 0x000000100d527819 */ /* 0x000fe200000006ff */
[----:B------:R-:W-:Y:S01]  /*27b0*/  FFMA.FTZ R13, R87, R96, R24 ;  /* 0x00000060570d7223 */ /* 0x000fe20000010018 */
[----:B------:R-:W-:Y:S01]  /*27c0*/  SHF.L.U32 R15, R15, 0x10, RZ ;  /* 0x000000100f0f7819 */ /* 0x000fe200000006ff */
[----:B------:R-:W-:Y:S01]  /*27d0*/  FFMA.FTZ R96, R85, R28, R14 ;  /* 0x0000001c55607223 */ /* 0x000fe2000001000e */
[----:B------:R-:W-:Y:S02]  /*27e0*/  SHF.L.U32 R25, R25, 0x10, RZ ;  /* 0x0000001019197819 */ /* 0x000fe400000006ff */
[C---:B------:R-:W-:Y:S01]  /*27f0*/  SHF.L.U32 R28, R29.reuse, 0x10, RZ ;  /* 0x000000101d1c7819 */ /* 0x040fe200000006ff */
[----:B------:R-:W-:Y:S01]  /*2800*/  FFMA.FTZ R15, R84, R15, R93 ;  /* 0x0000000f540f7223 */ /* 0x000fe2000001005d */
[C---:B------:R-:W-:Y:S01]  /*2810*/  PRMT R0, R26.reuse, 0x7632, R0 ;  /* 0x000076321a007816 */ /* 0x040fe20000000000 */
[----:B------:R-:W-:Y:S02]  /*2820*/  IMAD.U32 R26, R26, 0x10000, RZ ;  /* 0x000100001a1a7824 */ /* 0x000fe400078e00ff */
[----:B------:R-:W-:Y:S01]  /*2830*/  FFMA.FTZ R12, R88, R25, R13 ;  /* 0x00000019580c7223 */ /* 0x000fe2000001000d */
[----:B------:R-:W-:Y:S01]  /*2840*/  PRMT R25, R29, 0x7632, R25 ;  /* 0x000076321d197816 */ /* 0x000fe20000000019 */
[----:B------:R-:W-:Y:S01]  /*2850*/  FFMA.FTZ R93, R87, R28, R96 ;  /* 0x0000001c575d7223 */ /* 0x000fe20000010060 */
[----:B------:R-:W-:Y:S01]  /*2860*/  SHF.L.U32 R0, R0, 0x10, RZ ;  /* 0x0000001000007819 */ /* 0x000fe200000006ff */
[----:B------:R-:W-:Y:S01]  /*2870*/  FFMA.FTZ R26, R91, R26, R12 ;  /* 0x0000001a5b1a7223 */ /* 0x000fe2000001000c */
[C---:B--2---:R-:W-:Y:S01]  /*2880*/  PRMT R28, R16.reuse, 0x7632, R28 ;  /* 0x00007632101c7816 */ /* 0x044fe2000000001c */
[----:B------:R-:W-:Y:S01]  /*2890*/  FFMA.FTZ R82, R83, R82, R15 ;  /* 0x0000005253527223 */ /* 0x000fe2000001000f */
[----:B------:R-:W-:Y:S01]  /*28a0*/  SHF.L.U32 R16, R16, 0x10, RZ ;  /* 0x0000001010107819 */ /* 0x000fe200000006ff */
[----:B------:R-:W2:Y:S01]  /*28b0*/  LDG.E.128 R12, desc[UR6][R2.64+0x6000] ;  /* 0x00600006020c7981 */ /* 0x000ea2000c1e1d00 */
[----:B------:R-:W-:Y:S01]  /*28c0*/  PRMT R24, R27, 0x7632, R24 ;  /* 0x000076321b187816 */ /* 0x000fe20000000018 */
        /* <DEDUP_REMOVED lines=9> */
[----:B------:R-:W-:Y:S01]  /*2960*/  FFMA.FTZ R90, R85, R28, R90 ;  /* 0x0000001c555a7223 */ /* 0x000fe2000001005a */
[----:B------:R-:W-:Y:S01]  /*2970*/  PRMT R27, R17, 0x7632, R27 ;  /* 0x00007632111b7816 */ /* 0x000fe2000000001b */
[----:B------:R-:W-:Y:S01]  /*2980*/  FFMA.FTZ R26, R91, R0, R26 ;  /* 0x000000005b1a7223 */ /* 0x000fe2000001001a */
[----:B------:R-:W-:Y:S01]  /*2990*/  SHF.L.U32 R28, R17, 0x10, RZ ;  /* 0x00000010111c7819 */ /* 0x000fe200000006ff */
[----:B------:R-:W-:Y:S01]  /*29a0*/  IMAD.U32 R30, R30, 0x10000, RZ ;  /* 0x000100001e1e7824 */ /* 0x000fe200078e00ff */
[----:B------:R-:W-:Y:S01]  /*29b0*/  SHF.L.U32 R0, R24, 0x10, RZ ;  /* 0x0000001018007819 */ /* 0x000fe200000006ff */
[----:B------:R-:W-:Y:S01]  /*29c0*/  IMAD.U32 R27, R27, 0x10000, RZ ;  /* 0x000100001b1b7824 */ /* 0x000fe200078e00ff */
[----:B------:R-:W-:Y:S01]  /*29d0*/  SHF.L.U32 R17, R31, 0x10, RZ ;  /* 0x000000101f117819 */ /* 0x000fe200000006ff */
[----:B------:R-:W-:Y:S01]  /*29e0*/  FFMA.FTZ R25, R89, R30, R26 ;  /* 0x0000001e59197223 */ /* 0x000fe2000001001a */
[----:B------:R-:W-:Y:S01]  /*29f0*/  FFMA.FTZ R29, R87, R28, R90 ;  /* 0x0000001c571d7223 */ /* 0x000fe2000001005a */
[----:B------:R-:W-:-:S02]  /*2a00*/  FFMA.FTZ R0, R83, R0, R16 ;  /* 0x0000000053007223 */ /* 0x000fc40000010010 */
[----:B------:R-:W-:Y:S01]  /*2a10*/  FFMA.FTZ R16, R84, R17, R25 ;  /* 0x0000001154107223 */ /* 0x000fe20000010019 */
[----:B------:R-:W-:Y:S01]  /*2a20*/  FFMA.FTZ R28, R88, R27, R29 ;  /* 0x0000001b581c7223 */ /* 0x000fe2000001001d */
[C---:B---3--:R-:W-:Y:S01]  /*2a30*/  SHF.L.U32 R29, R20.reuse, 0x10, RZ ;  /* 0x00000010141d7819 */ /* 0x048fe200000006ff */
[----:B------:R-:W3:Y:S01]  /*2a40*/  LDG.E.128 R24, desc[UR6][R2.64+0x9800] ;  /* 0x0098000602187981 */ /* 0x000ee2000c1e1d00 */
[----:B------:R-:W-:Y:S02]  /*2a50*/  PRMT R20, R20, 0x7632, R20 ;  /* 0x0000763214147816 */ /* 0x000fe40000000014 */
[C---:B------:R-:W-:Y:S02]  /*2a60*/  PRMT R17, R18.reuse, 0x7632, R17 ;  /* 0x0000763212117816 */ /* 0x040fe40000000011 */
[----:B------:R-:W-:Y:S01]  /*2a70*/  SHF.L.U32 R18, R18, 0x10, RZ ;  /* 0x0000001012127819 */ /* 0x000fe200000006ff */
[----:B------:R-:W-:Y:S01]  /*2a80*/  FFMA.FTZ R90, R81, R29, R80 ;  /* 0x0000001d515a7223 */ /* 0x000fe20000010050 */
[----:B------:R-:W-:-:S02]  /*2a90*/  SHF.L.U32 R30, R20, 0x10, RZ ;  /* 0x00000010141e7819 */ /* 0x000fc400000006ff */
[----:B------:R-:W-:Y:S01]  /*2aa0*/  PRMT R31, R31, 0x7632, R31 ;  /* 0x000076321f1f7816 */ /* 0x000fe2000000001f */
[----:B------:R-:W-:Y:S01]  /*2ab0*/  FFMA.FTZ R18, R91, R18, R28 ;  /* 0x000000125b127223 */ /* 0x000fe2000001001c */
[----:B------:R-:W-:Y:S01]  /*2ac0*/  SHF.L.U32 R28, R21, 0x10, RZ ;  /* 0x00000010151c7819 */ /* 0x000fe200000006ff */
[----:B------:R-:W-:Y:S02]  /*2ad0*/  FFMA.FTZ R30, R85, R30, R90 ;  /* 0x0000001e551e7223 */ /* 0x000fe4000001005a */
[----:B------:R-:W-:Y:S01]  /*2ae0*/  IMAD.U32 R80, R31, 0x10000, RZ ;  /* 0x000100001f507824 */ /* 0x000fe200078e00ff */
[----:B------:R-:W-:Y:S01]  /*2af0*/  PRMT R21, R21, 0x7632, R21 ;  /* 0x0000763215157816 */ /* 0x000fe20000000015 */
[----:B------:R-:W-:Y:S02]  /*2b00*/  FFMA.FTZ R97, R87, R28, R30 ;  /* 0x0000001c57617223 */ /* 0x000fe4000001001e */
[----:B------:R-:W-:Y:S01]  /*2b10*/  FFMA.FTZ R80, R83, R80, R16 ;  /* 0x0000005053507223 */ /* 0x000fe20000010010 */
[----:B------:R-:W3:Y:S01]  /*2b20*/  LDG.E.128 R28, desc[UR6][R2.64+0xd000] ;  /* 0x00d00006021c7981 */ /* 0x000ee2000c1e1d00 */
[----:B----4-:R-:W-:-:S02]  /*2b30*/  SHF.L.U32 R16, R36, 0x10, RZ ;  /* 0x0000001024107819 */ /* 0x010fc400000006ff */
[----:B------:R-:W-:Y:S01]  /*2b40*/  SHF.L.U32 R20, R17, 0x10, RZ ;  /* 0x0000001011147819 */ /* 0x000fe200000006ff */
[----:B------:R-:W-:Y:S01]  /*2b50*/  IMAD.U32 R95, R21, 0x10000, RZ ;  /* 0x00010000155f7824 */ /* 0x000fe200078e00ff */
[----:B------:R-:W-:Y:S01]  /*2b60*/  PRMT R36, R36, 0x7632, R36 ;  /* 0x0000763224247816 */ /* 0x000fe20000000024 */
[----:B------:R-:W-:Y:S01]  /*2b70*/  FFMA.FTZ R96, R81, R16, R86 ;  /* 0x0000001051607223 */ /* 0x000fe20000010056 */
[C---:B------:R-:W-:Y:S01]  /*2b80*/  SHF.L.U32 R16, R22.reuse, 0x10, RZ ;  /* 0x0000001016107819 */ /* 0x040fe200000006ff */
[----:B------:R-:W-:Y:S01]  /*2b90*/  FFMA.FTZ R93, R89, R20, R18 ;  /* 0x00000014595d7223 */ /* 0x000fe20000010012 */
[----:B------:R-:W-:Y:S01]  /*2ba0*/  PRMT R22, R22, 0x7632, R22 ;  /* 0x0000763216167816 */ /* 0x000fe20000000016 */
[--C-:B------:R-:W-:Y:S01]  /*2bb0*/  FFMA.FTZ R18, R88, R95, R97.reuse ;  /* 0x0000005f58127223 */ /* 0x100fe20000010061 */
[----:B------:R-:W-:Y:S02]  /*2bc0*/  SHF.L.U32 R90, R36, 0x10, RZ ;  /* 0x00000010245a7819 */ /* 0x000fe400000006ff */
[----:B------:R-:W-:Y:S01]  /*2bd0*/  SHF.L.U32 R17, R19, 0x10, RZ ;  /* 0x0000001013117819 */ /* 0x000fe200000006ff */
[----:B------:R-:W-:Y:S01]  /*2be0*/  FFMA.FTZ R86, R91, R16, R18 ;  /* 0x000000105b567223 */ /* 0x000fe20000010012 */
[----:B------:R-:W-:Y:S01]  /*2bf0*/  SHF.L.U32 R22, R22, 0x10, RZ ;  /* 0x0000001016167819 */ /* 0x000fe200000006ff */
[----:B------:R-:W-:Y:S01]  /*2c00*/  FFMA.FTZ R98, R85, R90, R96 ;  /* 0x0000005a55627223 */ /* 0x000fe20000010060 */
[----:B-----5:R-:W-:Y:S01]  /*2c10*/  PRMT R97, R32, 0x7632, R97 ;  /* 0x0000763220617816 */ /* 0x020fe20000000061 */
[----:B------:R-:W-:Y:S01]  /*2c20*/  FFMA.FTZ R20, R84, R17, R93 ;  /* 0x0000001154147223 */ /* 0x000fe2000001005d */
[----:B------:R-:W-:-:S02]  /*2c30*/  SHF.L.U32 R32, R32, 0x10, RZ ;  /* 0x0000001020207819 */ /* 0x000fc400000006ff */
[----:B------:R-:W-:Y:S02]  /*2c40*/  PRMT R21, R19, 0x7632, R21 ;  /* 0x0000763213157816 */ /* 0x000fe40000000015 */
[C---:B------:R-:W-:Y:S01]  /*2c50*/  PRMT R90, R37.reuse, 0x7632, R90 ;  /* 0x00007632255a7816 */ /* 0x040fe2000000005a */
[----:B------:R-:W4:Y:S01]  /*2c60*/  LDG.E.128 R16, desc[UR6][R2.64+0x10800] ;  /* 0x0108000602107981 */ /* 0x000f22000c1e1d00 */
[----:B------:R-:W-:Y:S01]  /*2c70*/  SHF.L.U32 R96, R37, 0x10, RZ ;  /* 0x0000001025607819 */ /* 0x000fe200000006ff */
[----:B------:R-:W-:Y:S01]  /*2c80*/  FFMA.FTZ R37, R89, R22, R86 ;  /* 0x0000001659257223 */ /* 0x000fe20000010056 */
[----:B------:R-:W-:Y:S01]  /*2c90*/  SHF.L.U32 R86, R97, 0x10, RZ ;  /* 0x0000001061567819 */ /* 0x000fe200000006ff */
        /* <DEDUP_REMOVED lines=8> */
[----:B------:R-:W-:Y:S01]  /*2d20*/  PRMT R36, R23, 0x7632, R36 ;  /* 0x0000763217247816 */ /* 0x000fe20000000024 */
[----:B------:R-:W-:Y:S01]  /*2d30*/  FFMA.FTZ R87, R87, R90, R86 ;  /* 0x0000005a57577223 */ /* 0x000fe20000010056 */
[----:B------:R-:W-:Y:S01]  /*2d40*/  IMAD.U32 R33, R33, 0x10000, RZ ;  /* 0x0001000021217824 */ /* 0x000fe200078e00ff */
[----:B------:R-:W-:Y:S01]  /*2d50*/  PRMT R38, R38, 0x7632, R38 ;  /* 0x0000763226267816 */ /* 0x000fe20000000026 */
[----:B------:R-:W-:-:S02]  /*2d60*/  IMAD.U32 R23, R23, 0x10000, RZ ;  /* 0x0001000017177824 */ /* 0x000fc400078e00ff */
[----:B------:R-:W-:Y:S01]  /*2d70*/  FFMA.FTZ R22, R91, R22, R32 ;  /* 0x000000165b167223 */ /* 0x000fe20000010020 */
[----:B------:R-:W-:Y:S02]  /*2d80*/  IMAD.U32 R32, R34, 0x10000, RZ ;  /* 0x0001000022207824 */ /* 0x000fe400078e00ff */
[----:B------:R-:W-:Y:S01]  /*2d90*/  FFMA.FTZ R86, R88, R33, R87 ;  /* 0x0000002158567223 */ /* 0x000fe20000010057 */
[----:B------:R-:W-:Y:S01]  /*2da0*/  FFMA.FTZ R23, R84, R23, R37 ;  /* 0x0000001754177223 */ /* 0x000fe20000010025 */
[----:B------:R-:W-:Y:S02]  /*2db0*/  SHF.L.U32 R21, R21, 0x10, RZ ;  /* 0x0000001015157819 */ /* 0x000fe400000006ff */
[----:B------:R-:W-:Y:S02]  /*2dc0*/  SHF.L.U32 R36, R36, 0x10, RZ ;  /* 0x0000001024247819 */ /* 0x000fe400000006ff */
[----:B------:R-:W-:Y:S01]  /*2dd0*/  SHF.L.U32 R38, R38, 0x10, RZ ;  /* 0x0000001026267819 */ /* 0x000fe200000006ff */
[----:B------:R-:W-:Y:S01]  /*2de0*/  FFMA.FTZ R86, R91, R32, R86 ;  /* 0x000000205b567223 */ /* 0x000fe20000010056 */
[C---:B------:R-:W-:Y:S01]  /*2df0*/  PRMT R32, R48.reuse, 0x7632, R32 ;  /* 0x0000763230207816 */ /* 0x040fe20000000020 */
[C---:B------:R-:W-:Y:S01]  /*2e00*/  FFMA.FTZ R90, R83.reuse, R21, R20 ;  /* 0x00000015535a7223 */ /* 0x040fe20000010014 */
[----:B------:R-:W-:Y:S01]  /*2e10*/  FFMA.FTZ R88, R83, R36, R23 ;  /* 0x0000002453587223 */ /* 0x000fe20000010017 */
[----:B------:R-:W-:Y:S01]  /*2e20*/  FFMA.FTZ R37, R89, R38, R22 ;  /* 0x0000002659257223 */ /* 0x000fe20000010016 */
[----:B------:R-:W-:Y:S01]  /*2e30*/  SHF.L.U32 R48, R48, 0x10, RZ ;  /* 0x0000001030307819 */ /* 0x000fe200000006ff */
[----:B------:R-:W5:Y:S01]  /*2e40*/  LDG.E.128 R20, desc[UR6][R2.64+0x14000] ;  /* 0x0140000602147981 */ /* 0x000f62000c1e1d00 */
[----:B------:R-:W-:-:S02]  /*2e50*/  PRMT R81, R52, 0x7632, R81 ;  /* 0x0000763234517816 */ /* 0x000fc40000000051 */
[----:B------:R-:W-:Y:S02]  /*2e60*/  SHF.L.U32 R85, R52, 0x10, RZ ;  /* 0x0000001034557819 */ /* 0x000fe400000006ff */
[----:B------:R-:W-:Y:S02]  /*2e70*/  PRMT R34, R34, 0x7632, R34 ;  /* 0x0000763222227816 */ /* 0x000fe40000000022 */
[----:B------:R-:W-:Y:S01]  /*2e80*/  SHF.L.U32 R36, R32, 0x10, RZ ;  /* 0x0000001020247819 */ /* 0x000fe200000006ff */
[----:B------:R-:W-:Y:S01]  /*2e90*/  FFMA.FTZ R48, R85, R48, R92 ;  /* 0x0000003055307223 */ /* 0x000fe2000001005c */
[----:B------:R-:W-:Y:S01]  /*2ea0*/  SHF.L.U32 R81, R81, 0x10, RZ ;  /* 0x0000001051517819 */ /* 0x000fe200000006ff */
[----:B------:R-:W-:Y:S01]  /*2eb0*/  IMAD.U32 R34, R34, 0x10000, RZ ;  /* 0x0001000022227824 */ /* 0x000fe200078e00ff */
[----:B------:R-:W-:Y:S01]  /*2ec0*/  SHF.L.U32 R33, R39, 0x10, RZ ;  /* 0x0000001027217819 */ /* 0x000fe200000006ff */
[----:B------:R-:W-:Y:S02]  /*2ed0*/  IMAD.U32 R87, R53, 0x10000, RZ ;  /* 0x0001000035577824 */ /* 0x000fe400078e00ff */
[----:B------:R-:W-:Y:S01]  /*2ee0*/  FFMA.FTZ R52, R81, R36, R48 ;  /* 0x0000002451347223 */ /* 0x000fe20000010030 */
[----:B------:R-:W-:Y:S01]  /*2ef0*/  SHF.L.U32 R48, R49, 0x10, RZ ;  /* 0x0000001031307819 */ /* 0x000fe200000006ff */
[----:B------:R-:W-:Y:S01]  /*2f00*/  FFMA.FTZ R89, R89, R34, R86 ;  /* 0x0000002259597223 */ /* 0x000fe20000010056 */
[----:B------:R-:W-:-:S02]  /*2f10*/  PRMT R34, R49, 0x7632, R34 ;  /* 0x0000763231227816 */ /* 0x000fc40000000022 */
[----:B------:R-:W-:Y:S01]  /*2f20*/  PRMT R86, R53, 0x7632, R86 ;  /* 0x0000763235567816 */ /* 0x000fe20000000056 */
[----:B------:R-:W-:Y:S01]  /*2f30*/  FFMA.FTZ R92, R84, R33, R37 ;  /* 0x00000021545c7223 */ /* 0x000fe20000010025 */
[----:B------:R-:W-:Y:S01]  /*2f40*/  PRMT R32, R39, 0x7632, R32 ;  /* 0x0000763227207816 */ /* 0x000fe20000000020 */
[----:B------:R-:W-:Y:S01]  /*2f50*/  FFMA.FTZ R53, R87, R48, R52 ;  /* 0x0000003057357223 */ /* 0x000fe20000010034 */
[----:B------:R-:W5:Y:S01]  /*2f60*/  LDG.E.128 R36, desc[UR6][R2.64+0x17800] ;  /* 0x0178000602247981 */ /* 0x000f62000c1e1d00 */
[C---:B------:R-:W-:Y:S02]  /*2f70*/  SHF.L.U32 R33, R35.reuse, 0x10, RZ ;  /* 0x0000001023217819 */ /* 0x040fe400000006ff */
[----:B------:R-:W-:Y:S01]  /*2f80*/  PRMT R48, R35, 0x7632, R48 ;  /* 0x0000763223307816 */ /* 0x000fe20000000030 */
[----:B------:R-:W-:Y:S01]  /*2f90*/  IMAD.U32 R86, R86, 0x10000, RZ ;  /* 0x0001000056567824 */ /* 0x000fe200078e00ff */
[----:B------:R-:W-:Y:S01]  /*2fa0*/  SHF.L.U32 R49, R34, 0x10, RZ ;  /* 0x0000001022317819 */ /* 0x000fe200000006ff */
[----:B------:R-:W-:Y:S01]  /*2fb0*/  FFMA.FTZ R94, R84, R33, R89 ;  /* 0x00000021545e7223 */ /* 0x000fe20000010059 */
[----:B------:R-:W-:-:S02]  /*2fc0*/  SHF.L.U32 R48, R48, 0x10, RZ ;  /* 0x0000001030307819 */ /* 0x000fc400000006ff */
[----:B------:R-:W-:Y:S01]  /*2fd0*/  PRMT R91, R56, 0x7632, R91 ;  /* 0x00007632385b7816 */ /* 0x000fe2000000005b */
[----:B------:R-:W-:Y:S01]  /*2fe0*/  FFMA.FTZ R52, R86, R49, R53 ;  /* 0x0000003156347223 */ /* 0x000fe20000010035 */
[----:B------:R-:W-:Y:S01]  /*2ff0*/  PRMT R49, R50, 0x7632, R49 ;  /* 0x0000763232317816 */ /* 0x000fe20000000031 */
[----:B------:R-:W-:Y:S01]  /*3000*/  IMAD.U32 R56, R56, 0x10000, RZ ;  /* 0x0001000038387824 */ /* 0x000fe200078e00ff */
[----:B------:R-:W-:Y:S01]  /*3010*/  SHF.L.U32 R32, R32, 0x10, RZ ;  /* 0x0000001020207819 */ /* 0x000fe200000006ff */
[----:B------:R-:W-:Y:S01]  /*3020*/  FFMA.FTZ R94, R83, R48, R94 ;  /* 0x00000030535e7223 */ /* 0x000fe2000001005e */
[----:B------:R-:W-:Y:S02]  /*3030*/  SHF.L.U32 R50, R50, 0x10, RZ ;  /* 0x0000001032327819 */ /* 0x000fe400000006ff */
[C---:B------:R-:W-:Y:S01]  /*3040*/  SHF.L.U32 R89, R54.reuse, 0x10, RZ ;  /* 0x0000001036597819 */ /* 0x040fe200000006ff */
[----:B------:R-:W-:Y:S01]  /*3050*/  FFMA.FTZ R56, R85, R56, R82 ;  /* 0x0000003855387223 */ /* 0x000fe20000010052 */
[----:B------:R-:W-:Y:S01]  /*3060*/  SHF.L.U32 R48, R91, 0x10, RZ ;  /* 0x000000105b307819 */ /* 0x000fe200000006ff */
[----:B------:R-:W-:Y:S01]  /*3070*/  FFMA.FTZ R92, R83, R32, R92 ;  /* 0x00000020535c7223 */ /* 0x000fe2000001005c */
[----:B------:R-:W-:Y:S01]  /*3080*/  PRMT R84, R54, 0x7632, R84 ;  /* 0x0000763236547816 */ /* 0x000fe20000000054 */
[----:B------:R-:W-:Y:S01]  /*3090*/  FFMA.FTZ R53, R89, R50, R52 ;  /* 0x0000003259357223 */ /* 0x000fe20000010034 */
[----:B------:R-:W5:Y:S01]  /*30a0*/  LDG.E.128 R32, desc[UR6][R2.64+0x1b000] ;  /* 0x01b0000602207981 */ /* 0x000f62000c1e1d00 */
[C---:B------:R-:W-:Y:S01]  /*30b0*/  PRMT R50, R57.reuse, 0x7632, R50 ;  /* 0x0000763239327816 */ /* 0x040fe20000000032 */
[----:B------:R-:W-:-:S02]  /*30c0*/  IMAD.U32 R52, R57, 0x10000, RZ ;  /* 0x0001000039347824 */ /* 0x000fc400078e00ff */
        /* <DEDUP_REMOVED lines=11> */
[C---:B------:R-:W-:Y:S01]  /*3180*/  PRMT R57, R58.reuse, 0x7632, R57 ;  /* 0x000076323a397816 */ /* 0x040fe20000000039 */
[----:B------:R-:W-:Y:S01]  /*3190*/  IMAD.U32 R58, R58, 0x10000, RZ ;  /* 0x000100003a3a7824 */ /* 0x000fe200078e00ff */
        /* <DEDUP_REMOVED lines=8> */
[----:B------:R-:W5:Y:S01]  /*3220*/  LDG.E.128 R48, desc[UR6][R2.64+0x3000] ;  /* 0x0030000602307981 */ /* 0x000f62000c1e1d00 */
[----:B------:R-:W-:-:S02]  /*3230*/  IMAD.U32 R57, R57, 0x10000, RZ ;  /* 0x0001000039397824 */ /* 0x000fc400078e00ff */
[----:B------:R-:W-:Y:S01]  /*3240*/  FFMA.FTZ R0, R83, R56, R96 ;  /* 0x0000003853007223 */ /* 0x000fe20000010060 */
[----:B------:R-:W-:Y:S01]  /*3250*/  SHF.L.U32 R56, R65, 0x10, RZ ;  /* 0x0000001041387819 */ /* 0x000fe200000006ff */
[----:B------:R0:W5:Y:S01]  /*3260*/  LDG.E.128 R52, desc[UR6][R40.64+0x3000] ;  /* 0x0030000628347981 */ /* 0x000162000c1e1d00 */
[----:B------:R-:W-:Y:S01]  /*3270*/  FFMA.FTZ R58, R81, R58, R64 ;  /* 0x0000003a513a7223 */ /* 0x000fe20000010040 */
[----:B------:R-:W-:Y:S01]  /*3280*/  FFMA.FTZ R57, R84, R57, R91 ;  /* 0x0000003954397223 */ /* 0x000fe2000001005b */
[----:B------:R-:W-:Y:S02]  /*3290*/  PRMT R65, R65, 0x7632, R65 ;  /* 0x0000763241417816 */ /* 0x000fe40000000041 */
[----:B------:R-:W-:Y:S01]  /*32a0*/  FFMA.FTZ R91, R87, R56, R58 ;  /* 0x00000038575b7223 */ /* 0x000fe2000001003a */
[C---:B0-----:R-:W-:Y:S02]  /*32b0*/  PRMT R40, R60.reuse, 0x7632, R40 ;  /* 0x000076323c287816 */ /* 0x041fe40000000028 */
[----:B------:R-:W-:Y:S01]  /*32c0*/  SHF.L.U32 R60, R60, 0x10, RZ ;  /* 0x000000103c3c7819 */ /* 0x000fe200000006ff */
[----:B------:R-:W-:Y:S01]  /*32d0*/  IMAD.U32 R41, R59, 0x10000, RZ ;  /* 0x000100003b297824 */ /* 0x000fe200078e00ff */
[----:B------:R-:W-:-:S03]  /*32e0*/  SHF.L.U32 R56, R40, 0x10, RZ ;  /* 0x0000001028387819 */ /* 0x000fc600000006ff */
[----:B------:R-:W-:Y:S01]  /*32f0*/  FFMA.FTZ R58, R85, R60, R80 ;  /* 0x0000003c553a7223 */ /* 0x000fe20000010050 */
[----:B------:R-:W-:Y:S01]  /*3300*/  SHF.L.U32 R65, R65, 0x10, RZ ;  /* 0x0000001041417819 */ /* 0x000fe200000006ff */
[----:B------:R-:W-:Y:S01]  /*3310*/  FFMA.FTZ R60, R82, R41, R57 ;  /* 0x00000029523c7223 */ /* 0x000fe20000010039 */
[----:B------:R-:W-:Y:S01]  /*3320*/  PRMT R41, R61, 0x7632, R41 ;  /* 0x000076323d297816 */ /* 0x000fe20000000029 */
[----:B------:R-:W-:Y:S01]  /*3330*/  FFMA.FTZ R98, R81, R56, R58 ;  /* 0x0000003851627223 */ /* 0x000fe2000001003a */
[----:B------:R-:W-:Y:S01]  /*3340*/  SHF.L.U32 R96, R61, 0x10, RZ ;  /* 0x000000103d607819 */ /* 0x000fe200000006ff */
[----:B------:R-:W-:Y:S01]  /*3350*/  FFMA.FTZ R80, R86, R65, R91 ;  /* 0x0000004156507223 */ /* 0x000fe2000001005b */
[C---:B------:R-:W-:Y:S02]  /*3360*/  SHF.L.U32 R64, R66.reuse, 0x10, RZ ;  /* 0x0000001042407819 */ /* 0x040fe400000006ff */
[----:B------:R-:W-:Y:S01]  /*3370*/  SHF.L.U32 R41, R41, 0x10, RZ ;  /* 0x0000001029297819 */ /* 0x000fe200000006ff */
[----:B------:R-:W-:Y:S01]  /*3380*/  FFMA.FTZ R65, R87, R96, R98 ;  /* 0x0000006057417223 */ /* 0x000fe20000010062 */
[----:B------:R-:W-:Y:S01]  /*3390*/  PRMT R66, R66, 0x7632, R66 ;  /* 0x0000763242427816 */ /* 0x000fe20000000042 */
[----:B------:R-:W-:Y:S01]  /*33a0*/  FFMA.FTZ R61, R89, R64, R80 ;  /* 0x00000040593d7223 */ /* 0x000fe20000010050 */
[----:B------:R-:W-:Y:S01]  /*33b0*/  PRMT R40, R59, 0x7632, R40 ;  /* 0x000076323b287816 */ /* 0x000fe20000000028 */
[----:B------:R-:W-:Y:S01]  /*33c0*/  FFMA.FTZ R80, R86, R41, R65 ;  /* 0x0000002956507223 */ /* 0x000fe20000010041 */
[----:B------:R-:W-:Y:S01]  /*33d0*/  SHF.L.U32 R41, R66, 0x10, RZ ;  /* 0x0000001042297819 */ /* 0x000fe200000006ff */
[C---:B------:R-:W-:Y:S01]  /*33e0*/  IMAD.U32 R64, R62.reuse, 0x10000, RZ ;  /* 0x000100003e407824 */ /* 0x040fe200078e00ff */
[----:B------:R-:W5:Y:S01]  /*33f0*/  LDG.E.128 R56, desc[UR6][R2.64+0x6800] ;  /* 0x0068000602387981 */ /* 0x000f62000c1e1d00 */
[----:B------:R-:W-:Y:S01]  /*3400*/  PRMT R62, R62, 0x7632, R62 ;  /* 0x000076323e3e7816 */ /* 0x000fe2000000003e */
[----:B------:R-:W-:-:S02]  /*3410*/  IMAD.U32 R40, R40, 0x10000, RZ ;  /* 0x0001000028287824 */ /* 0x000fc400078e00ff */
[----:B------:R-:W-:Y:S01]  /*3420*/  FFMA.FTZ R41, R84, R41, R61 ;  /* 0x0000002954297223 */ /* 0x000fe2000001003d */
[----:B------:R-:W-:Y:S02]  /*3430*/  SHF.L.U32 R61, R62, 0x10, RZ ;  /* 0x000000103e3d7819 */ /* 0x000fe400000006ff */
[C---:B------:R-:W-:Y:S01]  /*3440*/  PRMT R62, R68.reuse, 0x7632, R62 ;  /* 0x00007632443e7816 */ /* 0x040fe2000000003e */
[--C-:B------:R-:W-:Y:S01]  /*3450*/  FFMA.FTZ R40, R83, R40, R60.reuse ;  /* 0x0000002853287223 */ /* 0x100fe2000001003c */
[----:B------:R-:W-:Y:S02]  /*3460*/  SHF.L.U32 R68, R68, 0x10, RZ ;  /* 0x0000001044447819 */ /* 0x000fe400000006ff */
[C---:B------:R-:W-:Y:S02]  /*3470*/  PRMT R60, R67.reuse, 0x7632, R60 ;  /* 0x00007632433c7816 */ /* 0x040fe4000000003c */
[----:B------:R-:W-:Y:S01]  /*3480*/  SHF.L.U32 R67, R67, 0x10, RZ ;  /* 0x0000001043437819 */ /* 0x000fe200000006ff */
[----:B------:R-:W-:Y:S01]  /*3490*/  FFMA.FTZ R68, R85, R68, R90 ;  /* 0x0000004455447223 */ /* 0x000fe2000001005a */
[----:B------:R-:W-:Y:S01]  /*34a0*/  SHF.L.U32 R62, R62, 0x10, RZ ;  /* 0x000000103e3e7819 */ /* 0x000fe200000006ff */
[----:B------:R-:W-:-:S02]  /*34b0*/  FFMA.FTZ R65, R89, R64, R80 ;  /* 0x0000004059417223 */ /* 0x000fc40000010050 */
[----:B------:R-:W-:Y:S01]  /*34c0*/  FFMA.FTZ R66, R82, R67, R41 ;  /* 0x0000004352427223 */ /* 0x000fe20000010029 */
[----:B------:R-:W-:Y:S02]  /*34d0*/  IMAD.U32 R41, R63, 0x10000, RZ ;  /* 0x000100003f297824 */ /* 0x000fe400078e00ff */
[----:B------:R-:W-:Y:S01]  /*34e0*/  FFMA.FTZ R90, R81, R62, R68 ;  /* 0x0000003e515a7223 */ /* 0x000fe20000010044 */
[----:B------:R-:W-:Y:S01]  /*34f0*/  FFMA.FTZ R61, R84, R61, R65 ;  /* 0x0000003d543d7223 */ /* 0x000fe20000010041 */
[----:B------:R-:W-:Y:S01]  /*3500*/  PRMT R63, R63, 0x7632, R63 ;  /* 0x000076323f3f7816 */ /* 0x000fe2000000003f */
[C---:B------:R-:W-:Y:S01]  /*3510*/  IMAD.U32 R68, R69.reuse, 0x10000, RZ ;  /* 0x0001000045447824 */ /* 0x040fe200078e00ff */
[----:B------:R-:W-:Y:S01]  /*3520*/  PRMT R69, R69, 0x7632, R69 ;  /* 0x0000763245457816 */ /* 0x000fe20000000045 */
[----:B------:R-:W-:Y:S01]  /*3530*/  FFMA.FTZ R65, R82, R41, R61 ;  /* 0x0000002952417223 */ /* 0x000fe2000001003d */
[----:B------:R-:W-:Y:S01]  /*3540*/  SHF.L.U32 R64, R60, 0x10, RZ ;  /* 0x000000103c407819 */ /* 0x000fe200000006ff */
[----:B------:R-:W-:Y:S01]  /*3550*/  FFMA.FTZ R91, R87, R68, R90 ;  /* 0x00000044575b7223 */ /* 0x000fe2000001005a */
[----:B------:R-:W-:-:S02]  /*3560*/  SHF.L.U32 R80, R63, 0x10, RZ ;  /* 0x000000103f507819 */ /* 0x000fc400000006ff */
[----:B------:R-:W-:Y:S01]  /*3570*/  SHF.L.U32 R69, R69, 0x10, RZ ;  /* 0x0000001045457819 */ /* 0x000fe200000006ff */
[----:B------:R-:W5:Y:S01]  /*3580*/  LDG.E.128 R60, desc[UR6][R2.64+0xa000] ;  /* 0x00a00006023c7981 */ /* 0x000f62000c1e1d00 */
[C---:B------:R-:W-:Y:S02]  /*3590*/  PRMT R90, R72.reuse, 0x7632, R90 ;  /* 0x00007632485a7816 */ /* 0x040fe4000000005a */
[----:B------:R-:W-:Y:S02]  /*35a0*/  SHF.L.U32 R93, R72, 0x10, RZ ;  /* 0x00000010485d7819 */ /* 0x000fe400000006ff */
[----:B------:R-:W-:Y:S01]  /*35b0*/  PRMT R68, R70, 0x7632, R68 ;  /* 0x0000763246447816 */ /* 0x000fe20000000044 */
[----:B------:R-:W-:Y:S01]  /*35c0*/  FFMA.FTZ R72, R86, R69, R91 ;  /* 0x0000004556487223 */ /* 0x000fe2000001005b */
[----:B------:R-:W-:Y:S01]  /*35d0*/  SHF.L.U32 R70, R70, 0x10, RZ ;  /* 0x0000001046467819 */ /* 0x000fe200000006ff */
[C---:B------:R-:W-:Y:S01]  /*35e0*/  FFMA.FTZ R41, R83.reuse, R64, R66 ;  /* 0x0000004053297223 */ /* 0x040fe20000010042 */
[----:B------:R-:W-:Y:S01]  /*35f0*/  FFMA.FTZ R80, R83, R80, R65 ;  /* 0x0000005053507223 */ /* 0x000fe20000010041 */
[----:B------:R-:W-:-:S02]  /*3600*/  IMAD.U32 R90, R90, 0x10000, RZ ;  /* 0x000100005a5a7824 */ /* 0x000fc400078e00ff */
[----:B------:R-:W-:Y:S01]  /*3610*/  FFMA.FTZ R88, R85, R93, R88 ;  /* 0x0000005d55587223 */ /* 0x000fe20000010058 */
[----:B------:R-:W5:Y:S01]  /*3620*/  LDG.E.128 R64, desc[UR6][R2.64+0xd800] ;  /* 0x00d8000602407981 */ /* 0x000f62000c1e1d00 */
[----:B------:R-:W-:Y:S01]  /*3630*/  SHF.L.U32 R69, R68, 0x10, RZ ;  /* 0x0000001044457819 */ /* 0x000fe200000006ff */
[----:B------:R-:W-:Y:S01]  /*3640*/  FFMA.FTZ R91, R89, R70, R72 ;  /* 0x00000046595b7223 */ /* 0x000fe20000010048 */
[----:B------:R-:W-:Y:S01]  /*3650*/  SHF.L.U32 R68, R73, 0x10, RZ ;  /* 0x0000001049447819 */ /* 0x000fe200000006ff */
[----:B------:R-:W-:Y:S02]  /*3660*/  FFMA.FTZ R88, R81, R90, R88 ;  /* 0x0000005a51587223 */ /* 0x000fe40000010058 */
[----:B------:R-:W-:Y:S01]  /*3670*/  FFMA.FTZ R91, R84, R69, R91 ;  /* 0x00000045545b7223 */ /* 0x000fe2000001005b */
[----:B------:R-:W-:Y:S01]  /*3680*/  SHF.L.U32 R69, R71, 0x10, RZ ;  /* 0x0000001047457819 */ /* 0x000fe200000006ff */
[----:B------:R-:W-:Y:S01]  /*3690*/  FFMA.FTZ R93, R87, R68, R88 ;  /* 0x00000044575d7223 */ /* 0x000fe20000010058 */
[----:B------:R-:W-:-:S02]  /*36a0*/  PRMT R73, R73, 0x7632, R73 ;  /* 0x0000763249497816 */ /* 0x000fc40000000049 */
[----:B------:R-:W-:Y:S02]  /*36b0*/  SHF.L.U32 R68, R76, 0x10, RZ ;  /* 0x000000104c447819 */ /* 0x000fe400000006ff */
[----:B------:R-:W-:Y:S01]  /*36c0*/  PRMT R76, R71, 0x7632, R76 ;  /* 0x00007632474c7816 */ /* 0x000fe2000000004c */
[----:B------:R-:W-:Y:S01]  /*36d0*/  FFMA.FTZ R88, R82, R69, R91 ;  /* 0x0000004552587223 */ /* 0x000fe2000001005b */
[----:B------:R-:W-:Y:S02]  /*36e0*/  IMAD.U32 R73, R73, 0x10000, RZ ;  /* 0x0001000049497824 */ /* 0x000fe400078e00ff */
[----:B------:R-:W-:Y:S01]  /*36f0*/  FFMA.FTZ R92, R85, R68, R92 ;  /* 0x00000044555c7223 */ /* 0x000fe2000001005c */
[----:B------:R-:W-:Y:S02]  /*3700*/  PRMT R69, R76, 0x7632, R69 ;  /* 0x000076324c457816 */ /* 0x000fe40000000045 */
[----:B------:R-:W-:Y:S01]  /*3710*/  SHF.L.U32 R68, R74, 0x10, RZ ;  /* 0x000000104a447819 */ /* 0x000fe200000006ff */
[----:B------:R-:W-:Y:S01]  /*3720*/  FFMA.FTZ R70, R86, R73, R93 ;  /* 0x0000004956467223 */ /* 0x000fe2000001005d */
[----:B------:R-:W-:-:S02]  /*3730*/  PRMT R74, R74, 0x7632, R74 ;  /* 0x000076324a4a7816 */ /* 0x000fc4000000004a */
[----:B------:R-:W-:Y:S01]  /*3740*/  SHF.L.U32 R72, R69, 0x10, RZ ;  /* 0x0000001045487819 */ /* 0x000fe200000006ff */
[----:B------:R-:W-:Y:S01]  /*3750*/  FFMA.FTZ R91, R89, R68, R70 ;  /* 0x00000044595b7223 */ /* 0x000fe20000010046 */
[----:B------:R-:W-:Y:S01]  /*3760*/  SHF.L.U32 R73, R74, 0x10, RZ ;  /* 0x000000104a497819 */ /* 0x000fe200000006ff */
[----:B------:R-:W5:Y:S01]  /*3770*/  LDG.E.128 R68, desc[UR6][R2.64+0x11000] ;  /* 0x0110000602447981 */ /* 0x000f62000c1e1d00 */
[----:B------:R-:W-:Y:S01]  /*3780*/  SHF.L.U32 R74, R77, 0x10, RZ ;  /* 0x000000104d4a7819 */ /* 0x000fe200000006ff */
[----:B------:R-:W-:Y:S01]  /*3790*/  FFMA.FTZ R92, R81, R72, R92 ;  /* 0x00000048515c7223 */ /* 0x000fe2000001005c */
[C---:B------:R-:W-:Y:S02]  /*37a0*/  PRMT R93, R44.reuse, 0x7632, R93 ;  /* 0x000076322c5d7816 */ /* 0x040fe4000000005d */
[----:B------:R-:W-:Y:S02]  /*37b0*/  PRMT R72, R77, 0x7632, R72 ;  /* 0x000076324d487816 */ /* 0x000fe40000000048 */
[----:B------:R-:W-:Y:S01]  /*37c0*/  SHF.L.U32 R44, R44, 0x10, RZ ;  /* 0x000000102c2c7819 */ /* 0x000fe200000006ff */
[----:B------:R-:W-:Y:S01]  /*37d0*/  FFMA.FTZ R73, R84, R73, R91 ;  /* 0x0000004954497223 */ /* 0x000fe2000001005b */
[----:B------:R-:W-:Y:S01]  /*37e0*/  FFMA.FTZ R91, R87, R74, R92 ;  /* 0x0000004a575b7223 */ /* 0x000fe2000001005c */
[----:B------:R-:W-:Y:S01]  /*37f0*/  SHF.L.U32 R74, R93, 0x10, RZ ;  /* 0x000000105d4a7819 */ /* 0x000fe200000006ff */
[----:B------:R-:W-:-:S02]  /*3800*/  IMAD.U32 R77, R72, 0x10000, RZ ;  /* 0x00010000484d7824 */ /* 0x000fc400078e00ff */
        /* <DEDUP_REMOVED lines=9> */
[----:B------:R-:W-:Y:S01]  /*38a0*/  FFMA.FTZ R85, R89, R44, R72 ;  /* 0x0000002c59557223 */ /* 0x000fe20000010048 */
[----:B------:R-:W-:-:S02]  /*38b0*/  FFMA.FTZ R91, R87, R92, R74 ;  /* 0x0000005c575b7223 */ /* 0x000fc4000001004a */
[----:B------:R-:W5:Y:S01]  /*38c0*/  LDG.E.128 R72, desc[UR6][R2.64+0x14800] ;  /* 0x0148000602487981 */ /* 0x000f62000c1e1d00 */
[----:B------:R-:W-:Y:S01]  /*38d0*/  IMAD.U32 R87, R45, 0x10000, RZ ;  /* 0x000100002d577824 */ /* 0x000fe200078e00ff */
[----:B------:R-:W-:Y:S01]  /*38e0*/  SHF.L.U32 R45, R76, 0x10, RZ ;  /* 0x000000104c2d7819 */ /* 0x000fe200000006ff */
[----:B------:R-:W-:Y:S01]  /*38f0*/  IMAD.U32 R76, R46, 0x10000, RZ ;  /* 0x000100002e4c7824 */ /* 0x000fe200078e00ff */
[----:B------:R-:W-:Y:S01]  /*3900*/  PRMT R78, R78, 0x7632, R78 ;  /* 0x000076324e4e7816 */ /* 0x000fe2000000004e */
[----:B------:R-:W-:Y:S01]  /*3910*/  FFMA.FTZ R86, R86, R87, R91 ;  /* 0x0000005756567223 */ /* 0x000fe2000001005b */
[----:B------:R-:W-:Y:S01]  /*3920*/  SHF.L.U32 R44, R90, 0x10, RZ ;  /* 0x000000105a2c7819 */ /* 0x000fe200000006ff */
[----:B------:R-:W-:Y:S01]  /*3930*/  FFMA.FTZ R45, R83, R45, R88 ;  /* 0x0000002d532d7223 */ /* 0x000fe20000010058 */
[----:B------:R-:W-:Y:S01]  /*3940*/  SHF.L.U32 R81, R78, 0x10, RZ ;  /* 0x000000104e517819 */ /* 0x000fe200000006ff */
[----:B------:R-:W-:Y:S02]  /*3950*/  FFMA.FTZ R93, R89, R76, R86 ;  /* 0x0000004c595d7223 */ /* 0x000fe40000010056 */
[----:B------:R-:W5:Y:S01]  /*3960*/  LDG.E.128 R88, desc[UR6][R2.64+0x18000] ;  /* 0x0180000602587981 */ /* 0x000f62000c1e1d00 */
[----:B------:R-:W-:Y:S01]  /*3970*/  FFMA.FTZ R44, R83, R44, R77 ;  /* 0x0000002c532c7223 */ /* 0x000fe2000001004d */
[----:B------:R-:W-:Y:S01]  /*3980*/  FFMA.FTZ R85, R84, R81, R85 ;  /* 0x0000005154557223 */ /* 0x000fe20000010055 */
[----:B------:R-:W-:-:S02]  /*3990*/  PRMT R46, R46, 0x7632, R46 ;  /* 0x000076322e2e7816 */ /* 0x000fc4000000002e */
[----:B------:R-:W-:Y:S02]  /*39a0*/  SHF.L.U32 R78, R8, 0x10, RZ ;  /* 0x00000010084e7819 */ /* 0x000fe400000006ff */
[----:B------:R-:W-:Y:S02]  /*39b0*/  SHF.L.U32 R81, R4, 0x10, RZ ;  /* 0x0000001004517819 */ /* 0x000fe400000006ff */
[----:B------:R-:W-:Y:S02]  /*39c0*/  PRMT R76, R8, 0x7632, R76 ;  /* 0x00007632084c7816 */ /* 0x000fe4000000004c */
[----:B------:R-:W-:Y:S01]  /*39d0*/  SHF.L.U32 R77, R79, 0x10, RZ ;  /* 0x000000104f4d7819 */ /* 0x000fe200000006ff */
[----:B------:R-:W-:Y:S02]  /*39e0*/  IMAD.U32 R87, R46, 0x10000, RZ ;  /* 0x000100002e577824 */ /* 0x000fe400078e00ff */
[----:B------:R-:W-:Y:S01]  /*39f0*/  FFMA.FTZ R97, R81, R78, R0 ;  /* 0x0000004e51617223 */ /* 0x000fe20000010000 */
[----:B------:R-:W-:-:S02]  /*3a00*/  SHF.L.U32 R95, R76, 0x10, RZ ;  /* 0x000000104c5f7819 */ /* 0x000fc400000006ff */
[----:B------:R-:W-:Y:S01]  /*3a10*/  PRMT R0, R79, 0x7632, R0 ;  /* 0x000076324f007816 */ /* 0x000fe20000000000 */
[----:B------:R-:W-:Y:S02]  /*3a20*/  FFMA.FTZ R46, R82, R77, R85 ;  /* 0x0000004d522e7223 */ /* 0x000fe40000010055 */
[----:B------:R0:W5:Y:S01]  /*3a30*/  LDG.E.128 R76, desc[UR6][R2.64+0x1b800] ;  /* 0x01b80006024c7981 */ /* 0x000162000c1e1d00 */
[----:B------:R-:W-:Y:S01]  /*3a40*/  PRMT R8, R4, 0x7632, R8 ;  /* 0x0000763204087816 */ /* 0x000fe20000000008 */
[----:B------:R-:W-:-:S03]  /*3a50*/  FFMA.FTZ R87, R84, R87, R93 ;  /* 0x0000005754577223 */ /* 0x000fc6000001005d */
[----:B------:R-:W-:Y:S02]  /*3a60*/  SHF.L.U32 R4, R8, 0x10, RZ ;  /* 0x0000001008047819 */ /* 0x000fe400000006ff */
[C---:B------:R-:W-:Y:S02]  /*3a70*/  PRMT R85, R9.reuse, 0x7632, R85 ;  /* 0x0000763209557816 */ /* 0x040fe40000000055 */
[----:B------:R-:W-:Y:S01]  /*3a80*/  SHF.L.U32 R86, R9, 0x10, RZ ;  /* 0x0000001009567819 */ /* 0x000fe200000006ff */
[----:B------:R-:W-:Y:S01]  /*3a90*/  FFMA.FTZ R92, R4, R95, R97 ;  /* 0x0000005f045c7223 */ /* 0x000fe20000010061 */
[C---:B------:R-:W-:Y:S01]  /*3aa0*/  PRMT R84, R5.reuse, 0x7632, R84 ;  /* 0x0000763205547816 */ /* 0x040fe20000000054 */
[----:B------:R-:W-:Y:S01]  /*3ab0*/  IMAD.U32 R5, R5, 0x10000, RZ ;  /* 0x0001000005057824 */ /* 0x000fe200078e00ff */
[----:B------:R-:W-:Y:S02]  /*3ac0*/  SHF.L.U32 R9, R47, 0x10, RZ ;  /* 0x000000102f097819 */ /* 0x000fe400000006ff */
[----:B------:R-:W-:Y:S01]  /*3ad0*/  SHF.L.U32 R8, R0, 0x10, RZ ;  /* 0x0000001000087819 */ /* 0x000fe200000006ff */
[----:B------:R-:W-:Y:S01]  /*3ae0*/  IMAD.U32 R0, R84, 0x10000, RZ ;  /* 0x0001000054007824 */ /* 0x000fe200078e00ff */
[----:B------:R-:W-:Y:S01]  /*3af0*/  SHF.L.U32 R85, R85, 0x10, RZ ;  /* 0x0000001055557819 */ /* 0x000fe200000006ff */
[----:B------:R-:W-:Y:S01]  /*3b00*/  FFMA.FTZ R93, R5, R86, R92 ;  /* 0x00000056055d7223 */ /* 0x000fe2000001005c */
[----:B------:R-:W-:Y:S01]  /*3b10*/  PRMT R47, R47, 0x7632, R47 ;  /* 0x000076322f2f7816 */ /* 0x000fe2000000002f */
[----:B------:R-:W-:Y:S01]  /*3b20*/  FFMA.FTZ R82, R82, R9, R87 ;  /* 0x0000000952527223 */ /* 0x000fe20000010057 */
[----:B0-----:R-:W-:Y:S01]  /*3b30*/  PRMT R2, R6, 0x7632, R2 ;  /* 0x0000763206027816 */ /* 0x001fe20000000002 */
[----:B------:R-:W-:Y:S01]  /*3b40*/  FFMA.FTZ R8, R83, R8, R46 ;  /* 0x0000000853087223 */ /* 0x000fe2000001002e */
[----:B------:R-:W-:Y:S01]  /*3b50*/  PRMT R3, R10, 0x7632, R3 ;  /* 0x000076320a037816 */ /* 0x000fe20000000003 */
[----:B------:R-:W-:Y:S01]  /*3b60*/  FFMA.FTZ R85, R0, R85, R93 ;  /* 0x0000005500557223 */ /* 0x000fe2000001005d */
[----:B------:R-:W-:-:S02]  /*3b70*/  SHF.L.U32 R9, R10, 0x10, RZ ;  /* 0x000000100a097819 */ /* 0x000fc400000006ff */
[----:B------:R-:W-:Y:S02]  /*3b80*/  SHF.L.U32 R6, R6, 0x10, RZ ;  /* 0x0000001006067819 */ /* 0x000fe400000006ff */
[----:B------:R-:W-:Y:S02]  /*3b90*/  SHF.L.U32 R10, R47, 0x10, RZ ;  /* 0x000000102f0a7819 */ /* 0x000fe400000006ff */
[C---:B--2---:R-:W-:Y:S01]  /*3ba0*/  PRMT R46, R12.reuse, 0x7632, R46 ;  /* 0x000076320c2e7816 */ /* 0x044fe2000000002e */
[----:B------:R-:W-:Y:S01]  /*3bb0*/  IMAD.U32 R12, R12, 0x10000, RZ ;  /* 0x000100000c0c7824 */ /* 0x000fe200078e00ff */
[----:B------:R-:W-:Y:S01]  /*3bc0*/  SHF.L.U32 R3, R3, 0x10, RZ ;  /* 0x0000001003037819 */ /* 0x000fe200000006ff */
[----:B------:R-:W-:Y:S01]  /*3bd0*/  FFMA.FTZ R9, R6, R9, R85 ;  /* 0x0000000906097223 */ /* 0x000fe20000010055 */
[----:B------:R-:W-:Y:S01]  /*3be0*/  SHF.L.U32 R2, R2, 0x10, RZ ;  /* 0x0000001002027819 */ /* 0x000fe200000006ff */
[----:B------:R-:W-:Y:S01]  /*3bf0*/  FFMA.FTZ R10, R83, R10, R82 ;  /* 0x0000000a530a7223 */ /* 0x000fe20000010052 */
[----:B------:R-:W-:Y:S01]  /*3c00*/  SHF.L.U32 R47, R46, 0x10, RZ ;  /* 0x000000102e2f7819 */ /* 0x000fe200000006ff */
[----:B------:R-:W-:-:S02]  /*3c10*/  FFMA.FTZ R83, R81, R12, R40 ;  /* 0x0000000c51537223 */ /* 0x000fc40000010028 */
[--C-:B------:R-:W-:Y:S01]  /*3c20*/  FFMA.FTZ R40, R2, R3, R9.reuse ;  /* 0x0000000302287223 */ /* 0x100fe20000010009 */
[C---:B------:R-:W-:Y:S01]  /*3c30*/  PRMT R9, R13.reuse, 0x7632, R9 ;  /* 0x000076320d097816 */ /* 0x040fe20000000009 */
[----:B------:R-:W-:Y:S02]  /*3c40*/  IMAD.U32 R46, R13, 0x10000, RZ ;  /* 0x000100000d2e7824 */ /* 0x000fe400078e00ff */
[----:B------:R-:W-:Y:S01]  /*3c50*/  FFMA.FTZ R82, R4, R47, R83 ;  /* 0x0000002f04527223 */ /* 0x000fe20000010053 */
[----:B------:R-:W-:-:S03]  /*3c60*/  SHF.L.U32 R9, R9, 0x10, RZ ;  /* 0x0000001009097819 */ /* 0x000fc600000006ff */
[----:B------:R-:W-:Y:S01]  /*3c70*/  FFMA.FTZ R13, R5, R46, R82 ;  /* 0x0000002e050d7223 */ /* 0x000fe20000010052 */
[----:B------:R-:W-:Y:S02]  /*3c80*/  SHF.L.U32 R12, R11, 0x10, RZ ;  /* 0x000000100b0c7819 */ /* 0x000fe400000006ff */
[C---:B------:R-:W-:Y:S01]  /*3c90*/  SHF.L.U32 R3, R7.reuse, 0x10, RZ ;  /* 0x0000001007037819 */ /* 0x040fe200000006ff */
[----:B------:R-:W-:Y:S01]  /*3ca0*/  FFMA.FTZ R47, R0, R9, R13 ;  /* 0x00000009002f7223 */ /* 0x000fe2000001000d */
[C---:B------:R-:W-:Y:S02]  /*3cb0*/  PRMT R9, R14.reuse, 0x7632, R9 ;  /* 0x000076320e097816 */ /* 0x040fe40000000009 */
[----:B------:R-:W-:Y:S02]  /*3cc0*/  SHF.L.U32 R13, R14, 0x10, RZ ;  /* 0x000000100e0d7819 */ /* 0x000fe400000006ff */
[----:B------:R-:W-:Y:S02]  /*3cd0*/  PRMT R7, R7, 0x7632, R7 ;  /* 0x0000763207077816 */ /* 0x000fe40000000007 */
[----:B------:R-:W-:-:S02]  /*3ce0*/  PRMT R11, R11, 0x7632, R11 ;  /* 0x000076320b0b7816 */ /* 0x000fc4000000000b */
[C---:B---3--:R-:W-:Y:S02]  /*3cf0*/  PRMT R14, R24.reuse, 0x7632, R14 ;  /* 0x00007632180e7816 */ /* 0x048fe4000000000e */
[----:B------:R-:W-:Y:S01]  /*3d00*/  SHF.L.U32 R24, R24, 0x10, RZ ;  /* 0x0000001018187819 */ /* 0x000fe200000006ff */
[----:B------:R-:W-:Y:S01]  /*3d10*/  FFMA.FTZ R40, R3, R12, R40 ;  /* 0x0000000c03287223 */ /* 0x000fe20000010028 */
[----:B------:R-:W-:Y:S01]  /*3d20*/  SHF.L.U32 R7, R7, 0x10, RZ ;  /* 0x0000001007077819 */ /* 0x000fe200000006ff */
[----:B------:R-:W-:Y:S01]  /*3d30*/  FFMA.FTZ R13, R6, R13, R47 ;  /* 0x0000000d060d7223 */ /* 0x000fe2000001002f */
[----:B------:R-:W-:Y:S01]  /*3d40*/  IMAD.U32 R12, R11, 0x10000, RZ ;  /* 0x000100000b0c7824 */ /* 0x000fe200078e00ff */
        /* <DEDUP_REMOVED lines=8> */
[----:B------:R-:W-:-:S02]  /*3dd0*/  IMAD.U32 R12, R15, 0x10000, RZ ;  /* 0x000100000f0c7824 */ /* 0x000fc400078e00ff */
[----:B------:R-:W-:Y:S01]  /*3de0*/  FFMA.FTZ R11, R5, R24, R40 ;  /* 0x00000018050b7223 */ /* 0x000fe20000010028 */
[----:B------:R-:W-:Y:S02]  /*3df0*/  PRMT R15, R15, 0x7632, R15 ;  /* 0x000076320f0f7816 */ /* 0x000fe4000000000f */
[----:B------:R-:W-:Y:S02]  /*3e00*/  SHF.L.U32 R25, R25, 0x10, RZ ;  /* 0x0000001019197819 */ /* 0x000fe400000006ff */
[C---:B------:R-:W-:Y:S02]  /*3e10*/  PRMT R24, R28.reuse, 0x7632, R24 ;  /* 0x000076321c187816 */ /* 0x040fe40000000018 */
[----:B------:R-:W-:Y:S01]  /*3e20*/  SHF.L.U32 R28, R28, 0x10, RZ ;  /* 0x000000101c1c7819 */ /* 0x000fe200000006ff */
[----:B------:R-:W-:Y:S01]  /*3e30*/  FFMA.FTZ R14, R3, R12, R14 ;  /* 0x0000000c030e7223 */ /* 0x000fe2000001000e */
[----:B------:R-:W-:Y:S01]  /*3e40*/  SHF.L.U32 R12, R15, 0x10, RZ ;  /* 0x000000100f0c7819 */ /* 0x000fe200000006ff */
[----:B------:R-:W-:-:S02]  /*3e50*/  IMAD.U32 R13, R26, 0x10000, RZ ;  /* 0x000100001a0d7824 */ /* 0x000fc400078e00ff */
[----:B------:R-:W-:Y:S01]  /*3e60*/  FFMA.FTZ R25, R0, R25, R11 ;  /* 0x0000001900197223 */ /* 0x000fe2000001000b */
        /* <DEDUP_REMOVED lines=8> */
[----:B------:R-:W-:Y:S02]  /*3ef0*/  PRMT R15, R29, 0x7632, R15 ;  /* 0x000076321d0f7816 */ /* 0x000fe4000000000f */
[----:B------:R-:W-:-:S02]  /*3f00*/  PRMT R12, R27, 0x7632, R12 ;  /* 0x000076321b0c7816 */ /* 0x000fc4000000000c */
[----:B------:R-:W-:Y:S01]  /*3f10*/  SHF.L.U32 R14, R27, 0x10, RZ ;  /* 0x000000101b0e7819 */ /* 0x000fe200000006ff */
[----:B------:R-:W-:Y:S01]  /*3f20*/  FFMA.FTZ R27, R5, R24, R28 ;  /* 0x00000018051b7223 */ /* 0x000fe2000001001c */
[--C-:B------:R-:W-:Y:S01]  /*3f30*/  FFMA.FTZ R24, R2, R13, R25.reuse ;  /* 0x0000000d02187223 */ /* 0x100fe20000010019 */
[C---:B----4-:R-:W-:Y:S01]  /*3f40*/  PRMT R25, R16.reuse, 0x7632, R25 ;  /* 0x0000763210197816 */ /* 0x050fe20000000019 */
[----:B------:R-:W-:Y:S01]  /*3f50*/  IMAD.U32 R15, R15, 0x10000, RZ ;  /* 0x000100000f0f7824 */ /* 0x000fe200078e00ff */
[----:B------:R-:W-:Y:S02]  /*3f60*/  SHF.L.U32 R16, R16, 0x10, RZ ;  /* 0x0000001010107819 */ /* 0x000fe400000006ff */
[----:B------:R-:W-:Y:S01]  /*3f70*/  SHF.L.U32 R13, R30, 0x10, RZ ;  /* 0x000000101e0d7819 */ /* 0x000fe200000006ff */
[----:B------:R-:W-:Y:S01]  /*3f80*/  FFMA.FTZ R15, R0, R15, R27 ;  /* 0x0000000f000f7223 */ /* 0x000fe2000001001b */
[----:B------:R-:W-:Y:S01]  /*3f90*/  SHF.L.U32 R25, R25, 0x10, RZ ;  /* 0x0000001019197819 */ /* 0x000fe200000006ff */
[----:B------:R-:W-:Y:S01]  /*3fa0*/  FFMA.FTZ R45, R81, R16, R45 ;  /* 0x00000010512d7223 */ /* 0x000fe2000001002d */
[----:B------:R-:W-:Y:S01]  /*3fb0*/  PRMT R30, R30, 0x7632, R30 ;  /* 0x000076321e1e7816 */ /* 0x000fe2000000001e */
[----:B------:R-:W-:-:S02]  /*3fc0*/  FFMA.FTZ R15, R6, R13, R15 ;  /* 0x0000000d060f7223 */ /* 0x000fc4000001000f */
[----:B------:R-:W-:Y:S01]  /*3fd0*/  FFMA.FTZ R28, R4, R25, R45 ;  /* 0x00000019041c7223 */ /* 0x000fe2000001002d */
[----:B------:R-:W-:Y:S01]  /*3fe0*/  SHF.L.U32 R13, R30, 0x10, RZ ;  /* 0x000000101e0d7819 */ /* 0x000fe200000006ff */
[C---:B------:R-:W-:Y:S01]  /*3ff0*/  IMAD.U32 R26, R17.reuse, 0x10000, RZ ;  /* 0x00010000111a7824 */ /* 0x040fe200078e00ff */
[----:B------:R-:W-:Y:S01]  /*4000*/  PRMT R25, R17, 0x7632, R25 ;  /* 0x0000763211197816 */ /* 0x000fe20000000019 */
[----:B------:R-:W-:Y:S02]  /*4010*/  FFMA.FTZ R14, R3, R14, R24 ;  /* 0x0000000e030e7223 */ /* 0x000fe40000010018 */
[----:B------:R-:W-:Y:S01]  /*4020*/  FFMA.FTZ R24, R2, R13, R15 ;  /* 0x0000000d02187223 */ /* 0x000fe2000001000f */
[----:B------:R-:W-:Y:S01]  /*4030*/  SHF.L.U32 R25, R25, 0x10, RZ ;  /* 0x0000001019197819 */ /* 0x000fe200000006ff */
[----:B------:R-:W-:Y:S01]  /*4040*/  FFMA.FTZ R13, R5, R26, R28 ;  /* 0x0000001a050d7223 */ /* 0x000fe2000001001c */
[----:B------:R-:W-:-:S03]  /*4050*/  SHF.L.U32 R15, R18, 0x10, RZ ;  /* 0x00000010120f7819 */ /* 0x000fc600000006ff */
[--C-:B------:R-:W-:Y:S01]  /*4060*/  FFMA.FTZ R25, R0, R25, R13.reuse ;  /* 0x0000001900197223 */ /* 0x100fe2000001000d */
[----:B------:R-:W-:Y:S02]  /*4070*/  PRMT R13, R18, 0x7632, R13 ;  /* 0x00007632120d7816 */ /* 0x000fe4000000000d */
[C---:B-----5:R-:W-:Y:S02]  /*4080*/  PRMT R18, R20.reuse, 0x7632, R18 ;  /* 0x0000763214127816 */ /* 0x060fe40000000012 */
[----:B------:R-:W-:Y:S02]  /*4090*/  SHF.L.U32 R20, R20, 0x10, RZ ;  /* 0x0000001014147819 */ /* 0x000fe400000006ff */
[----:B------:R-:W-:Y:S02]  /*40a0*/  SHF.L.U32 R12, R12, 0x10, RZ ;  /* 0x000000100c0c7819 */ /* 0x000fe400000006ff */
[C---:B------:R-:W-:Y:S01]  /*40b0*/  SHF.L.U32 R16, R31.reuse, 0x10, RZ ;  /* 0x000000101f107819 */ /* 0x040fe200000006ff */
[----:B------:R-:W-:Y:S01]  /*40c0*/  FFMA.FTZ R15, R6, R15, R25 ;  /* 0x0000000f060f7223 */ /* 0x000fe20000010019 */
[----:B------:R-:W-:Y:S01]  /*40d0*/  PRMT R31, R31, 0x7632, R31 ;  /* 0x000076321f1f7816 */ /* 0x000fe2000000001f */
[----:B------:R-:W-:Y:S01]  /*40e0*/  FFMA.FTZ R27, R81, R20, R44 ;  /* 0x00000014511b7223 */ /* 0x000fe2000001002c */
[----:B------:R-:W-:Y:S01]  /*40f0*/  SHF.L.U32 R25, R18, 0x10, RZ ;  /* 0x0000001012197819 */ /* 0x000fe200000006ff */
[----:B------:R-:W-:Y:S01]  /*4100*/  FFMA.FTZ R12, R7, R12, R14 ;  /* 0x0000000c070c7223 */ /* 0x000fe2000001000e */
[----:B------:R-:W-:Y:S01]  /*4110*/  FFMA.FTZ R16, R3, R16, R24 ;  /* 0x0000001003107223 */ /* 0x000fe20000010018 */
[----:B------:R-:W-:Y:S01]  /*4120*/  IMAD.U32 R14, R31, 0x10000, RZ ;  /* 0x000100001f0e7824 */ /* 0x000fe200078e00ff */
[----:B------:R-:W-:Y:S01]  /*4130*/  SHF.L.U32 R17, R13, 0x10, RZ ;  /* 0x000000100d117819 */ /* 0x000fe200000006ff */
[C---:B------:R-:W-:Y:S01]  /*4140*/  IMAD.U32 R18, R21.reuse, 0x10000, RZ ;  /* 0x0001000015127824 */ /* 0x040fe200078e00ff */
[----:B------:R-:W-:Y:S01]  /*4150*/  PRMT R21, R21, 0x7632, R21 ;  /* 0x0000763215157816 */ /* 0x000fe20000000015 */
[----:B------:R-:W-:Y:S01]  /*4160*/  FFMA.FTZ R20, R4, R25, R27 ;  /* 0x0000001904147223 */ /* 0x000fe2000001001b */
[----:B------:R-:W-:Y:S01]  /*4170*/  FFMA.FTZ R13, R7, R14, R16 ;  /* 0x0000000e070d7223 */ /* 0x000fe20000010010 */
[----:B------:R-:W-:Y:S01]  /*4180*/  FFMA.FTZ R16, R2, R17, R15 ;  /* 0x0000001102107223 */ /* 0x000fe2000001000f */
[----:B------:R-:W-:Y:S01]  /*4190*/  SHF.L.U32 R21, R21, 0x10, RZ ;  /* 0x0000001015157819 */ /* 0x000fe200000006ff */
[----:B------:R-:W-:Y:S01]  /*41a0*/  FFMA.FTZ R17, R5, R18, R20 ;  /* 0x0000001205117223 */ /* 0x000fe20000010014 */
[----:B------:R-:W-:-:S02]  /*41b0*/  SHF.L.U32 R14, R19, 0x10, RZ ;  /* 0x00000010130e7819 */ /* 0x000fc400000006ff */
[C---:B------:R-:W-:Y:S02]  /*41c0*/  PRMT R18, R36.reuse, 0x7632, R18 ;  /* 0x0000763224127816 */ /* 0x040fe40000000012 */
[----:B------:R-:W-:Y:S02]  /*41d0*/  PRMT R19, R19, 0x7632, R19 ;  /* 0x0000763213137816 */ /* 0x000fe40000000013 */
[----:B------:R-:W-:Y:S01]  /*41e0*/  SHF.L.U32 R36, R36, 0x10, RZ ;  /* 0x0000001024247819 */ /* 0x000fe200000006ff */
[----:B------:R-:W-:Y:S01]  /*41f0*/  FFMA.FTZ R17, R0, R21, R17 ;  /* 0x0000001500117223 */ /* 0x000fe20000010011 */
[C---:B------:R-:W-:Y:S01]  /*4200*/  SHF.L.U32 R15, R22.reuse, 0x10, RZ ;  /* 0x00000010160f7819 */ /* 0x040fe200000006ff */
[----:B------:R-:W-:Y:S01]  /*4210*/  FFMA.FTZ R16, R3, R14, R16 ;  /* 0x0000000e03107223 */ /* 0x000fe20000010010 */
[----:B------:R-:W-:Y:S01]  /*4220*/  PRMT R22, R22, 0x7632, R22 ;  /* 0x0000763216167816 */ /* 0x000fe20000000016 */
[----:B------:R-:W-:Y:S01]  /*4230*/  FFMA.FTZ R21, R81, R36, R8 ;  /* 0x0000002451157223 */ /* 0x000fe20000010008 */
[----:B------:R-:W-:Y:S01]  /*4240*/  SHF.L.U32 R14, R19, 0x10, RZ ;  /* 0x00000010130e7819 */ /* 0x000fe200000006ff */
[----:B------:R-:W-:-:S02]  /*4250*/  IMAD.U32 R19, R18, 0x10000, RZ ;  /* 0x0001000012137824 */ /* 0x000fc400078e00ff */
[----:B------:R-:W-:Y:S01]  /*4260*/  FFMA.FTZ R17, R6, R15, R17 ;  /* 0x0000000f06117223 */ /* 0x000fe20000010011 */
[C---:B------:R-:W-:Y:S02]  /*4270*/  PRMT R18, R37.reuse, 0x7632, R18 ;  /* 0x0000763225127816 */ /* 0x040fe40000000012 */
[----:B------:R-:W-:Y:S01]  /*4280*/  SHF.L.U32 R15, R22, 0x10, RZ ;  /* 0x00000010160f7819 */ /* 0x000fe200000006ff */
[----:B------:R-:W-:Y:S01]  /*4290*/  FFMA.FTZ R24, R4, R19, R21 ;  /* 0x0000001304187223 */ /* 0x000fe20000010015 */
[----:B------:R-:W-:Y:S02]  /*42a0*/  SHF.L.U32 R20, R37, 0x10, RZ ;  /* 0x0000001025147819 */ /* 0x000fe400000006ff */
[----:B------:R-:W-:Y:S01]  /*42b0*/  SHF.L.U32 R19, R18, 0x10, RZ ;  /* 0x0000001012137819 */ /* 0x000fe200000006ff */
[--C-:B------:R-:W-:Y:S01]  /*42c0*/  FFMA.FTZ R18, R2, R15, R17.reuse ;  /* 0x0000000f02127223 */ /* 0x100fe20000010011 */
[C---:B------:R-:W-:Y:S01]  /*42d0*/  PRMT R17, R32.reuse, 0x7632, R17 ;  /* 0x0000763220117816 */ /* 0x040fe20000000011 */
[----:B------:R-:W-:Y:S01]  /*42e0*/  FFMA.FTZ R21, R5, R20, R24 ;  /* 0x0000001405157223 */ /* 0x000fe20000010018 */
[----:B------:R-:W-:-:S02]  /*42f0*/  IMAD.U32 R32, R32, 0x10000, RZ ;  /* 0x0001000020207824 */ /* 0x000fc400078e00ff */
        /* <DEDUP_REMOVED lines=8> */
[----:B------:R-:W-:Y:S01]  /*4380*/  PRMT R14, R23, 0x7632, R14 ;  /* 0x00007632170e7816 */ /* 0x000fe2000000000e */
[----:B------:R-:W-:Y:S01]  /*4390*/  FFMA.FTZ R16, R3, R16, R18 ;  /* 0x0000001003107223 */ /* 0x000fe20000010012 */
[----:B------:R-:W-:Y:S01]  /*43a0*/  SHF.L.U32 R15, R38, 0x10, RZ ;  /* 0x00000010260f7819 */ /* 0x000fe200000006ff */
[----:B------:R-:W-:Y:S01]  /*43b0*/  FFMA.FTZ R20, R4, R17, R81 ;  /* 0x0000001104147223 */ /* 0x000fe20000010051 */
[----:B------:R-:W-:-:S02]  /*43c0*/  PRMT R17, R33, 0x7632, R17 ;  /* 0x0000763221117816 */ /* 0x000fc40000000011 */
[----:B------:R-:W-:Y:S01]  /*43d0*/  SHF.L.U32 R18, R33, 0x10, RZ ;  /* 0x0000001021127819 */ /* 0x000fe200000006ff */
[----:B------:R-:W-:Y:S01]  /*43e0*/  IMAD.U32 R4, R14, 0x10000, RZ ;  /* 0x000100000e047824 */ /* 0x000fe200078e00ff */
[----:B------:R-:W-:Y:S01]  /*43f0*/  SHF.L.U32 R10, R39, 0x10, RZ ;  /* 0x00000010270a7819 */ /* 0x000fe200000006ff */
[----:B------:R-:W-:Y:S01]  /*4400*/  FFMA.FTZ R14, R2, R15, R19 ;  /* 0x0000000f020e7223 */ /* 0x000fe20000010013 */
[----:B------:R-:W-:Y:S01]  /*4410*/  SHF.L.U32 R17, R17, 0x10, RZ ;  /* 0x0000001011117819 */ /* 0x000fe200000006ff */
[----:B------:R-:W-:Y:S02]  /*4420*/  FFMA.FTZ R5, R5, R18, R20 ;  /* 0x0000001205057223 */ /* 0x000fe40000010014 */
[----:B------:R-:W-:Y:S01]  /*4430*/  FFMA.FTZ R14, R3, R10, R14 ;  /* 0x0000000a030e7223 */ /* 0x000fe2000001000e */
[----:B------:R-:W-:Y:S01]  /*4440*/  PRMT R10, R48, 0x7632, R10 ;  /* 0x00007632300a7816 */ /* 0x000fe2000000000a */
[----:B------:R-:W-:Y:S01]  /*4450*/  FFMA.FTZ R17, R0, R17, R5 ;  /* 0x0000001100117223 */ /* 0x000fe20000010005 */
[----:B------:R-:W-:-:S02]  /*4460*/  SHF.L.U32 R48, R48, 0x10, RZ ;  /* 0x0000001030307819 */ /* 0x000fc400000006ff */
[C---:B------:R-:W-:Y:S01]  /*4470*/  PRMT R0, R52.reuse, 0x7632, R0 ;  /* 0x0000763234007816 */ /* 0x040fe20000000000 */
[----:B------:R-:W-:Y:S01]  /*4480*/  IMAD.U32 R52, R52, 0x10000, RZ ;  /* 0x0001000034347824 */ /* 0x000fe200078e00ff */
[C---:B------:R-:W-:Y:S02]  /*4490*/  SHF.L.U32 R5, R34.reuse, 0x10, RZ ;  /* 0x0000001022057819 */ /* 0x040fe400000006ff */
[----:B------:R-:W-:Y:S01]  /*44a0*/  PRMT R34, R34, 0x7632, R34 ;  /* 0x0000763222227816 */ /* 0x000fe20000000022 */
[----:B------:R-:W-:Y:S01]  /*44b0*/  FFMA.FTZ R19, R52, R48, R9 ;  /* 0x0000003034137223 */ /* 0x000fe20000010009 */
[----:B------:R-:W-:Y:S02]  /*44c0*/  SHF.L.U32 R15, R10, 0x10, RZ ;  /* 0x000000100a0f7819 */ /* 0x000fe400000006ff */
[----:B------:R-:W-:Y:S01]  /*44d0*/  SHF.L.U32 R0, R0, 0x10, RZ ;  /* 0x0000001000007819 */ /* 0x000fe200000006ff */
[----:B------:R-:W-:Y:S01]  /*44e0*/  FFMA.FTZ R17, R6, R5, R17 ;  /* 0x0000000506117223 */ /* 0x000fe20000010011 */
[----:B------:R-:W-:Y:S01]  /*44f0*/  SHF.L.U32 R9, R34, 0x10, RZ ;  /* 0x0000001022097819 */ /* 0x000fe200000006ff */
[----:B------:R-:W-:Y:S01]  /*4500*/  IMAD.U32 R5, R53, 0x10000, RZ ;  /* 0x0001000035057824 */ /* 0x000fe200078e00ff */
[C---:B------:R-:W-:Y:S01]  /*4510*/  SHF.L.U32 R6, R49.reuse, 0x10, RZ ;  /* 0x0000001031067819 */ /* 0x040fe200000006ff */
[----:B------:R-:W-:Y:S01]  /*4520*/  FFMA.FTZ R10, R0, R15, R19 ;  /* 0x0000000f000a7223 */ /* 0x000fe20000010013 */
[----:B------:R-:W-:-:S02]  /*4530*/  PRMT R49, R49, 0x7632, R49 ;  /* 0x0000763231317816 */ /* 0x000fc40000000031 */
        /* <DEDUP_REMOVED lines=8> */
[----:B------:R-:W-:Y:S01]  /*45c0*/  IMAD.U32 R15, R50, 0x10000, RZ ;  /* 0x00010000320f7824 */ /* 0x000fe200078e00ff */
        /* <DEDUP_REMOVED lines=18> */
[C---:B------:R-:W-:Y:S01]  /*46f0*/  PRMT R10, R55.reuse, 0x7632, R10 ;  /* 0x00007632370a7816 */ /* 0x040fe2000000000a */
[----:B------:R-:W-:Y:S01]  /*4700*/  IMAD.U32 R55, R55, 0x10000, RZ ;  /* 0x0001000037377824 */ /* 0x000fe200078e00ff */
[----:B------:R-:W-:-:S02]  /*4710*/  SHF.L.U32 R14, R51, 0x10, RZ ;  /* 0x00000010330e7819 */ /* 0x000fc400000006ff */
[----:B------:R-:W-:Y:S02]  /*4720*/  PRMT R35, R35, 0x7632, R35 ;  /* 0x0000763223237816 */ /* 0x000fe40000000023 */
[----:B------:R-:W-:Y:S01]  /*4730*/  PRMT R51, R51, 0x7632, R51 ;  /* 0x0000763233337816 */ /* 0x000fe20000000033 */
[----:B------:R-:W-:Y:S01]  /*4740*/  FFMA.FTZ R11, R5, R18, R20 ;  /* 0x00000012050b7223 */ /* 0x000fe20000010014 */
[----:B------:R-:W-:Y:S01]  /*4750*/  SHF.L.U32 R57, R57, 0x10, RZ ;  /* 0x0000001039397819 */ /* 0x000fe200000006ff */
[----:B------:R-:W-:Y:S01]  /*4760*/  FFMA.FTZ R15, R55, R14, R50 ;  /* 0x0000000e370f7223 */ /* 0x000fe20000010032 */
[----:B------:R-:W-:Y:S01]  /*4770*/  IMAD.U32 R14, R35, 0x10000, RZ ;  /* 0x00010000230e7824 */ /* 0x000fe200078e00ff */
[----:B------:R-:W-:Y:S02]  /*4780*/  SHF.L.U32 R51, R51, 0x10, RZ ;  /* 0x0000001033337819 */ /* 0x000fe400000006ff */
[----:B------:R-:W-:Y:S01]  /*4790*/  SHF.L.U32 R10, R10, 0x10, RZ ;  /* 0x000000100a0a7819 */ /* 0x000fe200000006ff */
[----:B------:R-:W-:Y:S01]  /*47a0*/  FFMA.FTZ R57, R2, R57, R11 ;  /* 0x0000003902397223 */ /* 0x000fe2000001000b */
[----:B------:R-:W-:Y:S01]  /*47b0*/  SHF.L.U32 R17, R58, 0x10, RZ ;  /* 0x000000103a117819 */ /* 0x000fe200000006ff */
[----:B------:R-:W-:-:S02]  /*47c0*/  FFMA.FTZ R11, R7, R14, R16 ;  /* 0x0000000e070b7223 */ /* 0x000fc40000010010 */
[--C-:B------:R-:W-:Y:S01]  /*47d0*/  FFMA.FTZ R7, R10, R51, R15.reuse ;  /* 0x000000330a077223 */ /* 0x100fe2000001000f */
[----:B------:R-:W-:Y:S01]  /*47e0*/  PRMT R15, R60, 0x7632, R15 ;  /* 0x000076323c0f7816 */ /* 0x000fe2000000000f */
[----:B------:R-:W-:Y:S01]  /*47f0*/  FFMA.FTZ R18, R6, R17, R57 ;  /* 0x0000001106127223 */ /* 0x000fe20000010039 */
[----:B------:R-:W-:Y:S02]  /*4800*/  IMAD.U32 R17, R60, 0x10000, RZ ;  /* 0x000100003c117824 */ /* 0x000fe400078e00ff */
[----:B------:R-:W-:Y:S02]  /*4810*/  SHF.L.U32 R15, R15, 0x10, RZ ;  /* 0x000000100f0f7819 */ /* 0x000fe400000006ff */
[----:B------:R-:W-:Y:S01]  /*4820*/  FFMA.FTZ R17, R52, R17, R12 ;  /* 0x0000001134117223 */ /* 0x000fe2000001000c */
[C---:B------:R-:W-:Y:S02]  /*4830*/  PRMT R19, R64.reuse, 0x7632, R19 ;  /* 0x0000763240137816 */ /* 0x040fe40000000013 */
[----:B------:R-:W-:Y:S01]  /*4840*/  SHF.L.U32 R64, R64, 0x10, RZ ;  /* 0x0000001040407819 */ /* 0x000fe200000006ff */
[----:B------:R-:W-:Y:S01]  /*4850*/  FFMA.FTZ R20, R0, R15, R17 ;  /* 0x0000000f00147223 */ /* 0x000fe20000010011 */
[----:B------:R-:W-:-:S02]  /*4860*/  SHF.L.U32 R12, R61, 0x10, RZ ;  /* 0x000000103d0c7819 */ /* 0x000fc400000006ff */
[----:B------:R-:W-:Y:S01]  /*4870*/  PRMT R58, R58, 0x7632, R58 ;  /* 0x000076323a3a7816 */ /* 0x000fe2000000003a */
[----:B------:R-:W-:Y:S02]  /*4880*/  IMAD.U32 R19, R19, 0x10000, RZ ;  /* 0x0001000013137824 */ /* 0x000fe400078e00ff */
[----:B------:R-:W-:Y:S01]  /*4890*/  FFMA.FTZ R15, R52, R64, R13 ;  /* 0x00000040340f7223 */ /* 0x000fe2000001000d */
[----:B------:R-:W-:Y:S01]  /*48a0*/  FFMA.FTZ R13, R5, R12, R20 ;  /* 0x0000000c050d7223 */ /* 0x000fe20000010014 */
[----:B------:R-:W-:Y:S02]  /*48b0*/  SHF.L.U32 R58, R58, 0x10, RZ ;  /* 0x000000103a3a7819 */ /* 0x000fe400000006ff */
[----:B------:R-:W-:Y:S01]  /*48c0*/  SHF.L.U32 R12, R65, 0x10, RZ ;  /* 0x00000010410c7819 */ /* 0x000fe200000006ff */
[----:B------:R-:W-:Y:S01]  /*48d0*/  FFMA.FTZ R20, R0, R19, R15 ;  /* 0x0000001300147223 */ /* 0x000fe2000001000f */
[----:B------:R-:W-:Y:S02]  /*48e0*/  PRMT R61, R61, 0x7632, R61 ;  /* 0x000076323d3d7816 */ /* 0x000fe4000000003d */
        /* <DEDUP_REMOVED lines=9> */
[----:B------:R-:W-:Y:S02]  /*4980*/  IMAD.U32 R17, R66, 0x10000, RZ ;  /* 0x0001000042117824 */ /* 0x000fe400078e00ff */
[----:B------:R-:W-:Y:S01]  /*4990*/  FFMA.FTZ R16, R2, R65, R19 ;  /* 0x0000004102107223 */ /* 0x000fe20000010013 */
[C---:B------:R-:W-:Y:S02]  /*49a0*/  SHF.L.U32 R13, R62.reuse, 0x10, RZ ;  /* 0x000000103e0d7819 */ /* 0x040fe400000006ff */
[----:B------:R-:W-:Y:S01]  /*49b0*/  PRMT R62, R62, 0x7632, R62 ;  /* 0x000076323e3e7816 */ /* 0x000fe2000000003e */
[----:B------:R-:W-:Y:S01]  /*49c0*/  FFMA.FTZ R17, R6, R17, R16 ;  /* 0x0000001106117223 */ /* 0x000fe20000010010 */
[----:B------:R-:W-:Y:S01]  /*49d0*/  SHF.L.U32 R20, R12, 0x10, RZ ;  /* 0x000000100c147819 */ /* 0x000fe200000006ff */
[----:B------:R-:W-:Y:S01]  /*49e0*/  FFMA.FTZ R18, R6, R13, R61 ;  /* 0x0000000d06127223 */ /* 0x000fe2000001003d */
[----:B------:R-:W-:Y:S01]  /*49f0*/  SHF.L.U32 R62, R62, 0x10, RZ ;  /* 0x000000103e3e7819 */ /* 0x000fe200000006ff */
[C---:B------:R-:W-:Y:S01]  /*4a00*/  IMAD.U32 R13, R68.reuse, 0x10000, RZ ;  /* 0x00010000440d7824 */ /* 0x040fe200078e00ff */
[----:B------:R-:W-:Y:S01]  /*4a10*/  PRMT R68, R68, 0x7632, R68 ;  /* 0x0000763244447816 */ /* 0x000fe20000000044 */
        /* <DEDUP_REMOVED lines=21> */
[----:B------:R-:W-:Y:S01]  /*4b70*/  IMAD.U32 R21, R18, 0x10000, RZ ;  /* 0x0001000012157824 */ /* 0x000fe200078e00ff */
[----:B------:R-:W-:Y:S01]  /*4b80*/  SHF.L.U32 R15, R70, 0x10, RZ ;  /* 0x00000010460f7819 */ /* 0x000fe200000006ff */
[----:B------:R-:W-:Y:S01]  /*4b90*/  FFMA.FTZ R17, R2, R69, R17 ;  /* 0x0000004502117223 */ /* 0x000fe20000010011 */
[C---:B------:R-:W-:Y:S01]  /*4ba0*/  PRMT R18, R73.reuse, 0x7632, R18 ;  /* 0x0000763249127816 */ /* 0x040fe20000000012 */
[----:B------:R-:W-:Y:S01]  /*4bb0*/  FFMA.FTZ R19, R52, R19, R4 ;  /* 0x0000001334137223 */ /* 0x000fe20000010004 */
[----:B------:R-:W-:Y:S01]  /*4bc0*/  PRMT R8, R70, 0x7632, R8 ;  /* 0x0000763246087816 */ /* 0x000fe20000000008 */
[----:B------:R-:W-:Y:S01]  /*4bd0*/  FFMA.FTZ R4, R6, R15, R17 ;  /* 0x0000000f06047223 */ /* 0x000fe20000010011 */
[----:B------:R-:W-:Y:S01]  /*4be0*/  SHF.L.U32 R22, R73, 0x10, RZ ;  /* 0x0000001049167819 */ /* 0x000fe200000006ff */
        /* <DEDUP_REMOVED lines=13> */
[----:B------:R-:W-:Y:S01]  /*4cc0*/  FFMA.FTZ R14, R0, R21, R9 ;  /* 0x00000015000e7223 */ /* 0x000fe20000010009 */
[----:B------:R-:W-:Y:S01]  /*4cd0*/  IMAD.U32 R17, R74, 0x10000, RZ ;  /* 0x000100004a117824 */ /* 0x000fe200078e00ff */
[----:B------:R-:W-:-:S02]  /*4ce0*/  SHF.L.U32 R9, R12, 0x10, RZ ;  /* 0x000000100c097819 */ /* 0x000fc400000006ff */
[C---:B------:R-:W-:Y:S01]  /*4cf0*/  PRMT R12, R76.reuse, 0x7632, R12 ;  /* 0x000076324c0c7816 */ /* 0x040fe2000000000c */
[----:B------:R-:W-:Y:S01]  /*4d00*/  IMAD.U32 R76, R76, 0x10000, RZ ;  /* 0x000100004c4c7824 */ /* 0x000fe200078e00ff */
[----:B------:R-:W-:Y:S01]  /*4d10*/  SHF.L.U32 R8, R89, 0x10, RZ ;  /* 0x0000001059087819 */ /* 0x000fe200000006ff */
[----:B------:R-:W-:Y:S01]  /*4d20*/  FFMA.FTZ R4, R6, R17, R19 ;  /* 0x0000001106047223 */ /* 0x000fe20000010013 */
[----:B------:R-:W-:Y:S01]  /*4d30*/  PRMT R74, R74, 0x7632, R74 ;  /* 0x000076324a4a7816 */ /* 0x000fe2000000004a */
[----:B------:R-:W-:Y:S01]  /*4d40*/  FFMA.FTZ R11, R52, R76, R11 ;  /* 0x0000004c340b7223 */ /* 0x000fe2000001000b */
[----:B------:R-:W-:Y:S01]  /*4d50*/  SHF.L.U32 R17, R12, 0x10, RZ ;  /* 0x000000100c117819 */ /* 0x000fe200000006ff */
[----:B------:R-:W-:Y:S01]  /*4d60*/  FFMA.FTZ R9, R10, R9, R15 ;  /* 0x000000090a097223 */ /* 0x000fe2000001000f */
[----:B------:R-:W-:Y:S01]  /*4d70*/  FFMA.FTZ R15, R5, R8, R14 ;  /* 0x00000008050f7223 */ /* 0x000fe2000001000e */
[----:B------:R-:W-:Y:S02]  /*4d80*/  SHF.L.U32 R74, R74, 0x10, RZ ;  /* 0x000000104a4a7819 */ /* 0x000fe400000006ff */
[C---:B------:R-:W-:Y:S01]  /*4d90*/  PRMT R8, R77.reuse, 0x7632, R8 ;  /* 0x000076324d087816 */ /* 0x040fe20000000008 */
[----:B------:R-:W-:Y:S01]  /*4da0*/  FFMA.FTZ R14, R0, R17, R11 ;  /* 0x00000011000e7223 */ /* 0x000fe2000001000b */
[----:B------:R-:W-:-:S02]  /*4db0*/  SHF.L.U32 R12, R77, 0x10, RZ ;  /* 0x000000104d0c7819 */ /* 0x000fc400000006ff */
[----:B------:R-:W-:Y:S01]  /*4dc0*/  PRMT R89, R89, 0x7632, R89 ;  /* 0x0000763259597816 */ /* 0x000fe20000000059 */
[----:B------:R-:W-:Y:S01]  /*4dd0*/  FFMA.FTZ R4, R3, R74, R4 ;  /* 0x0000004a03047223 */ /* 0x000fe20000010004 */
[----:B------:R-:W-:Y:S01]  /*4de0*/  SHF.L.U32 R0, R75, 0x10, RZ ;  /* 0x000000104b007819 */ /* 0x000fe200000006ff */
[----:B------:R-:W-:Y:S02]  /*4df0*/  IMAD.U32 R11, R8, 0x10000, RZ ;  /* 0x00010000080b7824 */ /* 0x000fe400078e00ff */
[----:B------:R-:W-:Y:S01]  /*4e00*/  FFMA.FTZ R12, R5, R12, R14 ;  /* 0x0000000c050c7223 */ /* 0x000fe2000001000e */
[----:B------:R-:W-:Y:S01]  /*4e10*/  SHF.L.U32 R89, R89, 0x10, RZ ;  /* 0x0000001059597819 */ /* 0x000fe200000006ff */
[----:B------:R-:W-:Y:S02]  /*4e20*/  FFMA.FTZ R5, R55, R0, R4 ;  /* 0x0000000037057223 */ /* 0x000fe40000010004 */
[----:B------:R-:W-:Y:S01]  /*4e30*/  FFMA.FTZ R12, R2, R11, R12 ;  /* 0x0000000b020c7223 */ /* 0x000fe2000001000c */
[----:B------:R-:W-:Y:S01]  /*4e40*/  PRMT R0, R90, 0x7632, R0 ;  /* 0x000076325a007816 */ /* 0x000fe20000000000 */
[----:B------:R-:W-:Y:S01]  /*4e50*/  FFMA.FTZ R15, R2, R89, R15 ;  /* 0x00000059020f7223 */ /* 0x000fe2000001000f */
[----:B------:R-:W-:-:S02]  /*4e60*/  SHF.L.U32 R11, R90, 0x10, RZ ;  /* 0x000000105a0b7819 */ /* 0x000fc400000006ff */
[----:B------:R-:W-:Y:S02]  /*4e70*/  SHF.L.U32 R0, R0, 0x10, RZ ;  /* 0x0000001000007819 */ /* 0x000fe400000006ff */
[----:B------:R-:W-:Y:S01]  /*4e80*/  PRMT R4, R78, 0x7632, R4 ;  /* 0x000076324e047816 */ /* 0x000fe20000000004 */
[----:B------:R-:W-:Y:S01]  /*4e90*/  FFMA.FTZ R2, R6, R11, R15 ;  /* 0x0000000b06027223 */ /* 0x000fe2000001000f */
[----:B------:R-:W-:Y:S02]  /*4ea0*/  SHF.L.U32 R17, R78, 0x10, RZ ;  /* 0x000000104e117819 */ /* 0x000fe400000006ff */
[----:B------:R-:W-:Y:S01]  /*4eb0*/  PRMT R75, R75, 0x7632, R75 ;  /* 0x000076324b4b7816 */ /* 0x000fe2000000004b */
[----:B------:R-:W-:Y:S01]  /*4ec0*/  FFMA.FTZ R2, R3, R0, R2 ;  /* 0x0000000003027223 */ /* 0x000fe20000010002 */
[----:B------:R-:W-:Y:S02]  /*4ed0*/  IMAD.U32 R4, R4, 0x10000, RZ ;  /* 0x0001000004047824 */ /* 0x000fe400078e00ff */
[----:B------:R-:W-:Y:S01]  /*4ee0*/  FFMA.FTZ R17, R6, R17, R12 ;  /* 0x0000001106117223 */ /* 0x000fe2000001000c */
[----:B------:R-:W-:-:S02]  /*4ef0*/  SHF.L.U32 R75, R75, 0x10, RZ ;  /* 0x000000104b4b7819 */ /* 0x000fc400000006ff */
[----:B------:R-:W-:Y:S01]  /*4f00*/  SHF.L.U32 R0, R91, 0x10, RZ ;  /* 0x000000105b007819 */ /* 0x000fe200000006ff */
[----:B------:R-:W-:Y:S01]  /*4f10*/  FFMA.FTZ R17, R3, R4, R17 ;  /* 0x0000000403117223 */ /* 0x000fe20000010011 */
[----:B------:R-:W-:Y:S01]  /*4f20*/  SHF.L.U32 R6, R79, 0x10, RZ ;  /* 0x000000104f067819 */ /* 0x000fe200000006ff */
[----:B------:R-:W-:Y:S01]  /*4f30*/  FFMA.FTZ R5, R10, R75, R5 ;  /* 0x0000004b0a057223 */ /* 0x000fe20000010005 */
[----:B------:R-:W-:Y:S01]  /*4f40*/  PRMT R67, R67, 0x7632, R67 ;  /* 0x0000763243437816 */ /* 0x000fe20000000043 */
[----:B------:R-:W-:Y:S01]  /*4f50*/  FFMA.FTZ R3, R55, R0, R2 ;  /* 0x0000000037037223 */ /* 0x000fe20000010002 */
[----:B------:R-:W-:Y:S02]  /*4f60*/  PRMT R91, R91, 0x7632, R91 ;  /* 0x000076325b5b7816 */ /* 0x000fe4000000005b */
[----:B------:R-:W-:Y:S01]  /*4f70*/  PRMT R79, R79, 0x7632, R79 ;  /* 0x000076324f4f7816 */ /* 0x000fe2000000004f */
[----:B------:R-:W0:Y:S01]  /*4f80*/  SHFL.BFLY PT, R0, R7, 0x10, 0x1f ;  /* 0x0e001f0007007f89 */ /* 0x000e2200000e0000 */
[----:B------:R-:W-:Y:S01]  /*4f90*/  SHF.L.U32 R67, R67, 0x10, RZ ;  /* 0x0000001043437819 */ /* 0x000fe200000006ff */
[----:B------:R-:W-:Y:S01]  /*4fa0*/  FFMA.FTZ R6, R55, R6, R17 ;  /* 0x0000000637067223 */ /* 0x000fe20000010011 */
[----:B------:R-:W-:-:S02]  /*4fb0*/  SHF.L.U32 R91, R91, 0x10, RZ ;  /* 0x000000105b5b7819 */ /* 0x000fc400000006ff */
[----:B------:R-:W-:Y:S01]  /*4fc0*/  SHF.L.U32 R79, R79, 0x10, RZ ;  /* 0x000000104f4f7819 */ /* 0x000fe200000006ff */
[----:B------:R-:W1:Y:S01]  /*4fd0*/  SHFL.BFLY PT, R2, R13, 0x10, 0x1f ;  /* 0x0e001f000d027f89 */ /* 0x000e6200000e0000 */
[----:B------:R-:W-:-:S03]  /*4fe0*/  FFMA.FTZ R20, R10, R67, R20 ;  /* 0x000000430a147223 */ /* 0x000fc60000010014 */
[----:B------:R-:W2:Y:S01]  /*4ff0*/  SHFL.BFLY PT, R11, R16, 0x10, 0x1f ;  /* 0x0e001f00100b7f89 */ /* 0x000ea200000e0000 */
[----:B------:R-:W-:-:S03]  /*5000*/  FFMA.FTZ R3, R10, R91, R3 ;  /* 0x0000005b0a037223 */ /* 0x000fc60000010003 */
[----:B------:R-:W3:Y:S01]  /*5010*/  SHFL.BFLY PT, R8, R5, 0x10, 0x1f ;  /* 0x0e001f0005087f89 */ /* 0x000ee200000e0000 */
[----:B------:R-:W-:-:S03]  /*5020*/  FFMA.FTZ R6, R10, R79, R6 ;  /* 0x0000004f0a067223 */ /* 0x000fc60000010006 */
[----:B------:R-:W4:Y:S04]  /*5030*/  SHFL.BFLY PT, R4, R9, 0x10, 0x1f ;  /* 0x0e001f0009047f89 */ /* 0x000f2800000e0000 */
[----:B------:R-:W5:Y:S04]  /*5040*/  SHFL.BFLY PT, R15, R20, 0x10, 0x1f ;  /* 0x0e001f00140f7f89 */ /* 0x000f6800000e0000 */
[----:B------:R-:W5:Y:S04]  /*5050*/  SHFL.BFLY PT, R14, R3, 0x10, 0x1f ;  /* 0x0e001f00030e7f89 */ /* 0x000f6800000e0000 */
[----:B------:R-:W5:Y:S01]  /*5060*/  SHFL.BFLY PT, R17, R6, 0x10, 0x1f ;  /* 0x0e001f0006117f89 */ /* 0x000f6200000e0000 */
[----:B0-----:R-:W-:Y:S01]  /*5070*/  FADD.FTZ R0, R7, R0 ;  /* 0x0000000007007221 */ /* 0x001fe20000010000 */
[----:B-1----:R-:W-:Y:S01]  /*5080*/  FADD.FTZ R2, R13, R2 ;  /* 0x000000020d027221 */ /* 0x002fe20000010000 */
[----:B--2---:R-:W-:Y:S01]  /*5090*/  FADD.FTZ R11, R16, R11 ;  /* 0x0000000b100b7221 */ /* 0x004fe20000010000 */
[----:B---3--:R-:W-:-:S02]  /*50a0*/  FADD.FTZ R12, R5, R8 ;  /* 0x00000008050c7221 */ /* 0x008fc40000010000 */
[----:B------:R-:W0:Y:S01]  /*50b0*/  SHFL.BFLY PT, R5, R0, 0x8, 0x1f ;  /* 0x0d001f0000057f89 */ /* 0x000e2200000e0000 */
[----:B----4-:R-:W-:-:S03]  /*50c0*/  FADD.FTZ R10, R9, R4 ;  /* 0x00000004090a7221 */ /* 0x010fc60000010000 */
[----:B------:R-:W1:Y:S04]  /*50d0*/  SHFL.BFLY PT, R7, R2, 0x8, 0x1f ;  /* 0x0d001f0002077f89 */ /* 0x000e6800000e0000 */
[----:B------:R-:W2:Y:S01]  /*50e0*/  SHFL.BFLY PT, R4, R11, 0x8, 0x1f ;  /* 0x0d001f000b047f89 */ /* 0x000ea200000e0000 */
[----:B-----5:R-:W-:Y:S01]  /*50f0*/  FADD.FTZ R15, R20, R15 ;  /* 0x0000000f140f7221 */ /* 0x020fe20000010000 */
[----:B------:R-:W-:Y:S02]  /*5100*/  FADD.FTZ R14, R3, R14 ;  /* 0x0000000e030e7221 */ /* 0x000fe40000010000 */
[----:B------:R-:W3:Y:S01]  /*5110*/  SHFL.BFLY PT, R3, R12, 0x8, 0x1f ;  /* 0x0d001f000c037f89 */ /* 0x000ee200000e0000 */
[----:B------:R-:W-:-:S03]  /*5120*/  FADD.FTZ R6, R6, R17 ;  /* 0x0000001106067221 */ /* 0x000fc60000010000 */
[----:B------:R-:W4:Y:S04]  /*5130*/  SHFL.BFLY PT, R8, R15, 0x8, 0x1f ;  /* 0x0d001f000f087f89 */ /* 0x000f2800000e0000 */
[----:B------:R-:W5:Y:S04]  /*5140*/  SHFL.BFLY PT, R9, R10, 0x8, 0x1f ;  /* 0x0d001f000a097f89 */ /* 0x000f6800000e0000 */
[----:B------:R-:W5:Y:S04]  /*5150*/  SHFL.BFLY PT, R17, R14, 0x8, 0x1f ;  /* 0x0d001f000e117f89 */ /* 0x000f6800000e0000 */
[----:B------:R-:W5:Y:S01]  /*5160*/  SHFL.BFLY PT, R19, R6, 0x8, 0x1f ;  /* 0x0d001f0006137f89 */ /* 0x000f6200000e0000 */
[----:B0-----:R-:W-:Y:S01]  /*5170*/  FADD.FTZ R5, R0, R5 ;  /* 0x0000000500057221 */ /* 0x001fe20000010000 */
[----:B-1----:R-:W-:Y:S01]  /*5180*/  FADD.FTZ R7, R2, R7 ;  /* 0x0000000702077221 */ /* 0x002fe20000010000 */
[----:B--2---:R-:W-:-:S03]  /*5190*/  FADD.FTZ R4, R11, R4 ;  /* 0x000000040b047221 */ /* 0x004fc60000010000 */
[----:B------:R-:W0:Y:S01]  /*51a0*/  SHFL.BFLY PT, R0, R5, 0x4, 0x1f ;  /* 0x0c801f0005007f89 */ /* 0x000e2200000e0000 */
[----:B---3--:R-:W-:-:S03]  /*51b0*/  FADD.FTZ R13, R12, R3 ;  /* 0x000000030c0d7221 */ /* 0x008fc60000010000 */
[----:B------:R-:W1:Y:S04]  /*51c0*/  SHFL.BFLY PT, R2, R7, 0x4, 0x1f ;  /* 0x0c801f0007027f89 */ /* 0x000e6800000e0000 */
[----:B------:R-:W2:Y:S01]  /*51d0*/  SHFL.BFLY PT, R3, R4, 0x4, 0x1f ;  /* 0x0c801f0004037f89 */ /* 0x000ea200000e0000 */
[----:B----4-:R-:W-:Y:S01]  /*51e0*/  FADD.FTZ R8, R15, R8 ;  /* 0x000000080f087221 */ /* 0x010fe20000010000 */
[----:B-----5:R-:W-:Y:S01]  /*51f0*/  FADD.FTZ R11, R10, R9 ;  /* 0x000000090a0b7221 */ /* 0x020fe20000010000 */
[----:B------:R-:W-:Y:S01]  /*5200*/  FADD.FTZ R17, R14, R17 ;  /* 0x000000110e117221 */ /* 0x000fe20000010000 */
[----:B------:R-:W-:Y:S02]  /*5210*/  FADD.FTZ R19, R6, R19 ;  /* 0x0000001306137221 */ /* 0x000fe40000010000 */
[----:B------:R-:W3:Y:S04]  /*5220*/  SHFL.BFLY PT, R9, R8, 0x4, 0x1f ;  /* 0x0c801f0008097f89 */ /* 0x000ee800000e0000 */
[----:B------:R-:W4:Y:S04]  /*5230*/  SHFL.BFLY PT, R10, R11, 0x4, 0x1f ;  /* 0x0c801f000b0a7f89 */ /* 0x000f2800000e0000 */
[----:B------:R-:W5:Y:S04]  /*5240*/  SHFL.BFLY PT, R12, R13, 0x4, 0x1f ;  /* 0x0c801f000d0c7f89 */ /* 0x000f6800000e0000 */
[----:B------:R-:W5:Y:S04]  /*5250*/  SHFL.BFLY PT, R14, R17, 0x4, 0x1f ;  /* 0x0c801f00110e7f89 */ /* 0x000f6800000e0000 */
[----:B------:R-:W5:Y:S01]  /*5260*/  SHFL.BFLY PT, R16, R19, 0x4, 0x1f ;  /* 0x0c801f0013107f89 */ /* 0x000f6200000e0000 */
[----:B0-----:R-:W-:Y:S01]  /*5270*/  FADD.FTZ R0, R5, R0 ;  /* 0x0000000005007221 */ /* 0x001fe20000010000 */
[----:B-1----:R-:W-:Y:S01]  /*5280*/  FADD.FTZ R2, R7, R2 ;  /* 0x0000000207027221 */ /* 0x002fe20000010000 */
[----:B--2---:R-:W-:-:S03]  /*5290*/  FADD.FTZ R6, R4, R3 ;  /* 0x0000000304067221 */ /* 0x004fc60000010000 */
[----:B------:R-:W0:Y:S04]  /*52a0*/  SHFL.BFLY PT, R3, R0, 0x2, 0x1f ;  /* 0x0c401f0000037f89 */ /* 0x000e2800000e0000 */
[----:B------:R-:W1:Y:S01]  /*52b0*/  SHFL.BFLY PT, R5, R2, 0x2, 0x1f ;  /* 0x0c401f0002057f89 */ /* 0x000e6200000e0000 */
[----:B---3--:R-:W-:Y:S01]  /*52c0*/  FADD.FTZ R9, R8, R9 ;  /* 0x0000000908097221 */ /* 0x008fe20000010000 */
[----:B----4-:R-:W-:Y:S01]  /*52d0*/  FADD.FTZ R10, R11, R10 ;  /* 0x0000000a0b0a7221 */ /* 0x010fe20000010000 */
[----:B-----5:R-:W-:Y:S01]  /*52e0*/  FADD.FTZ R12, R13, R12 ;  /* 0x0000000c0d0c7221 */ /* 0x020fe20000010000 */
[----:B------:R-:W-:Y:S01]  /*52f0*/  FADD.FTZ R14, R17, R14 ;  /* 0x0000000e110e7221 */ /* 0x000fe20000010000 */
[----:B------:R-:W-:Y:S01]  /*5300*/  FADD.FTZ R16, R19, R16 ;  /* 0x0000001013107221 */ /* 0x000fe20000010000 */
[----:B------:R-:W2:Y:S04]  /*5310*/  SHFL.BFLY PT, R7, R6, 0x2, 0x1f ;  /* 0x0c401f0006077f89 */ /* 0x000ea800000e0000 */
[----:B------:R-:W3:Y:S04]  /*5320*/  SHFL.BFLY PT, R4, R9, 0x2, 0x1f ;  /* 0x0c401f0009047f89 */ /* 0x000ee800000e0000 */
[----:B------:R-:W4:Y:S04]  /*5330*/  SHFL.BFLY PT, R11, R10, 0x2, 0x1f ;  /* 0x0c401f000a0b7f89 */ /* 0x000f2800000e0000 */
[----:B------:R-:W5:Y:S04]  /*5340*/  SHFL.BFLY PT, R13, R12, 0x2, 0x1f ;  /* 0x0c401f000c0d7f89 */ /* 0x000f6800000e0000 */
[----:B------:R-:W5:Y:S04]  /*5350*/  SHFL.BFLY PT, R15, R14, 0x2, 0x1f ;  /* 0x0c401f000e0f7f89 */ /* 0x000f6800000e0000 */
[----:B------:R-:W5:Y:S01]  /*5360*/  SHFL.BFLY PT, R17, R16, 0x2, 0x1f ;  /* 0x0c401f0010117f89 */ /* 0x000f6200000e0000 */
[----:B0-----:R-:W-:Y:S01]  /*5370*/  FADD.FTZ R3, R0, R3 ;  /* 0x0000000300037221 */ /* 0x001fe20000010000 */
[----:B------:R-:W0:Y:S01]  /*5380*/  S2UR UR5, SR_CgaCtaId ;  /* 0x00000000000579c3 */ /* 0x000e220000008800 */
[----:B-1----:R-:W-:-:S03]  /*5390*/  FADD.FTZ R5, R2, R5 ;  /* 0x0000000502057221 */ /* 0x002fc60000010000 */
[----:B------:R-:W1:Y:S01]  /*53a0*/  SHFL.BFLY PT, R2, R3, 0x1, 0x1f ;  /* 0x0c201f0003027f89 */ /* 0x000e6200000e0000 */
[----:B--2---:R-:W-:Y:S01]  /*53b0*/  FADD.FTZ R7, R6, R7 ;  /* 0x0000000706077221 */ /* 0x004fe20000010000 */
[----:B---3--:R-:W-:Y:S01]  /*53c0*/  FADD.FTZ R9, R9, R4 ;  /* 0x0000000409097221 */ /* 0x008fe20000010000 */
[----:B----4-:R-:W-:Y:S01]  /*53d0*/  FADD.FTZ R11, R10, R11 ;  /* 0x0000000b0a0b7221 */ /* 0x010fe20000010000 */
[----:B-----5:R-:W-:Y:S01]  /*53e0*/  FADD.FTZ R13, R12, R13 ;  /* 0x0000000d0c0d7221 */ /* 0x020fe20000010000 */
[----:B------:R-:W-:Y:S01]  /*53f0*/  FADD.FTZ R15, R14, R15 ;  /* 0x0000000f0e0f7221 */ /* 0x000fe20000010000 */
[----:B------:R-:W-:Y:S01]  /*5400*/  FADD.FTZ R17, R16, R17 ;  /* 0x0000001110117221 */ /* 0x000fe20000010000 */
[----:B------:R-:W2:Y:S01]  /*5410*/  SHFL.BFLY PT, R4, R5, 0x1, 0x1f ;  /* 0x0c201f0005047f89 */ /* 0x000ea200000e0000 */
[----:B------:R-:W-:-:S03]  /*5420*/  LOP3.LUT P0, R0, R43, 0x1f, RZ, 0xc0, !PT ;  /* 0x0000001f2b007812 */ /* 0x000fc6000780c0ff */
[----:B------:R-:W3:Y:S04]  /*5430*/  SHFL.BFLY PT, R6, R7, 0x1, 0x1f ;  /* 0x0c201f0007067f89 */ /* 0x000ee800000e0000 */
[----:B------:R-:W4:Y:S04]  /*5440*/  SHFL.BFLY PT, R8, R9, 0x1, 0x1f ;  /* 0x0c201f0009087f89 */ /* 0x000f2800000e0000 */
[----:B------:R-:W5:Y:S04]  /*5450*/  SHFL.BFLY PT, R10, R11, 0x1, 0x1f ;  /* 0x0c201f000b0a7f89 */ /* 0x000f6800000e0000 */
[----:B------:R-:W5:Y:S04]  /*5460*/  SHFL.BFLY PT, R12, R13, 0x1, 0x1f ;  /* 0x0c201f000d0c7f89 */ /* 0x000f6800000e0000 */
[----:B------:R-:W5:Y:S04]  /*5470*/  SHFL.BFLY PT, R14, R15, 0x1, 0x1f ;  /* 0x0c201f000f0e7f89 */ /* 0x000f6800000e0000 */
[----:B------:R-:W5:Y:S01]  /*5480*/  SHFL.BFLY PT, R16, R17, 0x1, 0x1f ;  /* 0x0c201f0011107f89 */ /* 0x000f6200000e0000 */
[----:B------:R-:W-:Y:S01]  /*5490*/  UMOV UR4, 0x400 ;  /* 0x0000040000047882 */ /* 0x000fe20000000000 */
[----:B------:R-:W-:Y:S01]  /*54a0*/  ISETP.NE.AND P1, PT, R0, RZ, PT ;  /* 0x000000ff0000720c */ /* 0x000fe20003f25270 */
[----:B0-----:R-:W-:Y:S01]  /*54b0*/  ULEA UR4, UR5, UR4, 0x18 ;  /* 0x0000000405047291 */ /* 0x001fe2000f8ec0ff */
[----:B------:R-:W-:Y:S01]  /*54c0*/  SHF.R.U32.HI R0, RZ, 0x3, R43 ;  /* 0x00000003ff007819 */ /* 0x000fe2000001162b */
[----:B-1----:R-:W-:-:S03]  /*54d0*/  FADD.FTZ R3, R3, R2 ;  /* 0x0000000203037221 */ /* 0x002fc60000010000 */
[----:B------:R-:W-:-:S05]  /*54e0*/  LOP3.LUT R0, R0, 0xc, RZ, 0xc0, !PT ;  /* 0x0000000c00007812 */ /* 0x000fca00078ec0ff */
[----:B------:R0:W-:Y:S01]  /*54f0*/  @!P0 STS [R0+UR4], R3 ;  /* 0x0000000300008988 */ /* 0x0001e20008000804 */
[----:B------:R-:W-:Y:S01]  /*5500*/  ISETP.NE.AND P0, PT, R43, RZ, PT ;  /* 0x000000ff2b00720c */ /* 0x000fe20003f05270 */
[----:B--2---:R-:W-:Y:S01]  /*5510*/  FADD.FTZ R5, R5, R4 ;  /* 0x0000000405057221 */ /* 0x004fe20000010000 */
[----:B---3--:R-:W-:Y:S01]  /*5520*/  FADD.FTZ R7, R7, R6 ;  /* 0x0000000607077221 */ /* 0x008fe20000010000 */
[----:B----4-:R-:W-:Y:S01]  /*5530*/  FADD.FTZ R9, R9, R8 ;  /* 0x0000000809097221 */ /* 0x010fe20000010000 */
[----:B-----5:R-:W-:Y:S01]  /*5540*/  FADD.FTZ R11, R11, R10 ;  /* 0x0000000a0b0b7221 */ /* 0x020fe20000010000 */
[----:B------:R-:W-:Y:S01]  /*5550*/  FADD.FTZ R13, R13, R12 ;  /* 0x0000000c0d0d7221 */ /* 0x000fe20000010000 */
[----:B------:R-:W-:Y:S01]  /*5560*/  FADD.FTZ R15, R15, R14 ;  /* 0x0000000e0f0f7221 */ /* 0x000fe20000010000 */
[----:B------:R-:W-:Y:S01]  /*5570*/  FADD.FTZ R17, R17, R16 ;  /* 0x0000001011117221 */ /* 0x000fe20000010000 */
[----:B------:R0:W-:Y:S01]  /*5580*/  @!P1 STS [R0+UR4+0x10], R5 ;  /* 0x0000100500009988 */ /* 0x0001e20008000804 */
[----:B------:R-:W-:Y:S03]  /*5590*/  BSSY.RECONVERGENT B0, `(.L_x_32) ;  /* 0x000003b000007945 */ /* 0x000fe60003800200 */
        /* <DEDUP_REMOVED lines=57> */
[----:B------:R1:W-:Y:S02]  /*5930*/  STG.E desc[UR6][R42.64+0x2a00], R7 ;  /* 0x002a00072a007986 */ /* 0x0003e4000c101906 */
.L_x_33:
[----:B------:R-:W-:Y:S05]  /*5940*/  BSYNC.RECONVERGENT B0 ;  /* 0x0000000000007941 */ /* 0x000fea0003800200 */
.L_x_32:
[----:B------:R-:W-:Y:S01]  /*5950*/  PREEXIT ;  /* 0x000000000000782d */ /* 0x000fe20000000000 */
[----:B------:R-:W-:Y:S05]  /*5960*/  EXIT ;  /* 0x000000000000794d */ /* 0x000fea0003800000 */
.L_x_34:
        /* <DEDUP_REMOVED lines=9> */
.L_x_120:


//--------------------- .text._Z31router_gemm_kernel_float_outputI13__nv_bfloat16Li128ELi8ELi7ELi384ELi7168EEvPfPKT_S4_ --------------------------
	.section	.text._Z31router_gemm_kernel_float_outputI13__nv_bfloat16Li128ELi8ELi7ELi384ELi7168EEvPfPKT_S4_,"ax",@progbits
	.align	128
        .global         _Z31router_gemm_kernel_float_outputI13__nv_bfloat16Li128ELi8ELi7ELi384ELi7168EEvPfPKT_S4_
        .type           _Z31router_gemm_kernel_float_outputI13__nv_bfloat16Li128ELi8ELi7ELi384ELi7168EEvPfPKT_S4_,@function
        .size           _Z31router_gemm_kernel_float_outputI13__nv_bfloat16Li128ELi8ELi7ELi384ELi7168EEvPfPKT_S4_,(.L_x_121 - _Z31router_gemm_kernel_float_outputI13__nv_bfloat16Li128ELi8ELi7ELi384ELi7168EEvPfPKT_S4_)
        .other          _Z31router_gemm_kernel_float_outputI13__nv_bfloat16Li128ELi8ELi7ELi384ELi7168EEvPfPKT_S4_,@"STO_CUDA_ENTRY STV_DEFAULT"
_Z31router_gemm_kernel_float_outputI13__nv_bfloat16Li128ELi8ELi7ELi384ELi7168EEvPfPKT_S4_:
.text._Z31router_gemm_kernel_float_outputI13__nv_bfloat16Li128ELi8ELi7ELi384ELi7168EEvPfPKT_S4_:
        /* <DEDUP_REMOVED lines=35> */
[----:B------:R-:W-:Y:S02]  /*0230*/  SHF.L.U32 R69, R69, 0x10, RZ ;  /* 0x0000001045457819 */ /* 0x000fe400000006ff */
[----:B------:R-:W-:Y:S01]  /*0240*/  SHF.L.U32 R70, R57, 0x10, RZ ;  /* 0x0000001039467819 */ /* 0x000fe200000006ff */
[----:B------:R-:W-:Y:S01]  /*0250*/  FFMA.FTZ R56, R0, R71, RZ ;  /* 0x0000004700387223 */ /* 0x000fe200000100ff */
[----:B------:R-:W-:-:S02]  /*0260*/  SHF.L.U32 R71, R61, 0x10, RZ ;  /* 0x000000103d477819 */ /* 0x000fc400000006ff */
[----:B------:R-:W-:Y:S01]  /*0270*/  PRMT R61, R61, 0x7632, R61 ;  /* 0x000076323d3d7816 */ /* 0x000fe2000000003d */
[----:B------:R-:W-:Y:S01]  /*0280*/  FFMA.FTZ R85, R69, R68, R56 ;  /* 0x0000004445557223 */ /* 0x000fe20000010038 */
[----:B------:R-:W-:-:S03]  /*0290*/  PRMT R84, R57, 0x7632, R84 ;  /* 0x0000763239547816 */ /* 0x000fc60000000054 */
[--C-:B------:R-:W-:Y:S01]  /*02a0*/  FFMA.FTZ R57, R70, R71, R85.reuse ;  /* 0x0000004746397223 */ /* 0x100fe20000010055 */
[----:B------:R-:W-:Y:S01]  /*02b0*/  SHF.L.U32 R84, R84, 0x10, RZ ;  /* 0x0000001054547819 */ /* 0x000fe200000006ff */
[----:B------:R-:W-:Y:S01]  /*02c0*/  IMAD.U32 R61, R61, 0x10000, RZ ;  /* 0x000100003d3d7824 */ /* 0x000fe200078e00ff */
[C---:B------:R-:W-:Y:S02]  /*02d0*/  PRMT R56, R62.reuse, 0x7632, R56 ;  /* 0x000076323e387816 */ /* 0x040fe40000000038 */
        /* <DEDUP_REMOVED lines=8> */
[C---:B----4-:R-:W-:Y:S02]  /*0360*/  IMAD.U32 R87, R52.reuse, 0x10000, RZ ;  /* 0x0001000034577824 */ /* 0x050fe400078e00ff */
[----:B------:R-:W-:Y:S01]  /*0370*/  FFMA.FTZ R61, R85, R56, R58 ;  /* 0x00000038553d7223 */ /* 0x000fe2000001003a */
[----:B------:R-:W-:Y:S02]  /*0380*/  PRMT R56, R52, 0x7632, R56 ;  /* 0x0000763234387816 */ /* 0x000fe40000000038 */
[C---:B------:R-:W-:Y:S02]  /*0390*/  SHF.L.U32 R86, R59.reuse, 0x10, RZ ;  /* 0x000000103b567819 */ /* 0x040fe400000006ff */
[----:B------:R-:W-:Y:S02]  /*03a0*/  PRMT R68, R59, 0x7632, R68 ;  /* 0x000076323b447816 */ /* 0x000fe40000000044 */
[----:B------:R-:W-:Y:S01]  /*03b0*/  PRMT R63, R63, 0x7632, R63 ;  /* 0x000076323f3f7816 */ /* 0x000fe2000000003f */
[----:B------:R-:W-:Y:S01]  /*03c0*/  FFMA.FTZ R52, R0, R87, RZ ;  /* 0x0000005700347223 */ /* 0x000fe200000100ff */
[----:B------:R-:W-:Y:S01]  /*03d0*/  SHF.L.U32 R56, R56, 0x10, RZ ;  /* 0x0000001038387819 */ /* 0x000fe200000006ff */
[----:B------:R-:W-:Y:S01]  /*03e0*/  FFMA.FTZ R57, R86, R57, R61 ;  /* 0x0000003956397223 */ /* 0x000fe2000001003d */
[----:B------:R-:W-:-:S02]  /*03f0*/  SHF.L.U32 R63, R63, 0x10, RZ ;  /* 0x000000103f3f7819 */ /* 0x000fc400000006ff */
[----:B------:R-:W-:Y:S01]  /*0400*/  SHF.L.U32 R68, R68, 0x10, RZ ;  /* 0x0000001044447819 */ /* 0x000fe200000006ff */
[C---:B------:R-:W-:Y:S01]  /*0410*/  IMAD.U32 R59, R53.reuse, 0x10000, RZ ;  /* 0x00010000353b7824 */ /* 0x040fe200078e00ff */
[----:B------:R-:W-:Y:S01]  /*0420*/  PRMT R53, R53, 0x7632, R53 ;  /* 0x0000763235357816 */ /* 0x000fe20000000035 */
[----:B------:R-:W-:Y:S01]  /*0430*/  FFMA.FTZ R61, R69, R56, R52 ;  /* 0x00000038453d7223 */ /* 0x000fe20000010034 */
[----:B-----5:R-:W-:Y:S01]  /*0440*/  PRMT R56, R44, 0x7632, R56 ;  /* 0x000076322c387816 */ /* 0x020fe20000000038 */
[----:B------:R-:W-:Y:S01]  /*0450*/  FFMA.FTZ R87, R68, R63, R57 ;  /* 0x0000003f44577223 */ /* 0x000fe20000010039 */
[----:B------:R-:W-:Y:S01]  /*0460*/  SHF.L.U32 R57, R44, 0x10, RZ ;  /* 0x000000102c397819 */ /* 0x000fe200000006ff */
[----:B------:R-:W-:Y:S01]  /*0470*/  FFMA.FTZ R59, R70, R59, R61 ;  /* 0x0000003b463b7223 */ /* 0x000fe2000001003d */
[----:B------:R-:W-:Y:S01]  /*0480*/  SHF.L.U32 R53, R53, 0x10, RZ ;  /* 0x0000001035357819 */ /* 0x000fe200000006ff */
[----:B------:R-:W2:Y:S01]  /*0490*/  LDG.E.128 R60, desc[UR6][R2.64+0x4800] ;  /* 0x00480006023c7981 */ /* 0x000ea2000c1e1d00 */
[----:B------:R-:W-:Y:S01]  /*04a0*/  SHF.L.U32 R90, R56, 0x10, RZ ;  /* 0x00000010385a7819 */ /* 0x000fe200000006ff */
[----:B------:R-:W-:Y:S01]  /*04b0*/  FFMA.FTZ R92, R0, R57, RZ ;  /* 0x00000039005c7223 */ /* 0x000fe200000100ff */
[----:B------:R-:W-:Y:S01]  /*04c0*/  PRMT R52, R54, 0x7632, R52 ;  /* 0x0000763236347816 */ /* 0x000fe20000000034 */
[----:B------:R-:W-:Y:S01]  /*04d0*/  FFMA.FTZ R88, R84, R53, R59 ;  /* 0x0000003554587223 */ /* 0x000fe2000001003b */
[----:B------:R-:W-:Y:S01]  /*04e0*/  SHF.L.U32 R54, R54, 0x10, RZ ;  /* 0x0000001036367819 */ /* 0x000fe200000006ff */
[----:B------:R-:W-:Y:S01]  /*04f0*/  FFMA.FTZ R89, R69, R90, R92 ;  /* 0x0000005a45597223 */ /* 0x000fe2000001005c */
[C---:B------:R-:W-:Y:S01]  /*0500*/  PRMT R53, R45.reuse, 0x7632, R53 ;  /* 0x000076322d357816 */ /* 0x040fe20000000035 */
[----:B------:R-:W3:Y:S01]  /*0510*/  LDG.E.128 R56, desc[UR6][R2.64+0x8000] ;  /* 0x0080000602387981 */ /* 0x000ee2000c1e1d00 */
[----:B------:R-:W-:Y:S01]  /*0520*/  SHF.L.U32 R45, R45, 0x10, RZ ;  /* 0x000000102d2d7819 */ /* 0x000fe200000006ff */
[--C-:B------:R-:W-:Y:S01]  /*0530*/  FFMA.FTZ R54, R71, R54, R88.reuse ;  /* 0x0000003647367223 */ /* 0x100fe20000010058 */
[----:B------:R-:W-:Y:S01]  /*0540*/  SHF.L.U32 R52, R52, 0x10, RZ ;  /* 0x0000001034347819 */ /* 0x000fe200000006ff */
[----:B------:R-:W-:Y:S01]  /*0550*/  IMAD.U32 R53, R53, 0x10000, RZ ;  /* 0x0001000035357824 */ /* 0x000fe200078e00ff */
        /* <DEDUP_REMOVED lines=8> */
[----:B------:R-:W-:Y:S01]  /*05e0*/  FFMA.FTZ R54, R0, R91, RZ ;  /* 0x0000005b00367223 */ /* 0x000fe200000100ff */
[----:B------:R-:W-:Y:S01]  /*05f0*/  SHF.L.U32 R88, R88, 0x10, RZ ;  /* 0x0000001058587819 */ /* 0x000fe200000006ff */
[----:B------:R-:W-:Y:S02]  /*0600*/  FFMA.FTZ R45, R86, R55, R45 ;  /* 0x00000037562d7223 */ /* 0x000fe4000001002d */
[----:B------:R-:W-:Y:S02]  /*0610*/  FFMA.FTZ R36, R71, R36, R52 ;  /* 0x0000002447247223 */ /* 0x000fe40000010034 */
[----:B------:R-:W-:Y:S02]  /*0620*/  FFMA.FTZ R97, R69, R88, R54 ;  /* 0x0000005845617223 */ /* 0x000fe40000010036 */
[----:B------:R-:W4:Y:S01]  /*0630*/  LDG.E.128 R52, desc[UR6][R2.64+0xb800] ;  /* 0x00b8000602347981 */ /* 0x000f22000c1e1d00 */
[----:B------:R-:W-:-:S02]  /*0640*/  PRMT R46, R46, 0x7632, R46 ;  /* 0x000076322e2e7816 */ /* 0x000fc4000000002e */
[----:B------:R-:W-:Y:S02]  /*0650*/  SHF.L.U32 R89, R44, 0x10, RZ ;  /* 0x000000102c597819 */ /* 0x000fe400000006ff */
[C---:B------:R-:W-:Y:S02]  /*0660*/  PRMT R88, R37.reuse, 0x7632, R88 ;  /* 0x0000763225587816 */ /* 0x040fe40000000058 */
[----:B------:R-:W-:Y:S01]  /*0670*/  SHF.L.U32 R93, R37, 0x10, RZ ;  /* 0x00000010255d7819 */ /* 0x000fe200000006ff */
[----:B------:R-:W-:Y:S02]  /*0680*/  IMAD.U32 R46, R46, 0x10000, RZ ;  /* 0x000100002e2e7824 */ /* 0x000fe400078e00ff */
[----:B------:R-:W-:Y:S01]  /*0690*/  FFMA.FTZ R89, R68, R89, R45 ;  /* 0x0000005944597223 */ /* 0x000fe2000001002d */
[----:B------:R-:W-:Y:S01]  /*06a0*/  IMAD.U32 R95, R88, 0x10000, RZ ;  /* 0x00010000585f7824 */ /* 0x000fe200078e00ff */
[----:B------:R-:W-:Y:S01]  /*06b0*/  PRMT R44, R16, 0x7632, R44 ;  /* 0x00007632102c7816 */ /* 0x000fe2000000002c */
[----:B------:R-:W-:Y:S01]  /*06c0*/  FFMA.FTZ R93, R70, R93, R97 ;  /* 0x0000005d465d7223 */ /* 0x000fe20000010061 */
[----:B------:R-:W-:Y:S01]  /*06d0*/  SHF.L.U32 R45, R16, 0x10, RZ ;  /* 0x00000010102d7819 */ /* 0x000fe200000006ff */
[----:B------:R-:W-:Y:S01]  /*06e0*/  FFMA.FTZ R91, R85, R46, R36 ;  /* 0x0000002e555b7223 */ /* 0x000fe20000010024 */
[C---:B------:R-:W-:Y:S01]  /*06f0*/  SHF.L.U32 R37, R47.reuse, 0x10, RZ ;  /* 0x000000102f257819 */ /* 0x040fe200000006ff */
[----:B------:R-:W-:Y:S01]  /*0700*/  FFMA.FTZ R36, R84, R95, R93 ;  /* 0x0000005f54247223 */ /* 0x000fe2000001005d */
[----:B------:R-:W-:Y:S01]  /*0710*/  SHF.L.U32 R16, R38, 0x10, RZ ;  /* 0x0000001026107819 */ /* 0x000fe200000006ff */
[----:B------:R-:W-:Y:S01]  /*0720*/  IMAD.U32 R44, R44, 0x10000, RZ ;  /* 0x000100002c2c7824 */ /* 0x000fe200078e00ff */
[----:B------:R-:W-:Y:S01]  /*0730*/  PRMT R47, R47, 0x7632, R47 ;  /* 0x000076322f2f7816 */ /* 0x000fe2000000002f */
[----:B------:R-:W-:Y:S01]  /*0740*/  FFMA.FTZ R46, R0, R45, RZ ;  /* 0x0000002d002e7223 */ /* 0x000fe200000100ff */
        /* <DEDUP_REMOVED lines=10> */
[----:B------:R-:W-:Y:S01]  /*07f0*/  SHF.L.U32 R47, R20, 0x10, RZ ;  /* 0x00000010142f7819 */ /* 0x000fe200000006ff */
[----:B------:R-:W-:Y:S02]  /*0800*/  IMAD.U32 R45, R36, 0x10000, RZ ;  /* 0x00010000242d7824 */ /* 0x000fe400078e00ff */
[--C-:B------:R-:W-:Y:S01]  /*0810*/  FFMA.FTZ R37, R85, R38, R16.reuse ;  /* 0x0000002655257223 */ /* 0x100fe20000010010 */
[----:B------:R-:W-:Y:S01]  /*0820*/  PRMT R16, R20, 0x7632, R16 ;  /* 0x0000763214107816 */ /* 0x000fe20000000010 */
[----:B------:R-:W-:Y:S01]  /*0830*/  FFMA.FTZ R20, R84, R45, R91 ;  /* 0x0000002d54147223 */ /* 0x000fe2000001005b */
[----:B------:R-:W-:-:S02]  /*0840*/  FFMA.FTZ R38, R0, R47, RZ ;  /* 0x0000002f00267223 */ /* 0x000fc400000100ff */
[----:B------:R-:W5:Y:S01]  /*0850*/  LDG.E.128 R44, desc[UR6][R2.64+0xf000] ;  /* 0x00f00006022c7981 */ /* 0x000f62000c1e1d00 */
[----:B------:R-:W-:Y:S02]  /*0860*/  SHF.L.U32 R16, R16, 0x10, RZ ;  /* 0x0000001010107819 */ /* 0x000fe400000006ff */
[C---:B------:R-:W-:Y:S02]  /*0870*/  SHF.L.U32 R17, R39.reuse, 0x10, RZ ;  /* 0x0000001027117819 */ /* 0x040fe400000006ff */
[----:B------:R-:W-:Y:S02]  /*0880*/  PRMT R39, R39, 0x7632, R39 ;  /* 0x0000763227277816 */ /* 0x000fe40000000027 */
[----:B------:R-:W-:Y:S01]  /*0890*/  PRMT R36, R21, 0x7632, R36 ;  /* 0x0000763215247816 */ /* 0x000fe20000000024 */
[----:B------:R-:W-:Y:S01]  /*08a0*/  FFMA.FTZ R91, R69, R16, R38 ;  /* 0x00000010455b7223 */ /* 0x000fe20000010026 */
[----:B------:R-:W-:Y:S01]  /*08b0*/  SHF.L.U32 R21, R21, 0x10, RZ ;  /* 0x0000001015157819 */ /* 0x000fe200000006ff */
[----:B------:R-:W-:Y:S01]  /*08c0*/  FFMA.FTZ R17, R86, R17, R37 ;  /* 0x0000001156117223 */ /* 0x000fe20000010025 */
[----:B------:R-:W-:Y:S01]  /*08d0*/  IMAD.U32 R39, R39, 0x10000, RZ ;  /* 0x0001000027277824 */ /* 0x000fe200078e00ff */
[----:B------:R-:W-:-:S02]  /*08e0*/  SHF.L.U32 R37, R36, 0x10, RZ ;  /* 0x0000001024257819 */ /* 0x000fc400000006ff */
[----:B------:R-:W-:Y:S01]  /*08f0*/  FFMA.FTZ R21, R70, R21, R91 ;  /* 0x0000001546157223 */ /* 0x000fe2000001005b */
[----:B------:R-:W-:-:S03]  /*0900*/  FFMA.FTZ R90, R68, R39, R17 ;  /* 0x00000027445a7223 */ /* 0x000fc60000010011 */
[----:B------:R-:W-:Y:S02]  /*0910*/  FFMA.FTZ R92, R84, R37, R21 ;  /* 0x00000025545c7223 */ /* 0x000fe40000010015 */
[----:B------:R-:W5:Y:S01]  /*0920*/  LDG.E.128 R36, desc[UR6][R2.64+0x12800] ;  /* 0x0128000602247981 */ /* 0x000f62000c1e1d00 */
[C---:B------:R-:W-:Y:S02]  /*0930*/  SHF.L.U32 R16, R18.reuse, 0x10, RZ ;  /* 0x0000001012107819 */ /* 0x040fe400000006ff */
[----:B------:R-:W-:Y:S02]  /*0940*/  PRMT R18, R18, 0x7632, R18 ;  /* 0x0000763212127816 */ /* 0x000fe40000000012 */
[----:B------:R-:W-:Y:S01]  /*0950*/  PRMT R17, R24, 0x7632, R17 ;  /* 0x0000763218117816 */ /* 0x000fe20000000011 */
[----:B------:R-:W-:Y:S01]  /*0960*/  FFMA.FTZ R16, R71, R16, R20 ;  /* 0x0000001047107223 */ /* 0x000fe20000010014 */
[----:B------:R-:W-:Y:S02]  /*0970*/  SHF.L.U32 R18, R18, 0x10, RZ ;  /* 0x0000001012127819 */ /* 0x000fe400000006ff */
[----:B------:R-:W-:Y:S01]  /*0980*/  SHF.L.U32 R91, R24, 0x10, RZ ;  /* 0x00000010185b7819 */ /* 0x000fe200000006ff */
[----:B------:R-:W-:-:S02]  /*0990*/  IMAD.U32 R20, R22, 0x10000, RZ ;  /* 0x0001000016147824 */ /* 0x000fc400078e00ff */
[----:B------:R-:W-:Y:S01]  /*09a0*/  FFMA.FTZ R21, R85, R18, R16 ;  /* 0x0000001255157223 */ /* 0x000fe20000010010 */
[----:B------:R-:W-:Y:S01]  /*09b0*/  SHF.L.U32 R16, R17, 0x10, RZ ;  /* 0x0000001011107819 */ /* 0x000fe200000006ff */
[----:B------:R-:W-:Y:S01]  /*09c0*/  FFMA.FTZ R18, R0, R91, RZ ;  /* 0x0000005b00127223 */ /* 0x000fe200000100ff */
[----:B------:R-:W-:Y:S02]  /*09d0*/  PRMT R22, R22, 0x7632, R22 ;  /* 0x0000763216167816 */ /* 0x000fe40000000016 */
[----:B------:R-:W-:Y:S01]  /*09e0*/  PRMT R0, R25, 0x7632, R0 ;  /* 0x0000763219007816 */ /* 0x000fe20000000000 */
        /* <DEDUP_REMOVED lines=9> */
[--C-:B------:R-:W-:Y:S01]  /*0a80*/  FFMA.FTZ R91, R85, R22, R20.reuse ;  /* 0x00000016555b7223 */ /* 0x100fe20000010014 */
[C---:B------:R-:W-:Y:S01]  /*0a90*/  PRMT R20, R26.reuse, 0x7632, R20 ;  /* 0x000076321a147816 */ /* 0x040fe20000000014 */
[----:B------:R-:W5:Y:S01]  /*0aa0*/  LDG.E.128 R16, desc[UR6][R2.64+0x16000] ;  /* 0x0160000602107981 */ /* 0x000f62000c1e1d00 */
[----:B------:R-:W-:Y:S01]  /*0ab0*/  SHF.L.U32 R26, R26, 0x10, RZ ;  /* 0x000000101a1a7819 */ /* 0x000fe200000006ff */
[----:B------:R-:W-:Y:S01]  /*0ac0*/  FFMA.FTZ R84, R84, R69, R93 ;  /* 0x0000004554547223 */ /* 0x000fe2000001005d */
[----:B------:R-:W-:Y:S01]  /*0ad0*/  SHF.L.U32 R69, R23, 0x10, RZ ;  /* 0x0000001017457819 */ /* 0x000fe200000006ff */
[----:B------:R-:W-:Y:S01]  /*0ae0*/  IMAD.U32 R21, R0, 0x10000, RZ ;  /* 0x0001000000157824 */ /* 0x000fe200078e00ff */
[----:B------:R-:W-:Y:S01]  /*0af0*/  SHF.L.U32 R20, R20, 0x10, RZ ;  /* 0x0000001014147819 */ /* 0x000fe200000006ff */
[----:B------:R-:W-:Y:S01]  /*0b00*/  FFMA.FTZ R26, R71, R26, R84 ;  /* 0x0000001a471a7223 */ /* 0x000fe20000010054 */
[----:B------:R-:W-:Y:S01]  /*0b10*/  PRMT R23, R23, 0x7632, R23 ;  /* 0x0000763217177816 */ /* 0x000fe20000000017 */
[----:B------:R-:W-:Y:S01]  /*0b20*/  FFMA.FTZ R91, R86, R69, R91 ;  /* 0x00000045565b7223 */ /* 0x000fe2000001005b */
[----:B------:R-:W-:Y:S01]  /*0b30*/  FFMA.FTZ R94, R68, R21, R25 ;  /* 0x00000015445e7223 */ /* 0x000fe20000010019 */
[----:B------:R-:W-:Y:S01]  /*0b40*/  FFMA.FTZ R85, R85, R20, R26 ;  /* 0x0000001455557223 */ /* 0x000fe2000001001a */
[----:B------:R-:W-:Y:S01]  /*0b50*/  SHF.L.U32 R23, R23, 0x10, RZ ;  /* 0x0000001017177819 */ /* 0x000fe200000006ff */
[----:B------:R-:W-:Y:S01]  /*0b60*/  IMAD.U32 R21, R27, 0x10000, RZ ;  /* 0x000100001b157824 */ /* 0x000fe200078e00ff */
[----:B------:R-:W-:-:S02]  /*0b70*/  SHF.L.U32 R0, R32, 0x10, RZ ;  /* 0x0000001020007819 */ /* 0x000fc400000006ff */
[----:B------:R-:W-:Y:S02]  /*0b80*/  SHF.L.U32 R69, R28, 0x10, RZ ;  /* 0x000000101c457819 */ /* 0x000fe400000006ff */
[----:B------:R-:W-:Y:S02]  /*0b90*/  SHF.L.U32 R20, R12, 0x10, RZ ;  /* 0x000000100c147819 */ /* 0x000fe400000006ff */
[----:B------:R-:W-:Y:S01]  /*0ba0*/  PRMT R12, R27, 0x7632, R12 ;  /* 0x000076321b0c7816 */ /* 0x000fe2000000000c */
[----:B------:R-:W-:Y:S01]  /*0bb0*/  FFMA.FTZ R92, R68, R23, R91 ;  /* 0x00000017445c7223 */ /* 0x000fe2000001005b */
[----:B------:R-:W-:Y:S01]  /*0bc0*/  FFMA.FTZ R91, R86, R21, R85 ;  /* 0x00000015565b7223 */ /* 0x000fe20000010055 */
[C---:B------:R-:W-:Y:S01]  /*0bd0*/  FFMA.FTZ R93, R69.reuse, R0, R87 ;  /* 0x00000000455d7223 */ /* 0x040fe20000010057 */
[----:B------:R-:W-:Y:S01]  /*0be0*/  PRMT R32, R32, 0x7632, R32 ;  /* 0x0000763220207816 */ /* 0x000fe20000000020 */
[----:B------:R-:W-:Y:S01]  /*0bf0*/  FFMA.FTZ R96, R69, R20, R89 ;  /* 0x0000001445607223 */ /* 0x000fe20000010059 */
[----:B------:R-:W-:Y:S01]  /*0c00*/  PRMT R0, R12, 0x7632, R0 ;  /* 0x000076320c007816 */ /* 0x000fe20000000000 */
[C---:B------:R-:W-:Y:S01]  /*0c10*/  IMAD.U32 R71, R29.reuse, 0x10000, RZ ;  /* 0x000100001d477824 */ /* 0x040fe200078e00ff */
[----:B------:R-:W-:Y:S01]  /*0c20*/  PRMT R86, R28, 0x7632, R86 ;  /* 0x000076321c567816 */ /* 0x000fe20000000056 */
[----:B------:R-:W5:Y:S01]  /*0c30*/  LDG.E.128 R20, desc[UR6][R2.64+0x1800] ;  /* 0x0018000602147981 */ /* 0x000f62000c1e1d00 */
[----:B------:R-:W-:-:S02]  /*0c40*/  PRMT R87, R29, 0x7632, R87 ;  /* 0x000076321d577816 */ /* 0x000fc40000000057 */
[----:B------:R-:W-:Y:S01]  /*0c50*/  SHF.L.U32 R29, R32, 0x10, RZ ;  /* 0x00000010201d7819 */ /* 0x000fe200000006ff */
[----:B------:R-:W5:Y:S01]  /*0c60*/  LDG.E.128 R24, desc[UR6][R40.64+0x1800] ;  /* 0x0018000628187981 */ /* 0x000f62000c1e1d00 */
[----:B------:R-:W-:Y:S02]  /*0c70*/  SHF.L.U32 R86, R86, 0x10, RZ ;  /* 0x0000001056567819 */ /* 0x000fe400000006ff */
[----:B------:R-:W-:Y:S01]  /*0c80*/  SHF.L.U32 R89, R0, 0x10, RZ ;  /* 0x0000001000597819 */ /* 0x000fe200000006ff */
[C---:B------:R-:W-:Y:S01]  /*0c90*/  IMAD.U32 R70, R30.reuse, 0x10000, RZ ;  /* 0x000100001e467824 */ /* 0x040fe200078e00ff */
[----:B------:R-:W-:Y:S01]  /*0ca0*/  PRMT R84, R30, 0x7632, R84 ;  /* 0x000076321e547816 */ /* 0x000fe20000000054 */
[C---:B------:R-:W-:Y:S01]  /*0cb0*/  FFMA.FTZ R32, R86.reuse, R29, R93 ;  /* 0x0000001d56207223 */ /* 0x040fe2000001005d */
[C---:B------:R-:W-:Y:S01]  /*0cc0*/  SHF.L.U32 R30, R33.reuse, 0x10, RZ ;  /* 0x00000010211e7819 */ /* 0x040fe200000006ff */
[----:B------:R-:W-:Y:S01]  /*0cd0*/  FFMA.FTZ R89, R86, R89, R96 ;  /* 0x0000005956597223 */ /* 0x000fe20000010060 */
[----:B------:R-:W-:-:S02]  /*0ce0*/  PRMT R28, R33, 0x7632, R28 ;  /* 0x00007632211c7816 */ /* 0x000fc4000000001c */
[C---:B------:R-:W-:Y:S02]  /*0cf0*/  PRMT R29, R13.reuse, 0x7632, R29 ;  /* 0x000076320d1d7816 */ /* 0x040fe4000000001d */
[----:B------:R-:W-:Y:S01]  /*0d00*/  SHF.L.U32 R96, R13, 0x10, RZ ;  /* 0x000000100d607819 */ /* 0x000fe200000006ff */
[----:B------:R-:W-:Y:S01]  /*0d10*/  FFMA.FTZ R30, R71, R30, R32 ;  /* 0x0000001e471e7223 */ /* 0x000fe20000010020 */
[----:B------:R-:W-:Y:S01]  /*0d20*/  SHF.L.U32 R87, R87, 0x10, RZ ;  /* 0x0000001057577819 */ /* 0x000fe200000006ff */
[----:B------:R-:W-:Y:S01]  /*0d30*/  IMAD.U32 R28, R28, 0x10000, RZ ;  /* 0x000100001c1c7824 */ /* 0x000fe200078e00ff */
[----:B------:R-:W-:Y:S01]  /*0d40*/  SHF.L.U32 R32, R29, 0x10, RZ ;  /* 0x000000101d207819 */ /* 0x000fe200000006ff */
[----:B------:R-:W-:Y:S01]  /*0d50*/  FFMA.FTZ R89, R71, R96, R89 ;  /* 0x0000006047597223 */ /* 0x000fe20000010059 */
[C---:B------:R-:W-:Y:S02]  /*0d60*/  PRMT R85, R31.reuse, 0x7632, R85 ;  /* 0x000076321f557816 */ /* 0x040fe40000000055 */
[----:B------:R-:W-:Y:S01]  /*0d70*/  SHF.L.U32 R0, R31, 0x10, RZ ;  /* 0x000000101f007819 */ /* 0x000fe200000006ff */
[----:B------:R-:W-:Y:S01]  /*0d80*/  IMAD.U32 R31, R14, 0x10000, RZ ;  /* 0x000100000e1f7824 */ /* 0x000fe200078e00ff */
[----:B------:R-:W-:Y:S01]  /*0d90*/  SHF.L.U32 R13, R34, 0x10, RZ ;  /* 0x00000010220d7819 */ /* 0x000fe200000006ff */
[C---:B------:R-:W-:Y:S01]  /*0da0*/  FFMA.FTZ R29, R87.reuse, R28, R30 ;  /* 0x0000001c571d7223 */ /* 0x040fe2000001001e */
[----:B------:R-:W-:Y:S01]  /*0db0*/  PRMT R14, R14, 0x7632, R14 ;  /* 0x000076320e0e7816 */ /* 0x000fe2000000000e */
[----:B------:R-:W-:Y:S01]  /*0dc0*/  FFMA.FTZ R32, R87, R32, R89 ;  /* 0x0000002057207223 */ /* 0x000fe20000010059 */
[----:B------:R-:W-:Y:S01]  /*0dd0*/  PRMT R34, R34, 0x7632, R34 ;  /* 0x0000763222227816 */ /* 0x000fe20000000022 */
[----:B------:R-:W-:Y:S01]  /*0de0*/  FFMA.FTZ R33, R70, R13, R29 ;  /* 0x0000000d46217223 */ /* 0x000fe2000001001d */
[----:B------:R-:W-:Y:S01]  /*0df0*/  SHF.L.U32 R84, R84, 0x10, RZ ;  /* 0x0000001054547819 */ /* 0x000fe200000006ff */
[----:B------:R-:W-:Y:S01]  /*0e00*/  FFMA.FTZ R32, R70, R31, R32 ;  /* 0x0000001f46207223 */ /* 0x000fe20000010020 */
[----:B------:R-:W-:Y:S01]  /*0e10*/  SHF.L.U32 R89, R14, 0x10, RZ ;  /* 0x000000100e597819 */ /* 0x000fe200000006ff */
[----:B------:R-:W5:Y:S01]  /*0e20*/  LDG.E.128 R28, desc[UR6][R2.64+0x5000] ;  /* 0x00500006021c7981 */ /* 0x000f62000c1e1d00 */
[----:B------:R-:W-:-:S02]  /*0e30*/  SHF.L.U32 R13, R34, 0x10, RZ ;  /* 0x00000010220d7819 */ /* 0x000fc400000006ff */
[C---:B------:R-:W-:Y:S01]  /*0e40*/  PRMT R14, R35.reuse, 0x7632, R14 ;  /* 0x00007632230e7816 */ /* 0x040fe2000000000e */
[----:B------:R-:W-:Y:S01]  /*0e50*/  FFMA.FTZ R34, R84, R89, R32 ;  /* 0x0000005954227223 */ /* 0x000fe20000010020 */
[----:B------:R-:W-:Y:S01]  /*0e60*/  SHF.L.U32 R89, R8, 0x10, RZ ;  /* 0x0000001008597819 */ /* 0x000fe200000006ff */
[----:B------:R-:W-:Y:S02]  /*0e70*/  IMAD.U32 R35, R35, 0x10000, RZ ;  /* 0x0001000023237824 */ /* 0x000fe400078e00ff */
[----:B------:R-:W-:Y:S01]  /*0e80*/  FFMA.FTZ R13, R84, R13, R33 ;  /* 0x0000000d540d7223 */ /* 0x000fe20000010021 */
[----:B------:R-:W-:Y:S02]  /*0e90*/  PRMT R8, R8, 0x7632, R8 ;  /* 0x0000763208087816 */ /* 0x000fe40000000008 */
[C---:B------:R-:W-:Y:S01]  /*0ea0*/  SHF.L.U32 R33, R15.reuse, 0x10, RZ ;  /* 0x000000100f217819 */ /* 0x040fe200000006ff */
[----:B------:R-:W-:Y:S01]  /*0eb0*/  FFMA.FTZ R32, R0, R35, R13 ;  /* 0x0000002300207223 */ /* 0x000fe2000001000d */
[----:B------:R-:W-:Y:S01]  /*0ec0*/  PRMT R15, R15, 0x7632, R15 ;  /* 0x000076320f0f7816 */ /* 0x000fe2000000000f */
[----:B------:R-:W-:Y:S01]  /*0ed0*/  FFMA.FTZ R89, R69, R89, R88 ;  /* 0x0000005945597223 */ /* 0x000fe20000010058 */
[----:B------:R-:W-:-:S02]  /*0ee0*/  IMAD.U32 R13, R8, 0x10000, RZ ;  /* 0x00010000080d7824 */ /* 0x000fc400078e00ff */
[----:B------:R-:W-:Y:S01]  /*0ef0*/  FFMA.FTZ R33, R0, R33, R34 ;  /* 0x0000002100217223 */ /* 0x000fe20000010022 */
[----:B------:R-:W-:Y:S01]  /*0f00*/  SHF.L.U32 R12, R12, 0x10, RZ ;  /* 0x000000100c0c7819 */ /* 0x000fe200000006ff */
[----:B------:R-:W-:Y:S01]  /*0f10*/  IMAD.U32 R34, R9, 0x10000, RZ ;  /* 0x0001000009227824 */ /* 0x000fe200078e00ff */
[----:B------:R-:W-:Y:S01]  /*0f20*/  SHF.L.U32 R14, R14, 0x10, RZ ;  /* 0x000000100e0e7819 */ /* 0x000fe200000006ff */
[----:B------:R-:W-:Y:S01]  /*0f30*/  FFMA.FTZ R88, R86, R13, R89 ;  /* 0x0000000d56587223 */ /* 0x000fe20000010059 */
[----:B------:R-:W-:Y:S02]  /*0f40*/  SHF.L.U32 R85, R85, 0x10, RZ ;  /* 0x0000001055557819 */ /* 0x000fe400000006ff */
[----:B------:R-:W-:Y:S01]  /*0f50*/  SHF.L.U32 R8, R15, 0x10, RZ ;  /* 0x000000100f087819 */ /* 0x000fe200000006ff */
[----:B------:R-:W-:Y:S01]  /*0f60*/  FFMA.FTZ R68, R68, R12, R91 ;  /* 0x0000000c44447223 */ /* 0x000fe2000001005b */
[----:B------:R-:W-:Y:S01]  /*0f70*/  FFMA.FTZ R88, R71, R34, R88 ;  /* 0x0000002247587223 */ /* 0x000fe20000010058 */
[----:B------:R-:W-:Y:S01]  /*0f80*/  FFMA.FTZ R91, R85, R14, R32 ;  /* 0x0000000e555b7223 */ /* 0x000fe20000010020 */
[----:B------:R-:W-:Y:S01]  /*0f90*/  PRMT R9, R9, 0x7632, R9 ;  /* 0x0000763209097816 */ /* 0x000fe20000000009 */
[----:B------:R-:W-:-:S02]  /*0fa0*/  FFMA.FTZ R89, R85, R8, R33 ;  /* 0x0000000855597223 */ /* 0x000fc40000010021 */
[----:B------:R-:W5:Y:S01]  /*0fb0*/  LDG.E.128 R32, desc[UR6][R2.64+0x8800] ;  /* 0x0088000602207981 */ /* 0x000f62000c1e1d00 */
[C---:B------:R-:W-:Y:S02]  /*0fc0*/  PRMT R12, R10.reuse, 0x7632, R12 ;  /* 0x000076320a0c7816 */ /* 0x040fe4000000000c */
[----:B------:R-:W-:Y:S02]  /*0fd0*/  SHF.L.U32 R13, R10, 0x10, RZ ;  /* 0x000000100a0d7819 */ /* 0x000fe400000006ff */
[----:B------:R-:W-:Y:S02]  /*0fe0*/  SHF.L.U32 R8, R9, 0x10, RZ ;  /* 0x0000001009087819 */ /* 0x000fe400000006ff */
[C---:B------:R-:W-:Y:S02]  /*0ff0*/  PRMT R9, R4.reuse, 0x7632, R9 ;  /* 0x0000763204097816 */ /* 0x040fe40000000009 */
[----:B------:R-:W-:Y:S02]  /*1000*/  SHF.L.U32 R10, R4, 0x10, RZ ;  /* 0x00000010040a7819 */ /* 0x000fe400000006ff */
[----:B------:R-:W-:Y:S01]  /*1010*/  SHF.L.U32 R93, R9, 0x10, RZ ;  /* 0x00000010095d7819 */ /* 0x000fe200000006ff */
[----:B------:R-:W-:-:S02]  /*1020*/  FFMA.FTZ R15, R87, R8, R88 ;  /* 0x00000008570f7223 */ /* 0x000fc40000010058 */
[----:B------:R-:W-:Y:S01]  /*1030*/  FFMA.FTZ R95, R69, R10, R90 ;  /* 0x0000000a455f7223 */ /* 0x000fe2000001005a */
[----:B------:R-:W-:Y:S01]  /*1040*/  SHF.L.U32 R9, R12, 0x10, RZ ;  /* 0x000000100c097819 */ /* 0x000fe200000006ff */
[----:B------:R-:W-:Y:S01]  /*1050*/  IMAD.U32 R12, R48, 0x10000, RZ ;  /* 0x00010000300c7824 */ /* 0x000fe200078e00ff */
[C---:B------:R-:W-:Y:S01]  /*1060*/  SHF.L.U32 R8, R5.reuse, 0x10, RZ ;  /* 0x0000001005087819 */ /* 0x040fe200000006ff */
[----:B------:R-:W-:Y:S01]  /*1070*/  FFMA.FTZ R10, R86, R93, R95 ;  /* 0x0000005d560a7223 */ /* 0x000fe2000001005f */
[----:B------:R-:W-:Y:S02]  /*1080*/  PRMT R48, R48, 0x7632, R48 ;  /* 0x0000763230307816 */ /* 0x000fe40000000030 */
[----:B------:R-:W-:Y:S01]  /*1090*/  PRMT R5, R5, 0x7632, R5 ;  /* 0x0000763205057816 */ /* 0x000fe20000000005 */
[----:B------:R-:W-:Y:S01]  /*10a0*/  FFMA.FTZ R10, R71, R8, R10 ;  /* 0x00000008470a7223 */ /* 0x000fe2000001000a */
[----:B------:R-:W-:Y:S01]  /*10b0*/  SHF.L.U32 R93, R48, 0x10, RZ ;  /* 0x00000010305d7819 */ /* 0x000fe200000006ff */
[----:B------:R-:W-:Y:S01]  /*10c0*/  FFMA.FTZ R13, R70, R13, R15 ;  /* 0x0000000d460d7223 */ /* 0x000fe2000001000f */
[----:B------:R-:W-:Y:S01]  /*10d0*/  FFMA.FTZ R95, R69, R12, R94 ;  /* 0x0000000c455f7223 */ /* 0x000fe2000001005e */
[----:B------:R-:W-:-:S02]  /*10e0*/  SHF.L.U32 R8, R5, 0x10, RZ ;  /* 0x0000001005087819 */ /* 0x000fc400000006ff */
[C---:B------:R-:W-:Y:S01]  /*10f0*/  PRMT R48, R49.reuse, 0x7632, R48 ;  /* 0x0000763231307816 */ /* 0x040fe20000000030 */
[----:B------:R-:W-:Y:S01]  /*1100*/  FFMA.FTZ R90, R86, R93, R95 ;  /* 0x0000005d565a7223 */ /* 0x000fe2000001005f */
[----:B------:R-:W-:Y:S01]  /*1110*/  SHF.L.U32 R88, R49, 0x10, RZ ;  /* 0x0000001031587819 */ /* 0x000fe200000006ff */
[----:B------:R-:W-:Y:S01]  /*1120*/  FFMA.FTZ R9, R84, R9, R13 ;  /* 0x0000000954097223 */ /* 0x000fe2000001000d */
[C---:B------:R-:W-:Y:S02]  /*1130*/  IMAD.U32 R5, R6.reuse, 0x10000, RZ ;  /* 0x0001000006057824 */ /* 0x040fe400078e00ff */
[----:B------:R-:W-:Y:S01]  /*1140*/  FFMA.FTZ R49, R87, R8, R10 ;  /* 0x0000000857317223 */ /* 0x000fe2000001000a */
[----:B------:R-:W5:Y:S01]  /*1150*/  LDG.E.128 R12, desc[UR6][R2.64+0xc000] ;  /* 0x00c00006020c7981 */ /* 0x000f62000c1e1d00 */
        /* <DEDUP_REMOVED lines=8> */
[----:B------:R-:W-:Y:S01]  /*11e0*/  PRMT R6, R64, 0x7632, R6 ;  /* 0x0000763240067816 */ /* 0x000fe20000000006 */
[----:B------:R-:W-:Y:S01]  /*11f0*/  IMAD.U32 R95, R50, 0x10000, RZ ;  /* 0x00010000325f7824 */ /* 0x000fe200078e00ff */
[----:B------:R-:W-:Y:S01]  /*1200*/  SHF.L.U32 R64, R64, 0x10, RZ ;  /* 0x0000001040407819 */ /* 0x000fe200000006ff */
[----:B------:R-:W-:Y:S01]  /*1210*/  FFMA.FTZ R48, R0, R11, R9 ;  /* 0x0000000b00307223 */ /* 0x000fe20000010009 */
[----:B------:R-:W-:Y:S01]  /*1220*/  SHF.L.U32 R4, R4, 0x10, RZ ;  /* 0x0000001004047819 */ /* 0x000fe200000006ff */
[----:B------:R-:W-:Y:S01]  /*1230*/  FFMA.FTZ R49, R84, R5, R49 ;  /* 0x0000000554317223 */ /* 0x000fe20000010031 */
[----:B------:R-:W5:Y:S01]  /*1240*/  LDG.E.128 R8, desc[UR6][R2.64+0xf800] ;  /* 0x00f8000602087981 */ /* 0x000f62000c1e1d00 */
[----:B------:R-:W-:Y:S01]  /*1250*/  FFMA.FTZ R95, R70, R95, R97 ;  /* 0x0000005f465f7223 */ /* 0x000fe20000010061 */
[----:B------:R-:W-:Y:S01]  /*1260*/  SHF.L.U32 R5, R6, 0x10, RZ ;  /* 0x0000001006057819 */ /* 0x000fe200000006ff */
[----:B------:R-:W-:Y:S01]  /*1270*/  FFMA.FTZ R97, R69, R64, R92 ;  /* 0x0000004045617223 */ /* 0x000fe2000001005c */
        /* <DEDUP_REMOVED lines=8> */
[----:B------:R-:W-:Y:S01]  /*1300*/  SHF.L.U32 R65, R50, 0x10, RZ ;  /* 0x0000001032417819 */ /* 0x000fe200000006ff */
[----:B------:R-:W-:Y:S01]  /*1310*/  FFMA.FTZ R88, R0, R5, R49 ;  /* 0x0000000500587223 */ /* 0x000fe20000010031 */
[----:B------:R-:W-:Y:S01]  /*1320*/  PRMT R64, R7, 0x7632, R64 ;  /* 0x0000763207407816 */ /* 0x000fe20000000040 */
[----:B------:R-:W-:Y:S01]  /*1330*/  FFMA.FTZ R99, R87, R4, R6 ;  /* 0x0000000457637223 */ /* 0x000fe20000010006 */
[C---:B------:R-:W-:Y:S01]  /*1340*/  PRMT R48, R72.reuse, 0x7632, R48 ;  /* 0x0000763248307816 */ /* 0x040fe20000000030 */
[----:B------:R-:W5:Y:S01]  /*1350*/  LDG.E.128 R4, desc[UR6][R2.64+0x13000] ;  /* 0x0130000602047981 */ /* 0x000f62000c1e1d00 */
[----:B------:R-:W-:Y:S01]  /*1360*/  SHF.L.U32 R72, R72, 0x10, RZ ;  /* 0x0000001048487819 */ /* 0x000fe200000006ff */
[----:B------:R-:W-:-:S02]  /*1370*/  IMAD.U32 R49, R51, 0x10000, RZ ;  /* 0x0001000033317824 */ /* 0x000fc400078e00ff */
[----:B------:R-:W-:Y:S01]  /*1380*/  FFMA.FTZ R95, R84, R65, R95 ;  /* 0x00000041545f7223 */ /* 0x000fe2000001005f */
[----:B------:R-:W-:Y:S01]  /*1390*/  SHF.L.U32 R101, R48, 0x10, RZ ;  /* 0x0000001030657819 */ /* 0x000fe200000006ff */
[--C-:B------:R-:W-:Y:S01]  /*13a0*/  FFMA.FTZ R69, R69, R72, R68.reuse ;  /* 0x0000004845457223 */ /* 0x100fe20000010044 */
[----:B------:R-:W-:Y:S01]  /*13b0*/  PRMT R65, R51, 0x7632, R65 ;  /* 0x0000763233417816 */ /* 0x000fe20000000041 */
[----:B------:R-:W-:Y:S02]  /*13c0*/  FFMA.FTZ R95, R0, R49, R95 ;  /* 0x00000031005f7223 */ /* 0x000fe4000001005f */
[----:B------:R-:W5:Y:S01]  /*13d0*/  LDG.E.128 R48, desc[UR6][R2.64+0x16800] ;  /* 0x0168000602307981 */ /* 0x000f62000c1e1d00 */
[----:B------:R-:W-:Y:S01]  /*13e0*/  SHF.L.U32 R97, R66, 0x10, RZ ;  /* 0x0000001042617819 */ /* 0x000fe200000006ff */
[----:B------:R-:W-:Y:S01]  /*13f0*/  FFMA.FTZ R86, R86, R101, R69 ;  /* 0x0000006556567223 */ /* 0x000fe20000010045 */
[----:B------:R-:W-:Y:S01]  /*1400*/  PRMT R68, R66, 0x7632, R68 ;  /* 0x0000763242447816 */ /* 0x000fe20000000044 */
[----:B------:R-:W-:Y:S01]  /*1410*/  IMAD.U32 R64, R64, 0x10000, RZ ;  /* 0x0001000040407824 */ /* 0x000fe200078e00ff */
        /* <DEDUP_REMOVED lines=8> */
[----:B------:R-:W-:Y:S01]  /*14a0*/  FFMA.FTZ R72, R71, R72, R86 ;  /* 0x0000004847487223 */ /* 0x000fe20000010056 */
[C---:B------:R-:W-:Y:S01]  /*14b0*/  PRMT R64, R76.reuse, 0x7632, R64 ;  /* 0x000076324c407816 */ /* 0x040fe20000000040 */
[----:B------:R-:W-:Y:S01]  /*14c0*/  IMAD.U32 R66, R76, 0x10000, RZ ;  /* 0x000100004c427824 */ /* 0x000fe200078e00ff */
[----:B------:R-:W-:-:S02]  /*14d0*/  PRMT R86, R80, 0x7632, R86 ;  /* 0x0000763250567816 */ /* 0x000fc40000000056 */
[----:B------:R-:W-:Y:S01]  /*14e0*/  SHF.L.U32 R76, R80, 0x10, RZ ;  /* 0x00000010504c7819 */ /* 0x000fe200000006ff */
[----:B------:R-:W-:Y:S01]  /*14f0*/  FFMA.FTZ R87, R87, R68, R72 ;  /* 0x0000004457577223 */ /* 0x000fe20000010048 */
[----:B------:R-:W-:Y:S01]  /*1500*/  SHF.L.U32 R69, R74, 0x10, RZ ;  /* 0x000000104a457819 */ /* 0x000fe200000006ff */
[----:B------:R-:W-:Y:S01]  /*1510*/  IMAD.U32 R71, R64, 0x10000, RZ ;  /* 0x0001000040477824 */ /* 0x000fe200078e00ff */
[----:B------:R-:W-:Y:S01]  /*1520*/  SHF.L.U32 R86, R86, 0x10, RZ ;  /* 0x0000001056567819 */ /* 0x000fe200000006ff */
[----:B------:R-:W-:Y:S01]  /*1530*/  FFMA.FTZ R101, R76, R66, R91 ;  /* 0x000000424c657223 */ /* 0x000fe2000001005b */
        /* <DEDUP_REMOVED lines=8> */
[----:B------:R-:W-:Y:S01]  /*15c0*/  PRMT R77, R81, 0x7632, R77 ;  /* 0x00007632514d7816 */ /* 0x000fe2000000004d */
[----:B------:R-:W5:Y:S01]  /*15d0*/  LDG.E.128 R68, desc[UR6][R2.64+0x2000] ;  /* 0x0020000602447981 */ /* 0x000f62000c1e1d00 */
[----:B------:R-:W-:Y:S01]  /*15e0*/  PRMT R73, R67, 0x7632, R73 ;  /* 0x0000763243497816 */ /* 0x000fe20000000049 */
[----:B------:R-:W-:Y:S01]  /*15f0*/  FFMA.FTZ R92, R87, R88, R90 ;  /* 0x00000058575c7223 */ /* 0x000fe2000001005a */
[----:B------:R-:W-:Y:S01]  /*1600*/  PRMT R74, R74, 0x7632, R74 ;  /* 0x000076324a4a7816 */ /* 0x000fe2000000004a */
[----:B------:R-:W5:Y:S01]  /*1610*/  LDG.E.128 R64, desc[UR6][R40.64+0x2000] ;  /* 0x0020000628407981 */ /* 0x000f62000c1e1d00 */
[----:B------:R-:W-:Y:S01]  /*1620*/  SHF.L.U32 R77, R77, 0x10, RZ ;  /* 0x000000104d4d7819 */ /* 0x000fe200000006ff */
[----:B------:R-:W-:Y:S01]  /*1630*/  IMAD.U32 R88, R80, 0x10000, RZ ;  /* 0x0001000050587824 */ /* 0x000fe200078e00ff */
[----:B------:R-:W-:Y:S01]  /*1640*/  PRMT R80, R82, 0x7632, R80 ;  /* 0x0000763252507816 */ /* 0x000fe20000000050 */
[----:B------:R-:W-:Y:S01]  /*1650*/  IMAD.U32 R81, R74, 0x10000, RZ ;  /* 0x000100004a517824 */ /* 0x000fe200078e00ff */
[C---:B------:R-:W-:Y:S01]  /*1660*/  PRMT R90, R78.reuse, 0x7632, R90 ;  /* 0x000076324e5a7816 */ /* 0x040fe2000000005a */
[----:B------:R-:W-:Y:S01]  /*1670*/  FFMA.FTZ R103, R77, R88, R92 ;  /* 0x000000584d677223 */ /* 0x000fe2000001005c */
[----:B------:R-:W-:-:S02]  /*1680*/  SHF.L.U32 R99, R78, 0x10, RZ ;  /* 0x000000104e637819 */ /* 0x000fc400000006ff */
[----:B------:R-:W-:Y:S02]  /*1690*/  SHF.L.U32 R82, R82, 0x10, RZ ;  /* 0x0000001052527819 */ /* 0x000fe400000006ff */
[C---:B------:R-:W-:Y:S01]  /*16a0*/  PRMT R74, R75.reuse, 0x7632, R74 ;  /* 0x000076324b4a7816 */ /* 0x040fe2000000004a */
[----:B------:R-:W-:Y:S01]  /*16b0*/  FFMA.FTZ R91, R84, R81, R91 ;  /* 0x00000051545b7223 */ /* 0x000fe2000001005b */
[----:B------:R-:W-:Y:S01]  /*16c0*/  SHF.L.U32 R101, R90, 0x10, RZ ;  /* 0x000000105a657819 */ /* 0x000fe200000006ff */
[----:B------:R-:W-:Y:S01]  /*16d0*/  FFMA.FTZ R99, R82, R99, R103 ;  /* 0x0000006352637223 */ /* 0x000fe20000010067 */
[----:B------:R-:W-:Y:S02]  /*16e0*/  SHF.L.U32 R80, R80, 0x10, RZ ;  /* 0x0000001050507819 */ /* 0x000fe400000006ff */
[----:B------:R-:W-:Y:S02]  /*16f0*/  SHF.L.U32 R75, R75, 0x10, RZ ;  /* 0x000000104b4b7819 */ /* 0x000fe400000006ff */
[C---:B--2---:R-:W-:Y:S01]  /*1700*/  SHF.L.U32 R88, R60.reuse, 0x10, RZ ;  /* 0x000000103c587819 */ /* 0x044fe200000006ff */
[----:B------:R-:W-:Y:S01]  /*1710*/  IMAD.U32 R78, R79, 0x10000, RZ ;  /* 0x000100004f4e7824 */ /* 0x000fe200078e00ff */
[----:B------:R-:W-:Y:S01]  /*1720*/  PRMT R60, R60, 0x7632, R60 ;  /* 0x000076323c3c7816 */ /* 0x000fe2000000003c */
[----:B------:R-:W-:Y:S01]  /*1730*/  FFMA.FTZ R84, R80, R101, R99 ;  /* 0x0000006550547223 */ /* 0x000fe20000010063 */
[----:B------:R-:W-:Y:S01]  /*1740*/  SHF.L.U32 R81, R83, 0x10, RZ ;  /* 0x0000001053517819 */ /* 0x000fe200000006ff */
[----:B------:R-:W-:Y:S01]  /*1750*/  FFMA.FTZ R75, R0, R75, R91 ;  /* 0x0000004b004b7223 */ /* 0x000fe2000001005b */
[----:B------:R-:W-:Y:S01]  /*1760*/  PRMT R79, R79, 0x7632, R79 ;  /* 0x000076324f4f7816 */ /* 0x000fe2000000004f */
[----:B------:R-:W-:Y:S01]  /*1770*/  IMAD.U32 R74, R74, 0x10000, RZ ;  /* 0x000100004a4a7824 */ /* 0x000fe200078e00ff */
[----:B------:R-:W-:Y:S01]  /*1780*/  SHF.L.U32 R73, R73, 0x10, RZ ;  /* 0x0000001049497819 */ /* 0x000fe200000006ff */
[----:B------:R-:W-:Y:S01]  /*1790*/  FFMA.FTZ R99, R76, R88, R89 ;  /* 0x000000584c637223 */ /* 0x000fe20000010059 */
[----:B------:R-:W-:-:S02]  /*17a0*/  PRMT R0, R83, 0x7632, R0 ;  /* 0x0000763253007816 */ /* 0x000fc40000000000 */
[----:B------:R-:W-:Y:S01]  /*17b0*/  SHF.L.U32 R89, R60, 0x10, RZ ;  /* 0x000000103c597819 */ /* 0x000fe200000006ff */
[C---:B---3--:R-:W-:Y:S01]  /*17c0*/  IMAD.U32 R60, R56.reuse, 0x10000, RZ ;  /* 0x00010000383c7824 */ /* 0x048fe200078e00ff */
[----:B------:R-:W-:Y:S01]  /*17d0*/  SHF.L.U32 R83, R79, 0x10, RZ ;  /* 0x000000104f537819 */ /* 0x000fe200000006ff */
[----:B------:R-:W-:Y:S01]  /*17e0*/  FFMA.FTZ R91, R81, R78, R84 ;  /* 0x0000004e515b7223 */ /* 0x000fe20000010054 */
[C---:B------:R-:W-:Y:S01]  /*17f0*/  FFMA.FTZ R79, R85.reuse, R73, R72 ;  /* 0x00000049554f7223 */ /* 0x040fe20000010048 */
[----:B------:R-:W-:Y:S01]  /*1800*/  FFMA.FTZ R85, R85, R74, R75 ;  /* 0x0000004a55557223 */ /* 0x000fe2000001004b */
[----:B------:R-:W-:Y:S01]  /*1810*/  PRMT R78, R56, 0x7632, R78 ;  /* 0x00007632384e7816 */ /* 0x000fe2000000004e */
[----:B------:R-:W2:Y:S01]  /*1820*/  LDG.E.128 R72, desc[UR6][R2.64+0x5800] ;  /* 0x0058000602487981 */ /* 0x000ea2000c1e1d00 */
[----:B------:R-:W-:Y:S01]  /*1830*/  FFMA.FTZ R93, R76, R60, R93 ;  /* 0x0000003c4c5d7223 */ /* 0x000fe2000001005d */
[----:B------:R-:W-:Y:S01]  /*1840*/  FFMA.FTZ R90, R86, R89, R99 ;  /* 0x00000059565a7223 */ /* 0x000fe20000010063 */
[----:B------:R-:W-:-:S02]  /*1850*/  PRMT R56, R61, 0x7632, R56 ;  /* 0x000076323d387816 */ /* 0x000fc40000000038 */
[----:B------:R-:W-:Y:S02]  /*1860*/  SHF.L.U32 R60, R61, 0x10, RZ ;  /* 0x000000103d3c7819 */ /* 0x000fe400000006ff */
[----:B------:R-:W-:Y:S02]  /*1870*/  SHF.L.U32 R89, R78, 0x10, RZ ;  /* 0x000000104e597819 */ /* 0x000fe400000006ff */
[----:B------:R-:W-:Y:S01]  /*1880*/  SHF.L.U32 R56, R56, 0x10, RZ ;  /* 0x0000001038387819 */ /* 0x000fe200000006ff */
[----:B------:R-:W-:Y:S01]  /*1890*/  FFMA.FTZ R60, R87, R60, R90 ;  /* 0x0000003c573c7223 */ /* 0x000fe2000001005a */
[----:B------:R-:W-:Y:S01]  /*18a0*/  SHF.L.U32 R0, R0, 0x10, RZ ;  /* 0x0000001000007819 */ /* 0x000fe200000006ff */
[----:B------:R-:W-:Y:S01]  /*18b0*/  FFMA.FTZ R92, R86, R89, R93 ;  /* 0x00000059565c7223 */ /* 0x000fe2000001005d */
[C---:B------:R-:W-:Y:S01]  /*18c0*/  PRMT R84, R62.reuse, 0x7632, R84 ;  /* 0x000076323e547816 */ /* 0x040fe20000000054 */
[----:B------:R-:W-:Y:S01]  /*18d0*/  IMAD.U32 R88, R63, 0x10000, RZ ;  /* 0x000100003f587824 */ /* 0x000fe200078e00ff */
[----:B------:R-:W-:-:S02]  /*18e0*/  SHF.L.U32 R61, R62, 0x10, RZ ;  /* 0x000000103e3d7819 */ /* 0x000fc400000006ff */
[----:B------:R-:W-:Y:S02]  /*18f0*/  PRMT R78, R63, 0x7632, R78 ;  /* 0x000076323f4e7816 */ /* 0x000fe4000000004e */
[C---:B----4-:R-:W-:Y:S02]  /*1900*/  SHF.L.U32 R89, R52.reuse, 0x10, RZ ;  /* 0x0000001034597819 */ /* 0x050fe400000006ff */
[C---:B------:R-:W-:Y:S02]  /*1910*/  SHF.L.U32 R90, R57.reuse, 0x10, RZ ;  /* 0x00000010395a7819 */ /* 0x040fe400000006ff */
[----:B------:R-:W-:Y:S01]  /*1920*/  PRMT R62, R57, 0x7632, R62 ;  /* 0x00007632393e7816 */ /* 0x000fe2000000003e */
[----:B------:R-:W-:Y:S01]  /*1930*/  FFMA.FTZ R57, R77, R56, R60 ;  /* 0x000000384d397223 */ /* 0x000fe2000001003c */
[----:B------:R-:W-:Y:S01]  /*1940*/  PRMT R63, R52, 0x7632, R63 ;  /* 0x00007632343f7816 */ /* 0x000fe2000000003f */
[----:B------:R-:W-:Y:S01]  /*1950*/  FFMA.FTZ R83, R0, R83, R91 ;  /* 0x0000005300537223 */ /* 0x000fe2000001005b */
[----:B------:R-:W-:Y:S01]  /*1960*/  FFMA.FTZ R97, R76, R89, R97 ;  /* 0x000000594c617223 */ /* 0x000fe20000010061 */
[----:B------:R-:W-:Y:S01]  /*1970*/  IMAD.U32 R52, R62, 0x10000, RZ ;  /* 0x000100003e347824 */ /* 0x000fe200078e00ff */
[----:B------:R-:W-:Y:S01]  /*1980*/  SHF.L.U32 R91, R63, 0x10, RZ ;  /* 0x000000103f5b7819 */ /* 0x000fe200000006ff */
[----:B------:R-:W-:-:S02]  /*1990*/  FFMA.FTZ R89, R82, R61, R57 ;  /* 0x0000003d52597223 */ /* 0x000fc40000010039 */
[----:B------:R-:W3:Y:S01]  /*19a0*/  LDG.E.128 R60, desc[UR6][R2.64+0x9000] ;  /* 0x00900006023c7981 */ /* 0x000ee2000c1e1d00 */
[----:B------:R-:W-:-:S04]  /*19b0*/  FFMA.FTZ R90, R87, R90, R92 ;  /* 0x0000005a575a7223 */ /* 0x000fc8000001005c */
[----:B------:R-:W-:Y:S01]  /*19c0*/  FFMA.FTZ R93, R77, R52, R90 ;  /* 0x000000344d5d7223 */ /* 0x000fe2000001005a */
[----:B------:R-:W-:Y:S01]  /*19d0*/  FFMA.FTZ R90, R86, R91, R97 ;  /* 0x0000005b565a7223 */ /* 0x000fe20000010061 */
[C---:B------:R-:W-:Y:S02]  /*19e0*/  PRMT R52, R58.reuse, 0x7632, R52 ;  /* 0x000076323a347816 */ /* 0x040fe40000000034 */
[----:B------:R-:W-:Y:S02]  /*19f0*/  SHF.L.U32 R91, R58, 0x10, RZ ;  /* 0x000000103a5b7819 */ /* 0x000fe400000006ff */
[----:B------:R-:W-:Y:S01]  /*1a00*/  SHF.L.U32 R57, R84, 0x10, RZ ;  /* 0x0000001054397819 */ /* 0x000fe200000006ff */
[C---:B------:R-:W-:Y:S01]  /*1a10*/  IMAD.U32 R84, R53.reuse, 0x10000, RZ ;  /* 0x0001000035547824 */ /* 0x040fe200078e00ff */
[----:B------:R-:W-:Y:S01]  /*1a20*/  PRMT R58, R53, 0x7632, R58 ;  /* 0x00007632353a7816 */ /* 0x000fe2000000003a */
[----:B------:R-:W-:Y:S01]  /*1a30*/  FFMA.FTZ R56, R82, R91, R93 ;  /* 0x0000005b52387223 */ /* 0x000fe2000001005d */
[----:B------:R-:W-:Y:S01]  /*1a40*/  SHF.L.U32 R53, R52, 0x10, RZ ;  /* 0x0000001034357819 */ /* 0x000fe200000006ff */
[----:B------:R-:W-:Y:S01]  /*1a50*/  FFMA.FTZ R84, R87, R84, R90 ;  /* 0x0000005457547223 */ /* 0x000fe2000001005a */
[----:B------:R-:W-:Y:S01]  /*1a60*/  SHF.L.U32 R58, R58, 0x10, RZ ;  /* 0x000000103a3a7819 */ /* 0x000fe200000006ff */
[----:B------:R-:W-:Y:S01]  /*1a70*/  FFMA.FTZ R52, R80, R57, R89 ;  /* 0x0000003950347223 */ /* 0x000fe20000010059 */
[----:B------:R-:W-:-:S02]  /*1a80*/  IMAD.U32 R57, R54, 0x10000, RZ ;  /* 0x0001000036397824 */ /* 0x000fc400078e00ff */
[----:B------:R-:W-:Y:S01]  /*1a90*/  FFMA.FTZ R53, R80, R53, R56 ;  /* 0x0000003550357223 */ /* 0x000fe20000010038 */
[----:B------:R-:W-:Y:S01]  /*1aa0*/  SHF.L.U32 R56, R59, 0x10, RZ ;  /* 0x000000103b387819 */ /* 0x000fe200000006ff */
[----:B------:R-:W-:Y:S01]  /*1ab0*/  FFMA.FTZ R91, R77, R58, R84 ;  /* 0x0000003a4d5b7223 */ /* 0x000fe20000010054 */
[--C-:B------:R-:W-:Y:S01]  /*1ac0*/  FFMA.FTZ R89, R81, R88, R52.reuse ;  /* 0x0000005851597223 */ /* 0x100fe20000010034 */
[----:B------:R-:W-:Y:S02]  /*1ad0*/  PRMT R52, R59, 0x7632, R52 ;  /* 0x000076323b347816 */ /* 0x000fe40000000034 */
[----:B------:R-:W-:Y:S01]  /*1ae0*/  FFMA.FTZ R88, R81, R56, R53 ;  /* 0x0000003851587223 */ /* 0x000fe20000010035 */
[----:B------:R-:W-:Y:S01]  /*1af0*/  FFMA.FTZ R97, R82, R57, R91 ;  /* 0x0000003952617223 */ /* 0x000fe2000001005b */
[----:B------:R-:W-:Y:S01]  /*1b00*/  PRMT R54, R54, 0x7632, R54 ;  /* 0x0000763236367816 */ /* 0x000fe20000000036 */
[----:B------:R-:W4:Y:S01]  /*1b10*/  LDG.E.128 R56, desc[UR6][R2.64+0xc800] ;  /* 0x00c8000602387981 */ /* 0x000f22000c1e1d00 */
[----:B------:R-:W-:-:S02]  /*1b20*/  SHF.L.U32 R53, R78, 0x10, RZ ;  /* 0x000000104e357819 */ /* 0x000fc400000006ff */
[----:B------:R-:W-:Y:S02]  /*1b30*/  SHF.L.U32 R91, R52, 0x10, RZ ;  /* 0x00000010345b7819 */ /* 0x000fe400000006ff */
[----:B-----5:R-:W-:Y:S02]  /*1b40*/  PRMT R52, R44, 0x7632, R52 ;  /* 0x000076322c347816 */ /* 0x020fe40000000034 */
[----:B------:R-:W-:Y:S01]  /*1b50*/  SHF.L.U32 R93, R54, 0x10, RZ ;  /* 0x00000010365d7819 */ /* 0x000fe200000006ff */
[----:B------:R-:W-:Y:S02]  /*1b60*/  IMAD.U32 R44, R44, 0x10000, RZ ;  /* 0x000100002c2c7824 */ /* 0x000fe400078e00ff */
        /* <DEDUP_REMOVED lines=8> */
[C---:B------:R-:W-:Y:S01]  /*1bf0*/  PRMT R44, R55.reuse, 0x7632, R44 ;  /* 0x00007632372c7816 */ /* 0x040fe2000000002c */
[----:B------:R-:W-:Y:S01]  /*1c00*/  FFMA.FTZ R92, R86, R53, R95 ;  /* 0x00000035565c7223 */ /* 0x000fe2000001005f */
[----:B------:R-:W-:-:S02]  /*1c10*/  IMAD.U32 R90, R55, 0x10000, RZ ;  /* 0x00010000375a7824 */ /* 0x000fc400078e00ff */
[----:B------:R-:W5:Y:S01]  /*1c20*/  LDG.E.128 R52, desc[UR6][R2.64+0x10000] ;  /* 0x0100000602347981 */ /* 0x000f62000c1e1d00 */
[--C-:B------:R-:W-:Y:S01]  /*1c30*/  FFMA.FTZ R78, R87, R78, R92.reuse ;  /* 0x0000004e574e7223 */ /* 0x100fe2000001005c */
[----:B------:R-:W-:Y:S01]  /*1c40*/  PRMT R92, R36, 0x7632, R92 ;  /* 0x00007632245c7816 */ /* 0x000fe2000000005c */
[----:B------:R-:W-:Y:S01]  /*1c50*/  FFMA.FTZ R88, R0, R91, R88 ;  /* 0x0000005b00587223 */ /* 0x000fe20000010058 */
[----:B------:R-:W-:Y:S02]  /*1c60*/  SHF.L.U32 R36, R36, 0x10, RZ ;  /* 0x0000001024247819 */ /* 0x000fe400000006ff */
[----:B------:R-:W-:Y:S02]  /*1c70*/  SHF.L.U32 R45, R44, 0x10, RZ ;  /* 0x000000102c2d7819 */ /* 0x000fe400000006ff */
[C---:B------:R-:W-:Y:S02]  /*1c80*/  SHF.L.U32 R91, R46.reuse, 0x10, RZ ;  /* 0x000000102e5b7819 */ /* 0x040fe400000006ff */
[----:B------:R-:W-:Y:S01]  /*1c90*/  PRMT R46, R46, 0x7632, R46 ;  /* 0x000076322e2e7816 */ /* 0x000fe2000000002e */
[----:B------:R-:W-:Y:S01]  /*1ca0*/  FFMA.FTZ R93, R77, R90, R78 ;  /* 0x0000005a4d5d7223 */ /* 0x000fe2000001004e */
[----:B------:R-:W-:-:S02]  /*1cb0*/  IMAD.U32 R95, R92, 0x10000, RZ ;  /* 0x000100005c5f7824 */ /* 0x000fc400078e00ff */
        /* <DEDUP_REMOVED lines=11> */
[----:B------:R-:W-:-:S02]  /*1d70*/  FFMA.FTZ R96, R87, R46, R96 ;  /* 0x0000002e57607223 */ /* 0x000fc40000010060 */
[----:B------:R-:W5:Y:S01]  /*1d80*/  LDG.E.128 R44, desc[UR6][R2.64+0x13800] ;  /* 0x01380006022c7981 */ /* 0x000f62000c1e1d00 */
[C---:B------:R-:W-:Y:S02]  /*1d90*/  PRMT R37, R16.reuse, 0x7632, R37 ;  /* 0x0000763210257816 */ /* 0x040fe40000000025 */
        /* <DEDUP_REMOVED lines=9> */
[----:B------:R-:W-:Y:S01]  /*1e30*/  FFMA.FTZ R86, R86, R91, R85 ;  /* 0x0000005b56567223 */ /* 0x000fe20000010055 */
[----:B------:R-:W-:Y:S01]  /*1e40*/  PRMT R76, R17, 0x7632, R76 ;  /* 0x00007632114c7816 */ /* 0x000fe2000000004c */
[----:B------:R-:W-:Y:S01]  /*1e50*/  IMAD.U32 R79, R38, 0x10000, RZ ;  /* 0x00010000264f7824 */ /* 0x000fe200078e00ff */
        /* <DEDUP_REMOVED lines=8> */
[C---:B------:R-:W-:Y:S01]  /*1ee0*/  IMAD.U32 R38, R20.reuse, 0x10000, RZ ;  /* 0x0001000014267824 */ /* 0x040fe200078e00ff */
[----:B------:R-:W5:Y:S01]  /*1ef0*/  LDG.E.128 R76, desc[UR6][R2.64+0x17000] ;  /* 0x01700006024c7981 */ /* 0x000f62000c1e1d00 */
[----:B------:R-:W-:Y:S02]  /*1f00*/  PRMT R20, R20, 0x7632, R20 ;  /* 0x0000763214147816 */ /* 0x000fe40000000014 */
[----:B------:R-:W-:Y:S02]  /*1f10*/  PRMT R24, R24, 0x7632, R24 ;  /* 0x0000763218187816 */ /* 0x000fe40000000018 */
[----:B------:R-:W-:Y:S02]  /*1f20*/  SHF.L.U32 R85, R18, 0x10, RZ ;  /* 0x0000001012557819 */ /* 0x000fe400000006ff */
[----:B------:R-:W-:Y:S01]  /*1f30*/  SHF.L.U32 R39, R39, 0x10, RZ ;  /* 0x0000001027277819 */ /* 0x000fe200000006ff */
[----:B------:R-:W-:Y:S01]  /*1f40*/  FFMA.FTZ R38, R87, R38, R83 ;  /* 0x0000002657267223 */ /* 0x000fe20000010053 */
[----:B------:R-:W-:Y:S01]  /*1f50*/  SHF.L.U32 R20, R20, 0x10, RZ ;  /* 0x0000001014147819 */ /* 0x000fe200000006ff */
[----:B------:R-:W-:-:S02]  /*1f60*/  IMAD.U32 R83, R24, 0x10000, RZ ;  /* 0x0001000018537824 */ /* 0x000fc400078e00ff */
[----:B------:R-:W-:Y:S01]  /*1f70*/  FFMA.FTZ R85, R82, R85, R89 ;  /* 0x0000005552557223 */ /* 0x000fe20000010059 */
[----:B------:R-:W-:Y:S01]  /*1f80*/  FFMA.FTZ R92, R0, R39, R16 ;  /* 0x00000027005c7223 */ /* 0x000fe20000010010 */
[----:B------:R-:W-:Y:S01]  /*1f90*/  SHF.L.U32 R91, R21, 0x10, RZ ;  /* 0x00000010155b7819 */ /* 0x000fe200000006ff */
[----:B------:R-:W-:Y:S01]  /*1fa0*/  IMAD.U32 R86, R25, 0x10000, RZ ;  /* 0x0001000019567824 */ /* 0x000fe200078e00ff */
[----:B------:R-:W-:Y:S01]  /*1fb0*/  PRMT R18, R18, 0x7632, R18 ;  /* 0x0000763212127816 */ /* 0x000fe20000000012 */
[----:B------:R-:W-:Y:S01]  /*1fc0*/  FFMA.FTZ R93, R83, R20, R38 ;  /* 0x00000014535d7223 */ /* 0x000fe20000010026 */
[----:B------:R-:W-:Y:S02]  /*1fd0*/  PRMT R16, R21, 0x7632, R16 ;  /* 0x0000763215107816 */ /* 0x000fe40000000010 */
[----:B------:R-:W-:Y:S01]  /*1fe0*/  PRMT R82, R25, 0x7632, R82 ;  /* 0x0000763219527816 */ /* 0x000fe20000000052 */
[----:B------:R-:W-:Y:S01]  /*1ff0*/  FFMA.FTZ R91, R86, R91, R93 ;  /* 0x0000005b565b7223 */ /* 0x000fe2000001005d */
[----:B------:R-:W-:-:S02]  /*2000*/  SHF.L.U32 R21, R18, 0x10, RZ ;  /* 0x0000001012157819 */ /* 0x000fc400000006ff */
[----:B------:R-:W-:Y:S02]  /*2010*/  SHF.L.U32 R25, R16, 0x10, RZ ;  /* 0x0000001010197819 */ /* 0x000fe400000006ff */
[----:B------:R-:W-:Y:S01]  /*2020*/  SHF.L.U32 R82, R82, 0x10, RZ ;  /* 0x0000001052527819 */ /* 0x000fe200000006ff */
[----:B------:R-:W-:Y:S01]  /*2030*/  FFMA.FTZ R96, R80, R21, R85 ;  /* 0x0000001550607223 */ /* 0x000fe20000010055 */
[----:B------:R-:W-:Y:S02]  /*2040*/  SHF.L.U32 R17, R36, 0x10, RZ ;  /* 0x0000001024117819 */ /* 0x000fe400000006ff */
[----:B------:R-:W-:Y:S01]  /*2050*/  PRMT R21, R22, 0x7632, R21 ;  /* 0x0000763216157816 */ /* 0x000fe20000000015 */
[----:B------:R-:W-:Y:S01]  /*2060*/  FFMA.FTZ R91, R82, R25, R91 ;  /* 0x00000019525b7223 */ /* 0x000fe2000001005b */
[----:B------:R-:W-:Y:S02]  /*2070*/  SHF.L.U32 R25, R22, 0x10, RZ ;  /* 0x0000001016197819 */ /* 0x000fe400000006ff */
[----:B------:R-:W-:-:S02]  /*2080*/  PRMT R89, R26, 0x7632, R89 ;  /* 0x000076321a597816 */ /* 0x000fc40000000059 */
[----:B------:R-:W-:Y:S01]  /*2090*/  SHF.L.U32 R80, R26, 0x10, RZ ;  /* 0x000000101a507819 */ /* 0x000fe200000006ff */
[C---:B------:R-:W-:Y:S01]  /*20a0*/  IMAD.U32 R20, R19.reuse, 0x10000, RZ ;  /* 0x0001000013147824 */ /* 0x040fe200078e00ff */
[----:B------:R-:W-:Y:S01]  /*20b0*/  PRMT R85, R28, 0x7632, R85 ;  /* 0x000076321c557816 */ /* 0x000fe20000000055 */
[----:B------:R-:W-:Y:S01]  /*20c0*/  FFMA.FTZ R94, R0, R17, R37 ;  /* 0x00000011005e7223 */ /* 0x000fe20000010025 */
[----:B------:R-:W-:Y:S01]  /*20d0*/  SHF.L.U32 R28, R28, 0x10, RZ ;  /* 0x000000101c1c7819 */ /* 0x000fe200000006ff */
[----:B------:R-:W5:Y:S01]  /*20e0*/  LDG.E.128 R36, desc[UR6][R2.64+0x2800] ;  /* 0x0028000602247981 */ /* 0x000f62000c1e1d00 */
[----:B------:R-:W-:Y:S01]  /*20f0*/  PRMT R24, R19, 0x7632, R24 ;  /* 0x0000763213187816 */ /* 0x000fe20000000018 */
[----:B------:R-:W-:Y:S01]  /*2100*/  IMAD.U32 R22, R21, 0x10000, RZ ;  /* 0x0001000015167824 */ /* 0x000fe200078e00ff */
[----:B------:R-:W-:Y:S01]  /*2110*/  SHF.L.U32 R89, R89, 0x10, RZ ;  /* 0x0000001059597819 */ /* 0x000fe200000006ff */
[----:B------:R-:W5:Y:S01]  /*2120*/  LDG.E.128 R16, desc[UR6][R40.64+0x2800] ;  /* 0x0028000628107981 */ /* 0x000f62000c1e1d00 */
[----:B------:R-:W-:Y:S01]  /*2130*/  FFMA.FTZ R26, R80, R25, R91 ;  /* 0x00000019501a7223 */ /* 0x000fe2000001005b */
        /* <DEDUP_REMOVED lines=8> */
[C---:B------:R-:W-:Y:S01]  /*21c0*/  IMAD.U32 R21, R23.reuse, 0x10000, RZ ;  /* 0x0001000017157824 */ /* 0x040fe200078e00ff */
[----:B------:R-:W-:Y:S01]  /*21d0*/  PRMT R26, R23, 0x7632, R26 ;  /* 0x00007632171a7816 */ /* 0x000fe2000000001a */
[--C-:B------:R-:W-:Y:S01]  /*21e0*/  FFMA.FTZ R29, R86, R29, R85.reuse ;  /* 0x0000001d561d7223 */ /* 0x100fe20000010055 */
[----:B------:R-:W-:Y:S01]  /*21f0*/  PRMT R85, R27, 0x7632, R85 ;  /* 0x000076321b557816 */ /* 0x000fe20000000055 */
[----:B------:R-:W-:Y:S01]  /*2200*/  FFMA.FTZ R28, R84, R21, R25 ;  /* 0x00000015541c7223 */ /* 0x000fe20000010019 */
[----:B------:R-:W-:Y:S02]  /*2210*/  SHF.L.U32 R91, R22, 0x10, RZ ;  /* 0x00000010165b7819 */ /* 0x000fe400000006ff */
[----:B------:R-:W-:Y:S01]  /*2220*/  SHF.L.U32 R25, R24, 0x10, RZ ;  /* 0x0000001018197819 */ /* 0x000fe200000006ff */
[----:B------:R-:W-:Y:S01]  /*2230*/  IMAD.U32 R26, R26, 0x10000, RZ ;  /* 0x000100001a1a7824 */ /* 0x000fe200078e00ff */
[----:B------:R-:W-:Y:S01]  /*2240*/  PRMT R24, R32, 0x7632, R24 ;  /* 0x0000763220187816 */ /* 0x000fe20000000018 */
[----:B------:R-:W5:Y:S01]  /*2250*/  LDG.E.128 R20, desc[UR6][R2.64+0x6000] ;  /* 0x0060000602147981 */ /* 0x000f62000c1e1d00 */
[----:B------:R-:W-:-:S02]  /*2260*/  SHF.L.U32 R85, R85, 0x10, RZ ;  /* 0x0000001055557819 */ /* 0x000fc400000006ff */
[----:B------:R-:W-:Y:S01]  /*2270*/  SHF.L.U32 R32, R32, 0x10, RZ ;  /* 0x0000001020207819 */ /* 0x000fe200000006ff */
[----:B------:R-:W-:Y:S01]  /*2280*/  FFMA.FTZ R29, R82, R91, R29 ;  /* 0x0000005b521d7223 */ /* 0x000fe2000001001d */
[----:B------:R-:W-:Y:S01]  /*2290*/  SHF.L.U32 R27, R30, 0x10, RZ ;  /* 0x000000101e1b7819 */ /* 0x000fe200000006ff */
[----:B------:R-:W-:Y:S01]  /*22a0*/  FFMA.FTZ R0, R0, R25, R81 ;  /* 0x0000001900007223 */ /* 0x000fe20000010051 */
[----:B------:R-:W-:Y:S01]  /*22b0*/  FFMA.FTZ R81, R85, R26, R28 ;  /* 0x0000001a55517223 */ /* 0x000fe2000001001c */
[----:B------:R-:W-:Y:S02]  /*22c0*/  IMAD.U32 R24, R24, 0x10000, RZ ;  /* 0x0001000018187824 */ /* 0x000fe400078e00ff */
[----:B------:R-:W-:Y:S01]  /*22d0*/  FFMA.FTZ R32, R87, R32, R88 ;  /* 0x0000002057207223 */ /* 0x000fe20000010058 */
[--C-:B------:R-:W-:Y:S01]  /*22e0*/  FFMA.FTZ R28, R80, R27, R29.reuse ;  /* 0x0000001b501c7223 */ /* 0x100fe2000001001d */
[----:B------:R-:W-:Y:S02]  /*22f0*/  PRMT R29, R33, 0x7632, R29 ;  /* 0x00007632211d7816 */ /* 0x000fe4000000001d */
[----:B------:R-:W-:Y:S01]  /*2300*/  PRMT R30, R30, 0x7632, R30 ;  /* 0x000076321e1e7816 */ /* 0x000fe2000000001e */
[----:B------:R-:W-:Y:S01]  /*2310*/  FFMA.FTZ R93, R83, R24, R32 ;  /* 0x00000018535d7223 */ /* 0x000fe20000010020 */
[----:B------:R-:W-:Y:S01]  /*2320*/  SHF.L.U32 R33, R33, 0x10, RZ ;  /* 0x0000001021217819 */ /* 0x000fe200000006ff */
[----:B------:R-:W5:Y:S01]  /*2330*/  LDG.E.128 R24, desc[UR6][R2.64+0x9800] ;  /* 0x0098000602187981 */ /* 0x000f62000c1e1d00 */
[----:B------:R-:W-:-:S02]  /*2340*/  SHF.L.U32 R30, R30, 0x10, RZ ;  /* 0x000000101e1e7819 */ /* 0x000fc400000006ff */
[----:B------:R-:W-:Y:S01]  /*2350*/  SHF.L.U32 R91, R29, 0x10, RZ ;  /* 0x000000101d5b7819 */ /* 0x000fe200000006ff */
[----:B------:R-:W-:Y:S02]  /*2360*/  FFMA.FTZ R33, R86, R33, R93 ;  /* 0x0000002156217223 */ /* 0x000fe4000001005d */
[--C-:B------:R-:W-:Y:S01]  /*2370*/  FFMA.FTZ R29, R89, R30, R28.reuse ;  /* 0x0000001e591d7223 */ /* 0x100fe2000001001c */
[----:B------:R-:W-:Y:S01]  /*2380*/  PRMT R28, R34, 0x7632, R28 ;  /* 0x00007632221c7816 */ /* 0x000fe2000000001c */
[----:B------:R-:W-:Y:S01]  /*2390*/  FFMA.FTZ R91, R82, R91, R33 ;  /* 0x0000005b525b7223 */ /* 0x000fe20000010021 */
[----:B------:R-:W-:Y:S02]  /*23a0*/  SHF.L.U32 R33, R34, 0x10, RZ ;  /* 0x0000001022217819 */ /* 0x000fe400000006ff */
[C---:B------:R-:W-:Y:S01]  /*23b0*/  PRMT R32, R31.reuse, 0x7632, R32 ;  /* 0x000076321f207816 */ /* 0x040fe20000000020 */
[----:B------:R-:W-:Y:S01]  /*23c0*/  IMAD.U32 R31, R31, 0x10000, RZ ;  /* 0x000100001f1f7824 */ /* 0x000fe200078e00ff */
[----:B------:R-:W-:Y:S01]  /*23d0*/  SHF.L.U32 R28, R28, 0x10, RZ ;  /* 0x000000101c1c7819 */ /* 0x000fe200000006ff */
[----:B------:R-:W-:Y:S01]  /*23e0*/  FFMA.FTZ R30, R80, R33, R91 ;  /* 0x00000021501e7223 */ /* 0x000fe2000001005b */
[----:B------:R-:W-:-:S02]  /*23f0*/  PRMT R34, R12, 0x7632, R34 ;  /* 0x000076320c227816 */ /* 0x000fc40000000022 */
[----:B------:R-:W-:Y:S01]  /*2400*/  SHF.L.U32 R88, R12, 0x10, RZ ;  /* 0x000000100c587819 */ /* 0x000fe200000006ff */
[----:B------:R-:W-:Y:S01]  /*2410*/  FFMA.FTZ R12, R84, R31, R29 ;  /* 0x0000001f540c7223 */ /* 0x000fe2000001001d */
[----:B------:R-:W-:Y:S01]  /*2420*/  SHF.L.U32 R29, R35, 0x10, RZ ;  /* 0x00000010231d7819 */ /* 0x000fe200000006ff */
[----:B------:R-:W-:Y:S01]  /*2430*/  FFMA.FTZ R31, R89, R28, R30 ;  /* 0x0000001c591f7223 */ /* 0x000fe2000001001e */
[----:B------:R-:W-:Y:S02]  /*2440*/  IMAD.U32 R34, R34, 0x10000, RZ ;  /* 0x0001000022227824 */ /* 0x000fe400078e00ff */
[----:B------:R-:W-:Y:S01]  /*2450*/  FFMA.FTZ R88, R87, R88, R90 ;  /* 0x0000005857587223 */ /* 0x000fe2000001005a */
[C---:B------:R-:W-:Y:S01]  /*2460*/  SHF.L.U32 R33, R13.reuse, 0x10, RZ ;  /* 0x000000100d217819 */ /* 0x040fe200000006ff */
[----:B------:R-:W-:Y:S01]  /*2470*/  FFMA.FTZ R91, R84, R29, R31 ;  /* 0x0000001d545b7223 */ /* 0x000fe2000001001f */
[----:B------:R-:W-:Y:S01]  /*2480*/  PRMT R13, R13, 0x7632, R13 ;  /* 0x000076320d0d7816 */ /* 0x000fe2000000000d */
[----:B------:R-:W-:Y:S01]  /*2490*/  FFMA.FTZ R93, R83, R34, R88 ;  /* 0x00000022535d7223 */ /* 0x000fe20000010058 */
[----:B------:R-:W5:Y:S01]  /*24a0*/  LDG.E.128 R28, desc[UR6][R2.64+0xd000] ;  /* 0x00d00006021c7981 */ /* 0x000f62000c1e1d00 */
        /* <DEDUP_REMOVED lines=8> */
[----:B------:R-:W-:Y:S02]  /*2530*/  IMAD.U32 R32, R32, 0x10000, RZ ;  /* 0x0001000020207824 */ /* 0x000fe400078e00ff */
[----:B------:R-:W-:Y:S01]  /*2540*/  FFMA.FTZ R33, R82, R13, R33 ;  /* 0x0000000d52217223 */ /* 0x000fe20000010021 */
[C---:B------:R-:W-:Y:S01]  /*2550*/  SHF.L.U32 R35, R9.reuse, 0x10, RZ ;  /* 0x0000001009237819 */ /* 0x040fe200000006ff */
[C---:B------:R-:W-:Y:S01]  /*2560*/  IMAD.U32 R13, R14.reuse, 0x10000, RZ ;  /* 0x000100000e0d7824 */ /* 0x040fe200078e00ff */
[----:B------:R-:W-:Y:S01]  /*2570*/  PRMT R9, R9, 0x7632, R9 ;  /* 0x0000763209097816 */ /* 0x000fe20000000009 */
[----:B------:R-:W-:Y:S01]  /*2580*/  FFMA.FTZ R97, R83, R34, R88 ;  /* 0x0000002253617223 */ /* 0x000fe20000010058 */
[C---:B------:R-:W-:Y:S01]  /*2590*/  FFMA.FTZ R91, R85.reuse, R8, R91 ;  /* 0x00000008555b7223 */ /* 0x040fe2000001005b */
[----:B------:R-:W-:Y:S01]  /*25a0*/  FFMA.FTZ R93, R85, R32, R12 ;  /* 0x00000020555d7223 */ /* 0x000fe2000001000c */
[----:B------:R-:W-:Y:S01]  /*25b0*/  PRMT R8, R14, 0x7632, R8 ;  /* 0x000076320e087816 */ /* 0x000fe20000000008 */
[----:B------:R-:W-:Y:S01]  /*25c0*/  FFMA.FTZ R32, R80, R13, R33 ;  /* 0x0000000d50207223 */ /* 0x000fe20000010021 */
[----:B------:R-:W-:Y:S01]  /*25d0*/  FFMA.FTZ R35, R86, R35, R97 ;  /* 0x0000002356237223 */ /* 0x000fe20000010061 */
[----:B------:R-:W-:Y:S01]  /*25e0*/  IMAD.U32 R33, R9, 0x10000, RZ ;  /* 0x0001000009217824 */ /* 0x000fe200078e00ff */
[----:B------:R-:W-:-:S02]  /*25f0*/  SHF.L.U32 R8, R8, 0x10, RZ ;  /* 0x0000001008087819 */ /* 0x000fc400000006ff */
[----:B------:R-:W-:Y:S01]  /*2600*/  PRMT R34, R4, 0x7632, R34 ;  /* 0x0000763204227816 */ /* 0x000fe20000000022 */
[----:B------:R-:W-:Y:S01]  /*2610*/  FFMA.FTZ R99, R82, R33, R35 ;  /* 0x0000002152637223 */ /* 0x000fe20000010023 */
[----:B------:R-:W-:Y:S02]  /*2620*/  SHF.L.U32 R4, R4, 0x10, RZ ;  /* 0x0000001004047819 */ /* 0x000fe400000006ff */
[C---:B------:R-:W-:Y:S02]  /*2630*/  SHF.L.U32 R97, R10.reuse, 0x10, RZ ;  /* 0x000000100a617819 */ /* 0x040fe400000006ff */
[----:B------:R-:W-:Y:S01]  /*2640*/  PRMT R10, R10, 0x7632, R10 ;  /* 0x000076320a0a7816 */ /* 0x000fe2000000000a */
[----:B------:R-:W-:Y:S01]  /*2650*/  FFMA.FTZ R9, R89, R8, R32 ;  /* 0x0000000859097223 */ /* 0x000fe20000010020 */
[C---:B------:R-:W-:Y:S02]  /*2660*/  PRMT R88, R15.reuse, 0x7632, R88 ;  /* 0x000076320f587816 */ /* 0x040fe40000000058 */
[----:B------:R-:W-:Y:S01]  /*2670*/  SHF.L.U32 R95, R15, 0x10, RZ ;  /* 0x000000100f5f7819 */ /* 0x000fe200000006ff */
[----:B------:R-:W-:Y:S01]  /*2680*/  FFMA.FTZ R4, R87, R4, R92 ;  /* 0x0000000457047223 */ /* 0x000fe2000001005c */
[----:B------:R-:W5:Y:S01]  /*2690*/  LDG.E.128 R12, desc[UR6][R2.64+0x10800] ;  /* 0x01080006020c7981 */ /* 0x000f62000c1e1d00 */
[----:B------:R-:W-:Y:S01]  /*26a0*/  SHF.L.U32 R90, R34, 0x10, RZ ;  /* 0x00000010225a7819 */ /* 0x000fe200000006ff */
[----:B------:R-:W-:Y:S01]  /*26b0*/  FFMA.FTZ R8, R80, R97, R99 ;  /* 0x0000006150087223 */ /* 0x000fe20000010063 */
[----:B------:R-:W-:Y:S01]  /*26c0*/  SHF.L.U32 R97, R5, 0x10, RZ ;  /* 0x0000001005617819 */ /* 0x000fe200000006ff */
[----:B------:R-:W-:Y:S01]  /*26d0*/  IMAD.U32 R10, R10, 0x10000, RZ ;  /* 0x000100000a0a7824 */ /* 0x000fe200078e00ff */
[C---:B------:R-:W-:Y:S01]  /*26e0*/  PRMT R5, R48.reuse, 0x7632, R5 ;  /* 0x0000763230057816 */ /* 0x040fe20000000005 */
[----:B------:R-:W5:Y:S01]  /*26f0*/  LDG.E.128 R32, desc[UR6][R2.64+0x14000] ;  /* 0x0140000602207981 */ /* 0x000f62000c1e1d00 */
[----:B------:R-:W-:Y:S01]  /*2700*/  SHF.L.U32 R48, R48, 0x10, RZ ;  /* 0x0000001030307819 */ /* 0x000fe200000006ff */
[----:B------:R-:W-:Y:S01]  /*2710*/  FFMA.FTZ R99, R83, R90, R4 ;  /* 0x0000005a53637223 */ /* 0x000fe20000010004 */
[----:B------:R-:W-:Y:S01]  /*2720*/  FFMA.FTZ R4, R84, R95, R9 ;  /* 0x0000005f54047223 */ /* 0x000fe20000010009 */
[----:B------:R-:W-:Y:S01]  /*2730*/  FFMA.FTZ R9, R89, R10, R8 ;  /* 0x0000000a59097223 */ /* 0x000fe20000010008 */
[----:B------:R-:W-:Y:S01]  /*2740*/  SHF.L.U32 R8, R5, 0x10, RZ ;  /* 0x0000001005087819 */ /* 0x000fe200000006ff */
[----:B------:R-:W-:Y:S01]  /*2750*/  FFMA.FTZ R48, R87, R48, R0 ;  /* 0x0000003057307223 */ /* 0x000fe20000010000 */
[C---:B------:R-:W-:Y:S01]  /*2760*/  PRMT R10, R49.reuse, 0x7632, R10 ;  /* 0x00007632310a7816 */ /* 0x040fe2000000000a */
[----:B------:R-:W-:Y:S01]  /*2770*/  IMAD.U32 R87, R49, 0x10000, RZ ;  /* 0x0001000031577824 */ /* 0x000fe200078e00ff */
[----:B------:R-:W-:Y:S01]  /*2780*/  PRMT R0, R5, 0x7632, R0 ;  /* 0x0000763205007816 */ /* 0x000fe20000000000 */
[----:B------:R-:W-:Y:S01]  /*2790*/  FFMA.FTZ R83, R83, R8, R48 ;  /* 0x0000000853537223 */ /* 0x000fe20000010030 */
[----:B------:R-:W-:Y:S01]  /*27a0*/  FFMA.FTZ R97, R86, R97, R99 ;  /* 0x0000006156617223 */ /* 0x000fe20000010063 */
[----:B------:R-:W-:-:S02]  /*27b0*/  SHF.L.U32 R5, R11, 0x10, RZ ;  /* 0x000000100b057819 */ /* 0x000fc400000006ff */
[----:B------:R-:W-:Y:S01]  /*27c0*/  SHF.L.U32 R95, R10, 0x10, RZ ;  /* 0x000000100a5f7819 */ /* 0x000fe200000006ff */
[----:B------:R-:W-:Y:S01]  /*27d0*/  FFMA.FTZ R86, R86, R87, R83 ;  /* 0x0000005756567223 */ /* 0x000fe20000010053 */
[----:B------:R-:W-:Y:S01]  /*27e0*/  SHF.L.U32 R49, R0, 0x10, RZ ;  /* 0x0000001000317819 */ /* 0x000fe200000006ff */
[----:B------:R-:W-:Y:S01]  /*27f0*/  FFMA.FTZ R5, R84, R5, R9 ;  /* 0x0000000554057223 */ /* 0x000fe20000010009 */
[----:B------:R-:W-:Y:S01]  /*2800*/  SHF.L.U32 R87, R50, 0x10, RZ ;  /* 0x0000001032577819 */ /* 0x000fe200000006ff */
[C---:B------:R-:W-:Y:S01]  /*2810*/  FFMA.FTZ R86, R82.reuse, R95, R86 ;  /* 0x0000005f52567223 */ /* 0x040fe20000010056 */
[----:B------:R-:W-:Y:S01]  /*2820*/  PRMT R0, R11, 0x7632, R0 ;  /* 0x000076320b007816 */ /* 0x000fe20000000000 */
[----:B------:R-:W-:Y:S01]  /*2830*/  FFMA.FTZ R83, R82, R49, R97 ;  /* 0x0000003152537223 */ /* 0x000fe20000010061 */
[----:B------:R-:W5:Y:S01]  /*2840*/  LDG.E.128 R8, desc[UR6][R2.64+0x17800] ;  /* 0x0178000602087981 */ /* 0x000f62000c1e1d00 */
[----:B------:R-:W-:Y:S01]  /*2850*/  IMAD.U32 R49, R6, 0x10000, RZ ;  /* 0x0001000006317824 */ /* 0x000fe200078e00ff */
[----:B------:R-:W-:Y:S01]  /*2860*/  SHF.L.U32 R88, R88, 0x10, RZ ;  /* 0x0000001058587819 */ /* 0x000fe200000006ff */
[----:B------:R-:W-:Y:S01]  /*2870*/  IMAD.U32 R82, R68, 0x10000, RZ ;  /* 0x0001000044527824 */ /* 0x000fe200078e00ff */
[----:B------:R-:W-:Y:S01]  /*2880*/  PRMT R6, R6, 0x7632, R6 ;  /* 0x0000763206067816 */ /* 0x000fe20000000006 */
[----:B------:R-:W-:Y:S01]  /*2890*/  FFMA.FTZ R87, R80, R87, R86 ;  /* 0x0000005750577223 */ /* 0x000fe20000010056 */
[----:B------:R-:W-:-:S02]  /*28a0*/  PRMT R50, R50, 0x7632, R50 ;  /* 0x0000763232327816 */ /* 0x000fc40000000032 */
[----:B------:R-:W-:Y:S02]  /*28b0*/  SHF.L.U32 R48, R0, 0x10, RZ ;  /* 0x0000001000307819 */ /* 0x000fe400000006ff */
[----:B------:R-:W-:Y:S02]  /*28c0*/  SHF.L.U32 R0, R64, 0x10, RZ ;  /* 0x0000001040007819 */ /* 0x000fe400000006ff */
[----:B------:R-:W-:Y:S02]  /*28d0*/  PRMT R68, R68, 0x7632, R68 ;  /* 0x0000763244447816 */ /* 0x000fe40000000044 */
[----:B------:R-:W-:Y:S01]  /*28e0*/  PRMT R86, R64, 0x7632, R86 ;  /* 0x0000763240567816 */ /* 0x000fe20000000056 */
[C---:B------:R-:W-:Y:S01]  /*28f0*/  FFMA.FTZ R97, R85.reuse, R88, R4 ;  /* 0x0000005855617223 */ /* 0x040fe20000010004 */
[----:B------:R-:W-:Y:S01]  /*2900*/  SHF.L.U32 R6, R6, 0x10, RZ ;  /* 0x0000001006067819 */ /* 0x000fe200000006ff */
[----:B------:R-:W-:Y:S01]  /*2910*/  FFMA.FTZ R4, R80, R49, R83 ;  /* 0x0000003150047223 */ /* 0x000fe20000010053 */
[----:B------:R-:W-:Y:S01]  /*2920*/  SHF.L.U32 R50, R50, 0x10, RZ ;  /* 0x0000001032327819 */ /* 0x000fe200000006ff */
[----:B------:R-:W-:Y:S01]  /*2930*/  FFMA.FTZ R95, R85, R48, R5 ;  /* 0x00000030555f7223 */ /* 0x000fe20000010005 */
[----:B------:R-:W-:Y:S01]  /*2940*/  SHF.L.U32 R86, R86, 0x10, RZ ;  /* 0x0000001056567819 */ /* 0x000fe200000006ff */
[----:B------:R-:W-:Y:S01]  /*2950*/  FFMA.FTZ R81, R0, R82, R81 ;  /* 0x0000005200517223 */ /* 0x000fe20000010051 */
[----:B------:R-:W-:-:S02]  /*2960*/  IMAD.U32 R5, R68, 0x10000, RZ ;  /* 0x0001000044057824 */ /* 0x000fc400078e00ff */
[C---:B------:R-:W-:Y:S01]  /*2970*/  FFMA.FTZ R99, R89.reuse, R6, R4 ;  /* 0x0000000659637223 */ /* 0x040fe20000010004 */
[----:B------:R-:W-:Y:S01]  /*2980*/  FFMA.FTZ R64, R89, R50, R87 ;  /* 0x0000003259407223 */ /* 0x000fe20000010057 */
[C---:B------:R-:W-:Y:S01]  /*2990*/  PRMT R50, R69.reuse, 0x7632, R50 ;  /* 0x0000763245327816 */ /* 0x040fe20000000032 */
[----:B------:R-:W-:Y:S01]  /*29a0*/  FFMA.FTZ R88, R86, R5, R81 ;  /* 0x0000000556587223 */ /* 0x000fe20000010051 */
[----:B------:R-:W-:Y:S01]  /*29b0*/  SHF.L.U32 R68, R69, 0x10, RZ ;  /* 0x0000001045447819 */ /* 0x000fe200000006ff */
[C---:B------:R-:W-:Y:S01]  /*29c0*/  IMAD.U32 R87, R65.reuse, 0x10000, RZ ;  /* 0x0001000041577824 */ /* 0x040fe200078e00ff */
[----:B------:R-:W-:Y:S01]  /*29d0*/  PRMT R89, R65, 0x7632, R89 ;  /* 0x0000763241597816 */ /* 0x000fe20000000059 */
[----:B------:R0:W5:Y:S01]  /*29e0*/  LDG.E.128 R80, desc[UR6][R40.64+0x3000] ;  /* 0x0030000628507981 */ /* 0x000162000c1e1d00 */
[----:B------:R-:W-:Y:S01]  /*29f0*/  SHF.L.U32 R50, R50, 0x10, RZ ;  /* 0x0000001032327819 */ /* 0x000fe200000006ff */
[----:B------:R-:W-:Y:S01]  /*2a00*/  FFMA.FTZ R68, R87, R68, R88 ;  /* 0x0000004457447223 */ /* 0x000fe20000010058 */
[----:B------:R-:W-:-:S02]  /*2a10*/  SHF.L.U32 R89, R89, 0x10, RZ ;  /* 0x0000001059597819 */ /* 0x000fc400000006ff */
[----:B------:R-:W-:Y:S02]  /*2a20*/  SHF.L.U32 R65, R51, 0x10, RZ ;  /* 0x0000001033417819 */ /* 0x000fe400000006ff */
[C---:B------:R-:W-:Y:S02]  /*2a30*/  PRMT R48, R7.reuse, 0x7632, R48 ;  /* 0x0000763207307816 */ /* 0x040fe40000000030 */
[----:B------:R-:W-:Y:S02]  /*2a40*/  SHF.L.U32 R49, R7, 0x10, RZ ;  /* 0x0000001007317819 */ /* 0x000fe400000006ff */
[----:B------:R-:W-:Y:S01]  /*2a50*/  PRMT R51, R51, 0x7632, R51 ;  /* 0x0000763233337816 */ /* 0x000fe20000000033 */
[----:B------:R-:W5:Y:S01]  /*2a60*/  LDG.E.128 R4, desc[UR6][R2.64+0x3000] ;  /* 0x0030000602047981 */ /* 0x000f62000c1e1d00 */
[----:B------:R-:W-:Y:S01]  /*2a70*/  FFMA.FTZ R101, R89, R50, R68 ;  /* 0x0000003259657223 */ /* 0x000fe20000010044 */
[----:B------:R-:W-:Y:S01]  /*2a80*/  FFMA.FTZ R65, R84, R65, R64 ;  /* 0x0000004154417223 */ /* 0x000fe20000010040 */
[----:B------:R-:W-:Y:S01]  /*2a90*/  SHF.L.U32 R48, R48, 0x10, RZ ;  /* 0x0000001030307819 */ /* 0x000fe200000006ff */
[----:B------:R-:W-:Y:S01]  /*2aa0*/  FFMA.FTZ R50, R84, R49, R99 ;  /* 0x0000003154327223 */ /* 0x000fe20000010063 */
[----:B------:R-:W-:-:S02]  /*2ab0*/  SHF.L.U32 R64, R51, 0x10, RZ ;  /* 0x0000001033407819 */ /* 0x000fc400000006ff */
[C---:B--2---:R-:W-:Y:S02]  /*2ac0*/  PRMT R51, R72.reuse, 0x7632, R51 ;  /* 0x0000763248337816 */ /* 0x044fe40000000033 */
[----:B------:R-:W-:Y:S01]  /*2ad0*/  SHF.L.U32 R72, R72, 0x10, RZ ;  /* 0x0000001048487819 */ /* 0x000fe200000006ff */
[----:B------:R-:W-:Y:S02]  /*2ae0*/  IMAD.U32 R69, R70, 0x10000, RZ ;  /* 0x0001000046457824 */ /* 0x000fe400078e00ff */
[C---:B0-----:R-:W-:Y:S01]  /*2af0*/  FFMA.FTZ R41, R85.reuse, R48, R50 ;  /* 0x0000003055297223 */ /* 0x041fe20000010032 */
        /* <DEDUP_REMOVED lines=8> */
[----:B------:R-:W-:Y:S01]  /*2b80*/  IMAD.U32 R49, R70, 0x10000, RZ ;  /* 0x0001000046317824 */ /* 0x000fe200078e00ff */
[C---:B------:R-:W-:Y:S01]  /*2b90*/  PRMT R64, R73.reuse, 0x7632, R64 ;  /* 0x0000763249407816 */ /* 0x040fe20000000040 */
[----:B------:R-:W-:-:S02]  /*2ba0*/  IMAD.U32 R66, R73, 0x10000, RZ ;  /* 0x0001000049427824 */ /* 0x000fc400078e00ff */
[----:B------:R-:W-:Y:S01]  /*2bb0*/  FFMA.FTZ R68, R86, R65, R93 ;  /* 0x0000004156447223 */ /* 0x000fe2000001005d */
[----:B------:R-:W-:Y:S01]  /*2bc0*/  SHF.L.U32 R65, R71, 0x10, RZ ;  /* 0x0000001047417819 */ /* 0x000fe200000006ff */
[----:B------:R-:W-:Y:S01]  /*2bd0*/  FFMA.FTZ R69, R40, R49, R69 ;  /* 0x0000003128457223 */ /* 0x000fe20000010045 */
[----:B------:R-:W-:Y:S01]  /*2be0*/  SHF.L.U32 R72, R67, 0x10, RZ ;  /* 0x0000001043487819 */ /* 0x000fe200000006ff */
[----:B------:R-:W-:Y:S01]  /*2bf0*/  FFMA.FTZ R66, R87, R66, R68 ;  /* 0x0000004257427223 */ /* 0x000fe20000010044 */
[----:B------:R-:W-:Y:S01]  /*2c00*/  SHF.L.U32 R64, R64, 0x10, RZ ;  /* 0x0000001040407819 */ /* 0x000fe200000006ff */
[----:B------:R-:W2:Y:S01]  /*2c10*/  LDG.E.128 R48, desc[UR6][R2.64+0x6800] ;  /* 0x0068000602307981 */ /* 0x000ea2000c1e1d00 */
[----:B---3--:R-:W-:Y:S01]  /*2c20*/  PRMT R70, R60, 0x7632, R70 ;  /* 0x000076323c467816 */ /* 0x008fe20000000046 */
[----:B------:R-:W-:Y:S01]  /*2c30*/  FFMA.FTZ R68, R72, R65, R69 ;  /* 0x0000004148447223 */ /* 0x000fe20000010045 */
[----:B------:R-:W-:Y:S01]  /*2c40*/  SHF.L.U32 R60, R60, 0x10, RZ ;  /* 0x000000103c3c7819 */ /* 0x000fe200000006ff */
[----:B------:R-:W-:Y:S01]  /*2c50*/  FFMA.FTZ R93, R89, R64, R66 ;  /* 0x00000040595d7223 */ /* 0x000fe20000010042 */
[C---:B------:R-:W-:Y:S01]  /*2c60*/  IMAD.U32 R69, R74.reuse, 0x10000, RZ ;  /* 0x000100004a457824 */ /* 0x040fe200078e00ff */
[----:B------:R-:W-:-:S02]  /*2c70*/  PRMT R74, R74, 0x7632, R74 ;  /* 0x000076324a4a7816 */ /* 0x000fc4000000004a */
[----:B------:R-:W-:Y:S01]  /*2c80*/  SHF.L.U32 R99, R70, 0x10, RZ ;  /* 0x0000001046637819 */ /* 0x000fe200000006ff */
[----:B------:R-:W-:Y:S01]  /*2c90*/  FFMA.FTZ R93, R88, R69, R93 ;  /* 0x00000045585d7223 */ /* 0x000fe2000001005d */
[----:B------:R-:W-:Y:S01]  /*2ca0*/  FFMA.FTZ R91, R0, R60, R91 ;  /* 0x0000003c005b7223 */ /* 0x000fe2000001005b */
[----:B------:R-:W-:Y:S01]  /*2cb0*/  SHF.L.U32 R69, R74, 0x10, RZ ;  /* 0x000000104a457819 */ /* 0x000fe200000006ff */
[C---:B------:R-:W-:Y:S01]  /*2cc0*/  IMAD.U32 R70, R61.reuse, 0x10000, RZ ;  /* 0x000100003d467824 */ /* 0x040fe200078e00ff */
[----:B------:R-:W-:Y:S01]  /*2cd0*/  PRMT R60, R61, 0x7632, R60 ;  /* 0x000076323d3c7816 */ /* 0x000fe2000000003c */
[----:B------:R-:W-:Y:S01]  /*2ce0*/  FFMA.FTZ R74, R86, R99, R91 ;  /* 0x00000063564a7223 */ /* 0x000fe2000001005b */
[----:B------:R-:W-:Y:S01]  /*2cf0*/  PRMT R73, R67, 0x7632, R73 ;  /* 0x0000763243497816 */ /* 0x000fe20000000049 */
[----:B------:R-:W-:Y:S01]  /*2d00*/  FFMA.FTZ R69, R40, R69, R93 ;  /* 0x0000004528457223 */ /* 0x000fe2000001005d */
[----:B------:R-:W3:Y:S01]  /*2d10*/  LDG.E.128 R64, desc[UR6][R2.64+0xa000] ;  /* 0x00a0000602407981 */ /* 0x000ee2000c1e1d00 */
[----:B------:R-:W-:Y:S01]  /*2d20*/  SHF.L.U32 R61, R75, 0x10, RZ ;  /* 0x000000104b3d7819 */ /* 0x000fe200000006ff */
[----:B------:R-:W-:Y:S01]  /*2d30*/  FFMA.FTZ R70, R87, R70, R74 ;  /* 0x0000004657467223 */ /* 0x000fe2000001004a */
[----:B------:R-:W-:-:S03]  /*2d40*/  SHF.L.U32 R60, R60, 0x10, RZ ;  /* 0x000000103c3c7819 */ /* 0x000fc600000006ff */
[----:B------:R-:W-:Y:S01]  /*2d50*/  FFMA.FTZ R61, R72, R61, R69 ;  /* 0x0000003d483d7223 */ /* 0x000fe20000010045 */
[C---:B------:R-:W-:Y:S01]  /*2d60*/  SHF.L.U32 R69, R62.reuse, 0x10, RZ ;  /* 0x000000103e457819 */ /* 0x040fe200000006ff */
[----:B------:R-:W-:Y:S01]  /*2d70*/  FFMA.FTZ R91, R89, R60, R70 ;  /* 0x0000003c595b7223 */ /* 0x000fe20000010046 */
[----:B------:R-:W-:Y:S02]  /*2d80*/  PRMT R62, R62, 0x7632, R62 ;  /* 0x000076323e3e7816 */ /* 0x000fe4000000003e */
[----:B------:R-:W-:Y:S01]  /*2d90*/  PRMT R71, R71, 0x7632, R71 ;  /* 0x0000763247477816 */ /* 0x000fe20000000047 */
[----:B------:R-:W-:Y:S01]  /*2da0*/  FFMA.FTZ R91, R88, R69, R91 ;  /* 0x00000045585b7223 */ /* 0x000fe2000001005b */
[----:B------:R-:W-:Y:S01]  /*2db0*/  SHF.L.U32 R69, R62, 0x10, RZ ;  /* 0x000000103e457819 */ /* 0x000fe200000006ff */
[C---:B----4-:R-:W-:Y:S01]  /*2dc0*/  IMAD.U32 R62, R56.reuse, 0x10000, RZ ;  /* 0x00010000383e7824 */ /* 0x050fe200078e00ff */
[----:B------:R-:W-:Y:S02]  /*2dd0*/  PRMT R56, R56, 0x7632, R56 ;  /* 0x0000763238387816 */ /* 0x000fe40000000038 */
[----:B------:R-:W-:Y:S01]  /*2de0*/  PRMT R75, R75, 0x7632, R75 ;  /* 0x000076324b4b7816 */ /* 0x000fe2000000004b */
[----:B------:R-:W-:Y:S01]  /*2df0*/  IMAD.U32 R60, R71, 0x10000, RZ ;  /* 0x00010000473c7824 */ /* 0x000fe200078e00ff */
        /* <DEDUP_REMOVED lines=9> */
[----:B------:R-:W-:Y:S01]  /*2e90*/  FFMA.FTZ R74, R73, R74, R61 ;  /* 0x0000004a494a7223 */ /* 0x000fe2000001003d */
[----:B------:R-:W4:Y:S01]  /*2ea0*/  LDG.E.128 R68, desc[UR6][R2.64+0xd800] ;  /* 0x00d8000602447981 */ /* 0x000f22000c1e1d00 */
[----:B------:R-:W-:Y:S01]  /*2eb0*/  SHF.L.U32 R61, R63, 0x10, RZ ;  /* 0x000000103f3d7819 */ /* 0x000fe200000006ff */
[----:B------:R-:W-:Y:S02]  /*2ec0*/  IMAD.U32 R60, R60, 0x10000, RZ ;  /* 0x000100003c3c7824 */ /* 0x000fe400078e00ff */
[----:B------:R-:W-:Y:S01]  /*2ed0*/  FFMA.FTZ R62, R87, R62, R90 ;  /* 0x0000003e573e7223 */ /* 0x000fe2000001005a */
[----:B------:R-:W-:-:S02]  /*2ee0*/  PRMT R56, R63, 0x7632, R56 ;  /* 0x000076323f387816 */ /* 0x000fc40000000038 */
[----:B-----5:R-:W-:Y:S01]  /*2ef0*/  PRMT R63, R52, 0x7632, R63 ;  /* 0x00007632343f7816 */ /* 0x020fe2000000003f */
        /* <DEDUP_REMOVED lines=8> */
[C---:B------:R-:W-:Y:S01]  /*2f80*/  PRMT R52, R53.reuse, 0x7632, R52 ;  /* 0x0000763235347816 */ /* 0x040fe20000000034 */
[----:B------:R-:W5:Y:S01]  /*2f90*/  LDG.E.128 R60, desc[UR6][R2.64+0x11000] ;  /* 0x01100006023c7981 */ /* 0x000f62000c1e1d00 */
[----:B------:R-:W-:Y:S01]  /*2fa0*/  IMAD.U32 R57, R58, 0x10000, RZ ;  /* 0x000100003a397824 */ /* 0x000fe200078e00ff */
[----:B------:R-:W-:Y:S01]  /*2fb0*/  SHF.L.U32 R58, R53, 0x10, RZ ;  /* 0x00000010353a7819 */ /* 0x000fe200000006ff */
[----:B------:R-:W-:Y:S01]  /*2fc0*/  FFMA.FTZ R90, R86, R93, R95 ;  /* 0x0000005d565a7223 */ /* 0x000fe2000001005f */
[----:B------:R-:W-:Y:S01]  /*2fd0*/  IMAD.U32 R92, R52, 0x10000, RZ ;  /* 0x00010000345c7824 */ /* 0x000fe200078e00ff */
[----:B------:R-:W-:Y:S01]  /*2fe0*/  SHF.L.U32 R56, R56, 0x10, RZ ;  /* 0x0000001038387819 */ /* 0x000fe200000006ff */
[----:B------:R-:W-:Y:S01]  /*2ff0*/  FFMA.FTZ R57, R40, R57, R91 ;  /* 0x0000003928397223 */ /* 0x000fe2000001005b */
[----:B------:R-:W-:Y:S01]  /*3000*/  FFMA.FTZ R58, R87, R58, R90 ;  /* 0x0000003a573a7223 */ /* 0x000fe2000001005a */
[----:B------:R-:W-:-:S02]  /*3010*/  SHF.L.U32 R53, R59, 0x10, RZ ;  /* 0x000000103b357819 */ /* 0x000fc400000006ff */
[----:B------:R-:W-:Y:S01]  /*3020*/  PRMT R52, R59, 0x7632, R52 ;  /* 0x000076323b347816 */ /* 0x000fe20000000034 */
[----:B------:R-:W-:Y:S01]  /*3030*/  FFMA.FTZ R91, R89, R92, R58 ;  /* 0x0000005c595b7223 */ /* 0x000fe2000001003a */
[----:B------:R-:W-:Y:S01]  /*3040*/  PRMT R92, R44, 0x7632, R92 ;  /* 0x000076322c5c7816 */ /* 0x000fe2000000005c */
[----:B------:R-:W-:Y:S01]  /*3050*/  FFMA.FTZ R84, R73, R56, R84 ;  /* 0x0000003849547223 */ /* 0x000fe20000010054 */
[----:B------:R-:W-:Y:S01]  /*3060*/  FFMA.FTZ R90, R72, R53, R57 ;  /* 0x00000035485a7223 */ /* 0x000fe20000010039 */
[----:B------:R-:W-:Y:S01]  /*3070*/  SHF.L.U32 R44, R44, 0x10, RZ ;  /* 0x000000102c2c7819 */ /* 0x000fe200000006ff */
[----:B------:R-:W5:Y:S01]  /*3080*/  LDG.E.128 R56, desc[UR6][R2.64+0x14800] ;  /* 0x0148000602387981 */ /* 0x000f62000c1e1d00 */
[----:B------:R-:W-:Y:S02]  /*3090*/  SHF.L.U32 R53, R54, 0x10, RZ ;  /* 0x0000001036357819 */ /* 0x000fe400000006ff */
[----:B------:R-:W-:Y:S02]  /*30a0*/  SHF.L.U32 R52, R52, 0x10, RZ ;  /* 0x0000001034347819 */ /* 0x000fe400000006ff */
[----:B------:R-:W-:Y:S01]  /*30b0*/  PRMT R54, R54, 0x7632, R54 ;  /* 0x0000763236367816 */ /* 0x000fe20000000036 */
[----:B------:R-:W-:-:S02]  /*30c0*/  IMAD.U32 R93, R92, 0x10000, RZ ;  /* 0x000100005c5d7824 */ /* 0x000fc400078e00ff */
[----:B------:R-:W-:Y:S01]  /*30d0*/  FFMA.FTZ R95, R0, R44, R41 ;  /* 0x0000002c005f7223 */ /* 0x000fe20000010029 */
[----:B------:R-:W-:Y:S01]  /*30e0*/  FFMA.FTZ R91, R88, R53, R91 ;  /* 0x00000035585b7223 */ /* 0x000fe2000001005b */
[----:B------:R-:W-:Y:S01]  /*30f0*/  FFMA.FTZ R41, R73, R52, R90 ;  /* 0x0000003449297223 */ /* 0x000fe2000001005a */
[----:B------:R-:W-:Y:S01]  /*3100*/  SHF.L.U32 R53, R54, 0x10, RZ ;  /* 0x0000001036357819 */ /* 0x000fe200000006ff */
[----:B------:R-:W-:Y:S01]  /*3110*/  FFMA.FTZ R92, R86, R93, R95 ;  /* 0x0000005d565c7223 */ /* 0x000fe2000001005f */
[C---:B------:R-:W-:Y:S02]  /*3120*/  PRMT R52, R45.reuse, 0x7632, R52 ;  /* 0x000076322d347816 */ /* 0x040fe40000000034 */
[----:B------:R-:W-:Y:S01]  /*3130*/  SHF.L.U32 R54, R45, 0x10, RZ ;  /* 0x000000102d367819 */ /* 0x000fe200000006ff */
[----:B------:R-:W-:Y:S01]  /*3140*/  FFMA.FTZ R91, R40, R53, R91 ;  /* 0x00000035285b7223 */ /* 0x000fe2000001005b */
[C---:B------:R-:W-:Y:S01]  /*3150*/  PRMT R44, R55.reuse, 0x7632, R44 ;  /* 0x00007632372c7816 */ /* 0x040fe2000000002c */
[----:B------:R-:W-:Y:S01]  /*3160*/  IMAD.U32 R90, R52, 0x10000, RZ ;  /* 0x00010000345a7824 */ /* 0x000fe200078e00ff */
[----:B------:R-:W-:Y:S01]  /*3170*/  SHF.L.U32 R45, R55, 0x10, RZ ;  /* 0x00000010372d7819 */ /* 0x000fe200000006ff */
[----:B------:R-:W-:-:S02]  /*3180*/  FFMA.FTZ R94, R87, R54, R92 ;  /* 0x00000036575e7223 */ /* 0x000fc4000001005c */
[----:B------:R0:W5:Y:S02]  /*3190*/  LDG.E.128 R52, desc[UR6][R2.64+0x18000] ;  /* 0x0180000602347981 */ /* 0x000164000c1e1d00 */
[----:B------:R-:W-:Y:S01]  /*31a0*/  FFMA.FTZ R97, R89, R90, R94 ;  /* 0x0000005a59617223 */ /* 0x000fe2000001005e */
[C---:B------:R-:W-:Y:S02]  /*31b0*/  PRMT R90, R76.reuse, 0x7632, R90 ;  /* 0x000076324c5a7816 */ /* 0x040fe4000000005a */
[----:B------:R-:W-:Y:S02]  /*31c0*/  SHF.L.U32 R76, R76, 0x10, RZ ;  /* 0x000000104c4c7819 */ /* 0x000fe400000006ff */
[C---:B------:R-:W-:Y:S02]  /*31d0*/  PRMT R92, R46.reuse, 0x7632, R92 ;  /* 0x000076322e5c7816 */ /* 0x040fe4000000005c */
[----:B------:R-:W-:Y:S01]  /*31e0*/  SHF.L.U32 R93, R46, 0x10, RZ ;  /* 0x000000102e5d7819 */ /* 0x000fe200000006ff */
[----:B------:R-:W-:Y:S01]  /*31f0*/  FFMA.FTZ R46, R72, R45, R91 ;  /* 0x0000002d482e7223 */ /* 0x000fe2000001005b */
[----:B------:R-:W-:-:S02]  /*3200*/  IMAD.U32 R45, R90, 0x10000, RZ ;  /* 0x000100005a2d7824 */ /* 0x000fc400078e00ff */
[----:B------:R-:W-:Y:S01]  /*3210*/  FFMA.FTZ R85, R0, R76, R85 ;  /* 0x0000004c00557223 */ /* 0x000fe20000010055 */
[C---:B------:R-:W-:Y:S01]  /*3220*/  SHF.L.U32 R0, R77.reuse, 0x10, RZ ;  /* 0x000000104d007819 */ /* 0x040fe200000006ff */
[----:B------:R-:W-:Y:S01]  /*3230*/  FFMA.FTZ R93, R88, R93, R97 ;  /* 0x0000005d585d7223 */ /* 0x000fe20000010061 */
[----:B------:R-:W-:Y:S01]  /*3240*/  SHF.L.U32 R95, R92, 0x10, RZ ;  /* 0x000000105c5f7819 */ /* 0x000fe200000006ff */
[----:B------:R-:W-:Y:S01]  /*3250*/  FFMA.FTZ R86, R86, R45, R85 ;  /* 0x0000002d56567223 */ /* 0x000fe20000010055 */
[----:B------:R-:W-:Y:S02]  /*3260*/  PRMT R77, R77, 0x7632, R77 ;  /* 0x000076324d4d7816 */ /* 0x000fe4000000004d */
[----:B0-----:R-:W-:Y:S01]  /*3270*/  SHF.L.U32 R3, R47, 0x10, RZ ;  /* 0x000000102f037819 */ /* 0x001fe200000006ff */
[----:B------:R-:W-:Y:S01]  /*3280*/  FFMA.FTZ R86, R87, R0, R86 ;  /* 0x0000000057567223 */ /* 0x000fe20000010056 */
[----:B------:R-:W-:Y:S01]  /*3290*/  FFMA.FTZ R93, R40, R95, R93 ;  /* 0x0000005f285d7223 */ /* 0x000fe2000001005d */
[----:B------:R-:W-:-:S02]  /*32a0*/  SHF.L.U32 R0, R77, 0x10, RZ ;  /* 0x000000104d007819 */ /* 0x000fc400000006ff */
[----:B------:R-:W-:Y:S01]  /*32b0*/  PRMT R2, R78, 0x7632, R2 ;  /* 0x000076324e027816 */ /* 0x000fe20000000002 */
[----:B------:R-:W-:Y:S01]  /*32c0*/  FFMA.FTZ R45, R72, R3, R93 ;  /* 0x00000003482d7223 */ /* 0x000fe2000001005d */
[----:B------:R-:W-:Y:S02]  /*32d0*/  IMAD.U32 R3, R78, 0x10000, RZ ;  /* 0x000100004e037824 */ /* 0x000fe400078e00ff */
[----:B------:R-:W-:Y:S01]  /*32e0*/  FFMA.FTZ R89, R89, R0, R86 ;  /* 0x0000000059597223 */ /* 0x000fe20000010056 */
[----:B------:R-:W-:Y:S01]  /*32f0*/  PRMT R78, R36, 0x7632, R78 ;  /* 0x00007632244e7816 */ /* 0x000fe2000000004e */
[----:B------:R-:W-:Y:S01]  /*3300*/  IMAD.U32 R77, R2, 0x10000, RZ ;  /* 0x00010000024d7824 */ /* 0x000fe200078e00ff */
[----:B------:R-:W-:Y:S01]  /*3310*/  PRMT R0, R16, 0x7632, R0 ;  /* 0x0000763210007816 */ /* 0x000fe20000000000 */
[----:B------:R-:W-:Y:S01]  /*3320*/  FFMA.FTZ R3, R88, R3, R89 ;  /* 0x0000000358037223 */ /* 0x000fe20000010059 */
[----:B------:R-:W-:Y:S02]  /*3330*/  SHF.L.U32 R36, R36, 0x10, RZ ;  /* 0x0000001024247819 */ /* 0x000fe400000006ff */
        /* <DEDUP_REMOVED lines=9> */
[----:B------:R-:W-:Y:S01]  /*33d0*/  IMAD.U32 R2, R17, 0x10000, RZ ;  /* 0x0001000011027824 */ /* 0x000fe200078e00ff */
[----:B------:R-:W-:Y:S01]  /*33e0*/  PRMT R37, R37, 0x7632, R37 ;  /* 0x0000763225257816 */ /* 0x000fe20000000025 */
[----:B------:R-:W-:Y:S01]  /*33f0*/  FFMA.FTZ R85, R0, R85, R87 ;  /* 0x0000005500557223 */ /* 0x000fe20000010057 */
[----:B------:R-:W-:-:S02]  /*3400*/  PRMT R3, R17, 0x7632, R3 ;  /* 0x0000763211037816 */ /* 0x000fc40000000003 */
[----:B------:R-:W-:Y:S01]  /*3410*/  PRMT R47, R47, 0x7632, R47 ;  /* 0x000076322f2f7816 */ /* 0x000fe2000000002f */
[----:B------:R-:W-:Y:S01]  /*3420*/  FFMA.FTZ R78, R2, R75, R85 ;  /* 0x0000004b024e7223 */ /* 0x000fe20000010055 */
[----:B------:R-:W-:Y:S02]  /*3430*/  SHF.L.U32 R40, R37, 0x10, RZ ;  /* 0x0000001025287819 */ /* 0x000fe400000006ff */
[----:B------:R-:W-:Y:S02]  /*3440*/  SHF.L.U32 R3, R3, 0x10, RZ ;  /* 0x0000001003037819 */ /* 0x000fe400000006ff */
[----:B------:R-:W-:Y:S02]  /*3450*/  SHF.L.U32 R36, R47, 0x10, RZ ;  /* 0x000000102f247819 */ /* 0x000fe400000006ff */
[----:B------:R-:W-:Y:S02]  /*3460*/  SHF.L.U32 R72, R38, 0x10, RZ ;  /* 0x0000001026487819 */ /* 0x000fe400000006ff */
[----:B------:R-:W-:Y:S01]  /*3470*/  SHF.L.U32 R17, R18, 0x10, RZ ;  /* 0x0000001012117819 */ /* 0x000fe200000006ff */
[----:B------:R-:W-:Y:S01]  /*3480*/  FFMA.FTZ R40, R3, R40, R78 ;  /* 0x0000002803287223 */ /* 0x000fe2000001004e */
[----:B------:R-:W-:-:S02]  /*3490*/  PRMT R38, R38, 0x7632, R38 ;  /* 0x0000763226267816 */ /* 0x000fc40000000026 */
[----:B------:R-:W-:Y:S01]  /*34a0*/  PRMT R18, R18, 0x7632, R18 ;  /* 0x0000763212127816 */ /* 0x000fe20000000012 */
[----:B------:R-:W-:Y:S01]  /*34b0*/  IMAD.U32 R37, R44, 0x10000, RZ ;  /* 0x000100002c257824 */ /* 0x000fe200078e00ff */
[----:B------:R-:W-:Y:S01]  /*34c0*/  SHF.L.U32 R76, R76, 0x10, RZ ;  /* 0x000000104c4c7819 */ /* 0x000fe200000006ff */
[----:B------:R-:W-:Y:S01]  /*34d0*/  FFMA.FTZ R45, R73, R36, R45 ;  /* 0x00000024492d7223 */ /* 0x000fe2000001002d */
[C---:B------:R-:W-:Y:S01]  /*34e0*/  PRMT R36, R20.reuse, 0x7632, R36 ;  /* 0x0000763214247816 */ /* 0x040fe20000000024 */
[----:B------:R-:W-:Y:S01]  /*34f0*/  IMAD.U32 R77, R20, 0x10000, RZ ;  /* 0x00010000144d7824 */ /* 0x000fe200078e00ff */
[----:B------:R-:W-:Y:S01]  /*3500*/  SHF.L.U32 R47, R38, 0x10, RZ ;  /* 0x00000010262f7819 */ /* 0x000fe200000006ff */
[----:B------:R-:W-:Y:S01]  /*3510*/  FFMA.FTZ R75, R17, R72, R40 ;  /* 0x00000048114b7223 */ /* 0x000fe20000010028 */
[----:B------:R-:W-:Y:S01]  /*3520*/  SHF.L.U32 R18, R18, 0x10, RZ ;  /* 0x0000001012127819 */ /* 0x000fe200000006ff */
[C---:B------:R-:W-:Y:S01]  /*3530*/  FFMA.FTZ R37, R73.reuse, R37, R46 ;  /* 0x0000002549257223 */ /* 0x040fe2000001002e */
[----:B------:R-:W-:Y:S01]  /*3540*/  FFMA.FTZ R73, R73, R76, R79 ;  /* 0x0000004c49497223 */ /* 0x000fe2000001004f */
[----:B------:R-:W-:Y:S01]  /*3550*/  PRMT R20, R19, 0x7632, R20 ;  /* 0x0000763213147816 */ /* 0x000fe20000000014 */
[----:B------:R-:W-:-:S02]  /*3560*/  IMAD.U32 R79, R36, 0x10000, RZ ;  /* 0x00010000244f7824 */ /* 0x000fc400078e00ff */
[----:B------:R-:W-:Y:S01]  /*3570*/  FFMA.FTZ R77, R16, R77, R74 ;  /* 0x0000004d104d7223 */ /* 0x000fe2000001004a */
[----:B------:R-:W-:Y:S01]  /*3580*/  SHF.L.U32 R19, R19, 0x10, RZ ;  /* 0x0000001013137819 */ /* 0x000fe200000006ff */
[----:B------:R-:W-:Y:S01]  /*3590*/  FFMA.FTZ R38, R18, R47, R75 ;  /* 0x0000002f12267223 */ /* 0x000fe2000001004b */
[----:B------:R-:W-:Y:S02]  /*35a0*/  SHF.L.U32 R36, R39, 0x10, RZ ;  /* 0x0000001027247819 */ /* 0x000fe400000006ff */
[C---:B------:R-:W-:Y:S01]  /*35b0*/  SHF.L.U32 R75, R21.reuse, 0x10, RZ ;  /* 0x00000010154b7819 */ /* 0x040fe200000006ff */
[----:B------:R-:W-:Y:S01]  /*35c0*/  FFMA.FTZ R77, R0, R79, R77 ;  /* 0x0000004f004d7223 */ /* 0x000fe2000001004d */
[----:B------:R-:W-:Y:S01]  /*35d0*/  PRMT R21, R21, 0x7632, R21 ;  /* 0x0000763215157816 */ /* 0x000fe20000000015 */
[----:B------:R-:W-:Y:S01]  /*35e0*/  FFMA.FTZ R47, R19, R36, R38 ;  /* 0x00000024132f7223 */ /* 0x000fe20000010026 */
[----:B------:R-:W-:Y:S01]  /*35f0*/  PRMT R39, R39, 0x7632, R39 ;  /* 0x0000763227277816 */ /* 0x000fe20000000027 */
[----:B------:R-:W-:Y:S01]  /*3600*/  FFMA.FTZ R38, R2, R75, R77 ;  /* 0x0000004b02267223 */ /* 0x000fe2000001004d */
[----:B------:R-:W-:Y:S01]  /*3610*/  SHF.L.U32 R36, R21, 0x10, RZ ;  /* 0x0000001015247819 */ /* 0x000fe200000006ff */
[C---:B------:R-:W-:Y:S01]  /*3620*/  IMAD.U32 R75, R24.reuse, 0x10000, RZ ;  /* 0x00010000184b7824 */ /* 0x040fe200078e00ff */
[----:B------:R-:W-:-:S02]  /*3630*/  PRMT R40, R24, 0x7632, R40 ;  /* 0x0000763218287816 */ /* 0x000fc40000000028 */
[----:B------:R-:W-:Y:S01]  /*3640*/  SHF.L.U32 R21, R39, 0x10, RZ ;  /* 0x0000001027157819 */ /* 0x000fe200000006ff */
[----:B------:R-:W-:Y:S01]  /*3650*/  FFMA.FTZ R36, R3, R36, R38 ;  /* 0x0000002403247223 */ /* 0x000fe20000010026 */
[----:B------:R-:W-:Y:S02]  /*3660*/  SHF.L.U32 R20, R20, 0x10, RZ ;  /* 0x0000001014147819 */ /* 0x000fe400000006ff */
[C---:B------:R-:W-:Y:S02]  /*3670*/  SHF.L.U32 R24, R22.reuse, 0x10, RZ ;  /* 0x0000001016187819 */ /* 0x040fe400000006ff */
[----:B------:R-:W-:Y:S01]  /*3680*/  PRMT R22, R22, 0x7632, R22 ;  /* 0x0000763216167816 */ /* 0x000fe20000000016 */
[----:B------:R-:W-:Y:S02]  /*3690*/  IMAD.U32 R77, R40, 0x10000, RZ ;  /* 0x00010000284d7824 */ /* 0x000fe400078e00ff */
[----:B------:R-:W-:Y:S01]  /*36a0*/  FFMA.FTZ R75, R16, R75, R84 ;  /* 0x0000004b104b7223 */ /* 0x000fe20000010054 */
[----:B------:R-:W-:Y:S01]  /*36b0*/  FFMA.FTZ R21, R20, R21, R47 ;  /* 0x0000001514157223 */ /* 0x000fe2000001002f */
[--C-:B------:R-:W-:Y:S01]  /*36c0*/  FFMA.FTZ R39, R17, R24, R36.reuse ;  /* 0x0000001811277223 */ /* 0x100fe20000010024 */
[----:B------:R-:W-:-:S02]  /*36d0*/  PRMT R36, R25, 0x7632, R36 ;  /* 0x0000763219247816 */ /* 0x000fc40000000024 */
[----:B------:R-:W-:Y:S02]  /*36e0*/  SHF.L.U32 R47, R25, 0x10, RZ ;  /* 0x00000010192f7819 */ /* 0x000fe400000006ff */
[----:B------:R-:W-:Y:S01]  /*36f0*/  SHF.L.U32 R25, R22, 0x10, RZ ;  /* 0x0000001016197819 */ /* 0x000fe200000006ff */
[----:B------:R-:W-:Y:S01]  /*3700*/  FFMA.FTZ R75, R0, R77, R75 ;  /* 0x0000004d004b7223 */ /* 0x000fe2000001004b */
[----:B------:R-:W-:Y:S01]  /*3710*/  IMAD.U32 R38, R36, 0x10000, RZ ;  /* 0x0001000024267824 */ /* 0x000fe200078e00ff */
[C---:B------:R-:W-:Y:S02]  /*3720*/  PRMT R22, R23.reuse, 0x7632, R22 ;  /* 0x0000763217167816 */ /* 0x040fe40000000016 */
[----:B------:R-:W-:Y:S01]  /*3730*/  SHF.L.U32 R24, R23, 0x10, RZ ;  /* 0x0000001017187819 */ /* 0x000fe200000006ff */
[----:B------:R-:W-:Y:S01]  /*3740*/  FFMA.FTZ R36, R18, R25, R39 ;  /* 0x0000001912247223 */ /* 0x000fe20000010027 */
[----:B------:R-:W-:Y:S01]  /*3750*/  FFMA.FTZ R40, R2, R47, R75 ;  /* 0x0000002f02287223 */ /* 0x000fe2000001004b */
[----:B------:R-:W-:-:S02]  /*3760*/  PRMT R23, R28, 0x7632, R23 ;  /* 0x000076321c177816 */ /* 0x000fc40000000017 */
[----:B------:R-:W-:Y:S02]  /*3770*/  SHF.L.U32 R25, R28, 0x10, RZ ;  /* 0x000000101c197819 */ /* 0x000fe400000006ff */
[C---:B------:R-:W-:Y:S01]  /*3780*/  SHF.L.U32 R28, R26.reuse, 0x10, RZ ;  /* 0x000000101a1c7819 */ /* 0x040fe200000006ff */
[----:B------:R-:W-:Y:S01]  /*3790*/  FFMA.FTZ R38, R3, R38, R40 ;  /* 0x0000002603267223 */ /* 0x000fe20000010028 */
[----:B------:R-:W-:Y:S01]  /*37a0*/  PRMT R26, R26, 0x7632, R26 ;  /* 0x000076321a1a7816 */ /* 0x000fe2000000001a */
[----:B------:R-:W-:Y:S01]  /*37b0*/  FFMA.FTZ R47, R16, R25, R41 ;  /* 0x00000019102f7223 */ /* 0x000fe20000010029 */
[----:B------:R-:W-:Y:S01]  /*37c0*/  SHF.L.U32 R23, R23, 0x10, RZ ;  /* 0x0000001017177819 */ /* 0x000fe200000006ff */
[----:B------:R-:W-:Y:S01]  /*37d0*/  FFMA.FTZ R41, R17, R28, R38 ;  /* 0x0000001c11297223 */ /* 0x000fe20000010026 */
[----:B------:R-:W-:Y:S01]  /*37e0*/  PRMT R28, R29, 0x7632, R28 ;  /* 0x000076321d1c7816 */ /* 0x000fe2000000001c */
[----:B------:R-:W-:Y:S02]  /*37f0*/  IMAD.U32 R39, R26, 0x10000, RZ ;  /* 0x000100001a277824 */ /* 0x000fe400078e00ff */
[----:B------:R-:W-:Y:S01]  /*3800*/  FFMA.FTZ R25, R19, R24, R36 ;  /* 0x0000001813197223 */ /* 0x000fe20000010024 */
[----:B------:R-:W-:Y:S01]  /*3810*/  FFMA.FTZ R47, R0, R23, R47 ;  /* 0x00000017002f7223 */ /* 0x000fe2000001002f */
[----:B------:R-:W-:-:S02]  /*3820*/  SHF.L.U32 R29, R29, 0x10, RZ ;  /* 0x000000101d1d7819 */ /* 0x000fc400000006ff */
[----:B------:R-:W-:Y:S01]  /*3830*/  SHF.L.U32 R23, R22, 0x10, RZ ;  /* 0x0000001016177819 */ /* 0x000fe200000006ff */
[----:B------:R-:W-:Y:S01]  /*3840*/  FFMA.FTZ R26, R18, R39, R41 ;  /* 0x00000027121a7223 */ /* 0x000fe20000010029 */
[C---:B------:R-:W-:Y:S01]  /*3850*/  SHF.L.U32 R24, R27.reuse, 0x10, RZ ;  /* 0x000000101b187819 */ /* 0x040fe200000006ff */
[----:B------:R-:W-:Y:S02]  /*3860*/  IMAD.U32 R28, R28, 0x10000, RZ ;  /* 0x000100001c1c7824 */ /* 0x000fe400078e00ff */
[----:B------:R-:W-:Y:S01]  /*3870*/  FFMA.FTZ R36, R2, R29, R47 ;  /* 0x0000001d02247223 */ /* 0x000fe2000001002f */
[----:B------:R-:W-:Y:S01]  /*3880*/  FFMA.FTZ R22, R20, R23, R25 ;  /* 0x0000001714167223 */ /* 0x000fe20000010019 */
[----:B------:R-:W-:Y:S01]  /*3890*/  PRMT R27, R27, 0x7632, R27 ;  /* 0x000076321b1b7816 */ /* 0x000fe2000000001b */
[----:B------:R-:W-:Y:S01]  /*38a0*/  FFMA.FTZ R23, R19, R24, R26 ;  /* 0x0000001813177223 */ /* 0x000fe2000001001a */
[C---:B------:R-:W-:Y:S01]  /*38b0*/  PRMT R24, R30.reuse, 0x7632, R24 ;  /* 0x000076321e187816 */ /* 0x040fe20000000018 */
[----:B------:R-:W-:Y:S01]  /*38c0*/  FFMA.FTZ R28, R3, R28, R36 ;  /* 0x0000001c031c7223 */ /* 0x000fe20000010024 */
[----:B------:R-:W-:-:S02]  /*38d0*/  SHF.L.U32 R30, R30, 0x10, RZ ;  /* 0x000000101e1e7819 */ /* 0x000fc400000006ff */
        /* <DEDUP_REMOVED lines=8> */
[----:B------:R-:W-:Y:S01]  /*3960*/  PRMT R27, R32, 0x7632, R27 ;  /* 0x00007632201b7816 */ /* 0x000fe2000000001b */
[----:B------:R-:W-:Y:S01]  /*3970*/  FFMA.FTZ R26, R18, R25, R29 ;  /* 0x00000019121a7223 */ /* 0x000fe2000001001d */
[----:B------:R-:W-:Y:S01]  /*3980*/  SHF.L.U32 R32, R32, 0x10, RZ ;  /* 0x0000001020207819 */ /* 0x000fe200000006ff */
        /* <DEDUP_REMOVED lines=21> */
[----:B------:R-:W-:-:S02]  /*3ae0*/  PRMT R24, R8, 0x7632, R24 ;  /* 0x0000763208187816 */ /* 0x000fc40000000018 */
[----:B------:R-:W-:Y:S02]  /*3af0*/  SHF.L.U32 R26, R8, 0x10, RZ ;  /* 0x00000010081a7819 */ /* 0x000fe400000006ff */
[C---:B------:R-:W-:Y:S01]  /*3b00*/  PRMT R27, R34.reuse, 0x7632, R27 ;  /* 0x00007632221b7816 */ /* 0x040fe2000000001b */
[----:B------:R-:W-:Y:S01]  /*3b10*/  FFMA.FTZ R33, R3, R32, R33 ;  /* 0x0000002003217223 */ /* 0x000fe20000010021 */
[----:B------:R-:W-:Y:S01]  /*3b20*/  SHF.L.U32 R34, R34, 0x10, RZ ;  /* 0x0000001022227819 */ /* 0x000fe200000006ff */
[----:B------:R-:W-:Y:S01]  /*3b30*/  FFMA.FTZ R8, R18, R13, R15 ;  /* 0x0000000d12087223 */ /* 0x000fe2000001000f */
[----:B------:R-:W-:Y:S02]  /*3b40*/  IMAD.U32 R13, R24, 0x10000, RZ ;  /* 0x00010000180d7824 */ /* 0x000fe400078e00ff */
        /* <DEDUP_REMOVED lines=10> */
[----:B------:R-:W-:Y:S01]  /*3bf0*/  SHF.L.U32 R25, R25, 0x10, RZ ;  /* 0x0000001019197819 */ /* 0x000fe200000006ff */
[----:B------:R-:W-:Y:S01]  /*3c00*/  FFMA.FTZ R14, R19, R14, R27 ;  /* 0x0000000e130e7223 */ /* 0x000fe2000001001b */
[----:B------:R-:W-:Y:S01]  /*3c10*/  IMAD.U32 R35, R35, 0x10000, RZ ;  /* 0x0001000023237824 */ /* 0x000fe200078e00ff */
[----:B------:R-:W-:Y:S01]  /*3c20*/  SHF.L.U32 R16, R0, 0x10, RZ ;  /* 0x0000001000107819 */ /* 0x000fe200000006ff */
[----:B------:R-:W-:Y:S01]  /*3c30*/  FFMA.FTZ R24, R2, R9, R13 ;  /* 0x0000000902187223 */ /* 0x000fe2000001000d */
[C---:B------:R-:W-:Y:S01]  /*3c40*/  FFMA.FTZ R0, R20.reuse, R25, R8 ;  /* 0x0000001914007223 */ /* 0x040fe20000010008 */
[----:B------:R-:W-:Y:S01]  /*3c50*/  FFMA.FTZ R8, R20, R35, R14 ;  /* 0x0000002314087223 */ /* 0x000fe2000001000e */
[C---:B------:R-:W-:Y:S01]  /*3c60*/  PRMT R9, R10.reuse, 0x7632, R9 ;  /* 0x000076320a097816 */ /* 0x040fe20000000009 */
[----:B------:R-:W-:Y:S01]  /*3c70*/  FFMA.FTZ R16, R3, R16, R24 ;  /* 0x0000001003107223 */ /* 0x000fe20000010018 */
[----:B------:R-:W-:Y:S01]  /*3c80*/  SHF.L.U32 R10, R10, 0x10, RZ ;  /* 0x000000100a0a7819 */ /* 0x000fe200000006ff */
[----:B------:R-:W-:Y:S01]  /*3c90*/  IMAD.U32 R3, R80, 0x10000, RZ ;  /* 0x0001000050037824 */ /* 0x000fe200078e00ff */
[----:B------:R-:W-:-:S02]  /*3ca0*/  PRMT R13, R4, 0x7632, R13 ;  /* 0x00007632040d7816 */ /* 0x000fc4000000000d */
[----:B------:R-:W-:Y:S02]  /*3cb0*/  SHF.L.U32 R14, R4, 0x10, RZ ;  /* 0x00000010040e7819 */ /* 0x000fe400000006ff */
[----:B------:R-:W-:Y:S01]  /*3cc0*/  PRMT R4, R80, 0x7632, R4 ;  /* 0x0000763250047816 */ /* 0x000fe20000000004 */
[----:B------:R-:W-:Y:S01]  /*3cd0*/  FFMA.FTZ R17, R17, R10, R16 ;  /* 0x0000000a11117223 */ /* 0x000fe20000010010 */
[----:B------:R-:W-:Y:S01]  /*3ce0*/  SHF.L.U32 R13, R13, 0x10, RZ ;  /* 0x000000100d0d7819 */ /* 0x000fe200000006ff */
[----:B------:R-:W-:Y:S01]  /*3cf0*/  FFMA.FTZ R21, R3, R14, R21 ;  /* 0x0000000e03157223 */ /* 0x000fe20000010015 */
[----:B------:R-:W-:Y:S01]  /*3d00*/  SHF.L.U32 R4, R4, 0x10, RZ ;  /* 0x0000001004047819 */ /* 0x000fe200000006ff */
[----:B------:R-:W-:Y:S01]  /*3d10*/  IMAD.U32 R14, R11, 0x10000, RZ ;  /* 0x000100000b0e7824 */ /* 0x000fe200078e00ff */
[----:B------:R-:W-:Y:S02]  /*3d20*/  SHF.L.U32 R9, R9, 0x10, RZ ;  /* 0x0000001009097819 */ /* 0x000fe400000006ff */
[----:B------:R-:W-:-:S02]  /*3d30*/  PRMT R10, R11, 0x7632, R10 ;  /* 0x000076320b0a7816 */ /* 0x000fc4000000000a */
[C---:B------:R-:W-:Y:S02]  /*3d40*/  PRMT R11, R5.reuse, 0x7632, R11 ;  /* 0x00007632050b7816 */ /* 0x040fe4000000000b */
[----:B------:R-:W-:Y:S02]  /*3d50*/  SHF.L.U32 R16, R5, 0x10, RZ ;  /* 0x0000001005107819 */ /* 0x000fe400000006ff */
[----:B------:R-:W-:Y:S01]  /*3d60*/  PRMT R5, R81, 0x7632, R5 ;  /* 0x0000763251057816 */ /* 0x000fe20000000005 */
[----:B------:R-:W-:Y:S01]  /*3d70*/  FFMA.FTZ R24, R4, R13, R21 ;  /* 0x0000000d04187223 */ /* 0x000fe20000010015 */
[----:B------:R-:W-:Y:S02]  /*3d80*/  PRMT R31, R31, 0x7632, R31 ;  /* 0x000076321f1f7816 */ /* 0x000fe4000000001f */
[----:B------:R-:W-:Y:S01]  /*3d90*/  SHF.L.U32 R81, R81, 0x10, RZ ;  /* 0x0000001051517819 */ /* 0x000fe200000006ff */
[----:B------:R-:W-:Y:S01]  /*3da0*/  FFMA.FTZ R18, R18, R9, R17 ;  /* 0x0000000912127223 */ /* 0x000fe20000010011 */
[----:B------:R-:W-:-:S02]  /*3db0*/  SHF.L.U32 R31, R31, 0x10, RZ ;  /* 0x000000101f1f7819 */ /* 0x000fc400000006ff */
[----:B------:R-:W-:Y:S01]  /*3dc0*/  SHF.L.U32 R9, R10, 0x10, RZ ;  /* 0x000000100a097819 */ /* 0x000fe200000006ff */
[----:B------:R-:W-:Y:S01]  /*3dd0*/  IMAD.U32 R10, R11, 0x10000, RZ ;  /* 0x000100000b0a7824 */ /* 0x000fe200078e00ff */
[----:B------:R-:W-:Y:S01]  /*3de0*/  SHF.L.U32 R5, R5, 0x10, RZ ;  /* 0x0000001005057819 */ /* 0x000fe200000006ff */
[----:B------:R-:W-:Y:S01]  /*3df0*/  FFMA.FTZ R16, R81, R16, R24 ;  /* 0x0000001051107223 */ /* 0x000fe20000010018 */
[----:B------:R-:W-:Y:S01]  /*3e00*/  FFMA.FTZ R19, R19, R14, R18 ;  /* 0x0000000e13137223 */ /* 0x000fe20000010012 */
[----:B------:R-:W-:Y:S01]  /*3e10*/  FFMA.FTZ R2, R20, R31, R23 ;  /* 0x0000001f14027223 */ /* 0x000fe20000010017 */
[----:B------:R-:W-:Y:S01]  /*3e20*/  SHF.L.U32 R14, R6, 0x10, RZ ;  /* 0x00000010060e7819 */ /* 0x000fe200000006ff */
[----:B------:R-:W-:Y:S01]  /*3e30*/  FFMA.FTZ R16, R5, R10, R16 ;  /* 0x0000000a05107223 */ /* 0x000fe20000010010 */
[----:B------:R-:W-:Y:S01]  /*3e40*/  FFMA.FTZ R20, R20, R9, R19 ;  /* 0x0000000914147223 */ /* 0x000fe20000010013 */
[----:B------:R-:W-:Y:S02]  /*3e50*/  PRMT R10, R6, 0x7632, R10 ;  /* 0x00007632060a7816 */ /* 0x000fe4000000000a */
[----:B------:R-:W-:-:S02]  /*3e60*/  SHF.L.U32 R9, R82, 0x10, RZ ;  /* 0x0000001052097819 */ /* 0x000fc400000006ff */
[----:B------:R-:W-:Y:S01]  /*3e70*/  PRMT R6, R82, 0x7632, R6 ;  /* 0x0000763252067816 */ /* 0x000fe20000000006 */
[----:B--2---:R-:W-:Y:S01]  /*3e80*/  IMAD.U32 R15, R48, 0x10000, RZ ;  /* 0x00010000300f7824 */ /* 0x004fe200078e00ff */
[----:B------:R-:W-:Y:S01]  /*3e90*/  SHF.L.U32 R11, R10, 0x10, RZ ;  /* 0x000000100a0b7819 */ /* 0x000fe200000006ff */
[----:B------:R-:W-:Y:S01]  /*3ea0*/  FFMA.FTZ R13, R9, R14, R16 ;  /* 0x0000000e090d7223 */ /* 0x000fe20000010010 */
[----:B------:R-:W-:Y:S02]  /*3eb0*/  SHF.L.U32 R6, R6, 0x10, RZ ;  /* 0x0000001006067819 */ /* 0x000fe400000006ff */
[----:B------:R-:W-:Y:S01]  /*3ec0*/  PRMT R48, R48, 0x7632, R48 ;  /* 0x0000763230307816 */ /* 0x000fe20000000030 */
[----:B------:R-:W-:Y:S02]  /*3ed0*/  FFMA.FTZ R17, R3, R15, R22 ;  /* 0x0000000f03117223 */ /* 0x000fe40000010016 */
[----:B------:R-:W-:Y:S01]  /*3ee0*/  FFMA.FTZ R16, R6, R11, R13 ;  /* 0x0000000b06107223 */ /* 0x000fe2000001000d */
[----:B------:R-:W-:-:S02]  /*3ef0*/  SHF.L.U32 R15, R48, 0x10, RZ ;  /* 0x00000010300f7819 */ /* 0x000fc400000006ff */
[C---:B---3--:R-:W-:Y:S02]  /*3f00*/  SHF.L.U32 R11, R64.reuse, 0x10, RZ ;  /* 0x00000010400b7819 */ /* 0x048fe400000006ff */
[C---:B------:R-:W-:Y:S02]  /*3f10*/  SHF.L.U32 R14, R7.reuse, 0x10, RZ ;  /* 0x00000010070e7819 */ /* 0x040fe400000006ff */
[----:B------:R-:W-:Y:S02]  /*3f20*/  PRMT R7, R7, 0x7632, R7 ;  /* 0x0000763207077816 */ /* 0x000fe40000000007 */
[C---:B------:R-:W-:Y:S01]  /*3f30*/  PRMT R10, R83.reuse, 0x7632, R10 ;  /* 0x00007632530a7816 */ /* 0x040fe2000000000a */
[----:B------:R-:W-:Y:S01]  /*3f40*/  IMAD.U32 R83, R83, 0x10000, RZ ;  /* 0x0001000053537824 */ /* 0x000fe200078e00ff */
        /* <DEDUP_REMOVED lines=8> */
[----:B------:R-:W-:Y:S02]  /*3fd0*/  IMAD.U32 R11, R64, 0x10000, RZ ;  /* 0x00010000400b7824 */ /* 0x000fe400078e00ff */
[----:B------:R-:W-:Y:S01]  /*3fe0*/  FFMA.FTZ R18, R81, R18, R22 ;  /* 0x0000001251127223 */ /* 0x000fe20000010016 */
[----:B------:R-:W-:Y:S01]  /*3ff0*/  SHF.L.U32 R16, R49, 0x10, RZ ;  /* 0x0000001031107819 */ /* 0x000fe200000006ff */
[C---:B------:R-:W-:Y:S01]  /*4000*/  IMAD.U32 R22, R65.reuse, 0x10000, RZ ;  /* 0x0001000041167824 */ /* 0x040fe200078e00ff */
[----:B------:R-:W-:Y:S01]  /*4010*/  PRMT R65, R65, 0x7632, R65 ;  /* 0x0000763241417816 */ /* 0x000fe20000000041 */
[----:B------:R-:W-:Y:S01]  /*4020*/  FFMA.FTZ R24, R4, R11, R13 ;  /* 0x0000000b04187223 */ /* 0x000fe2000001000d */
[----:B------:R-:W-:Y:S01]  /*4030*/  FFMA.FTZ R10, R7, R12, R14 ;  /* 0x0000000c070a7223 */ /* 0x000fe2000001000e */
[C---:B------:R-:W-:Y:S01]  /*4040*/  SHF.L.U32 R12, R50.reuse, 0x10, RZ ;  /* 0x00000010320c7819 */ /* 0x040fe200000006ff */
[----:B------:R-:W-:Y:S01]  /*4050*/  FFMA.FTZ R16, R5, R16, R18 ;  /* 0x0000001005107223 */ /* 0x000fe20000010012 */
        /* <DEDUP_REMOVED lines=10> */
[C---:B----4-:R-:W-:Y:S01]  /*4100*/  PRMT R11, R68.reuse, 0x7632, R11 ;  /* 0x00007632440b7816 */ /* 0x050fe2000000000b */
[----:B------:R-:W-:Y:S01]  /*4110*/  FFMA.FTZ R66, R9, R66, R17 ;  /* 0x0000004209427223 */ /* 0x000fe20000010011 */
[C---:B------:R-:W-:Y:S01]  /*4120*/  SHF.L.U32 R14, R51.reuse, 0x10, RZ ;  /* 0x00000010330e7819 */ /* 0x040fe200000006ff */
[----:B------:R-:W-:Y:S01]  /*4130*/  IMAD.U32 R68, R68, 0x10000, RZ ;  /* 0x0001000044447824 */ /* 0x000fe200078e00ff */
[----:B------:R-:W-:Y:S01]  /*4140*/  PRMT R12, R51, 0x7632, R12 ;  /* 0x00007632330c7816 */ /* 0x000fe2000000000c */
[----:B------:R-:W-:Y:S01]  /*4150*/  FFMA.FTZ R15, R6, R15, R66 ;  /* 0x0000000f060f7223 */ /* 0x000fe20000010042 */
[----:B------:R-:W-:Y:S01]  /*4160*/  SHF.L.U32 R18, R67, 0x10, RZ ;  /* 0x0000001043127819 */ /* 0x000fe200000006ff */
[----:B------:R-:W-:Y:S01]  /*4170*/  FFMA.FTZ R13, R3, R68, R2 ;  /* 0x00000044030d7223 */ /* 0x000fe20000010002 */
[----:B------:R-:W-:Y:S01]  /*4180*/  SHF.L.U32 R11, R11, 0x10, RZ ;  /* 0x000000100b0b7819 */ /* 0x000fe200000006ff */
[----:B------:R-:W-:Y:S01]  /*4190*/  FFMA.FTZ R14, R83, R14, R16 ;  /* 0x0000000e530e7223 */ /* 0x000fe20000010010 */
[----:B------:R-:W-:Y:S01]  /*41a0*/  SHF.L.U32 R12, R12, 0x10, RZ ;  /* 0x000000100c0c7819 */ /* 0x000fe200000006ff */
[----:B------:R-:W-:Y:S01]  /*41b0*/  IMAD.U32 R16, R69, 0x10000, RZ ;  /* 0x0001000045107824 */ /* 0x000fe200078e00ff */
[----:B------:R-:W-:Y:S01]  /*41c0*/  PRMT R67, R67, 0x7632, R67 ;  /* 0x0000763243437816 */ /* 0x000fe20000000043 */
[----:B------:R-:W-:Y:S01]  /*41d0*/  FFMA.FTZ R15, R83, R18, R15 ;  /* 0x00000012530f7223 */ /* 0x000fe2000001000f */
[----:B------:R-:W-:Y:S01]  /*41e0*/  PRMT R69, R69, 0x7632, R69 ;  /* 0x0000763245457816 */ /* 0x000fe20000000045 */
[----:B------:R-:W-:Y:S01]  /*41f0*/  FFMA.FTZ R18, R4, R11, R13 ;  /* 0x0000000b04127223 */ /* 0x000fe2000001000d */
[----:B------:R-:W-:Y:S01]  /*4200*/  FFMA.FTZ R12, R7, R12, R14 ;  /* 0x0000000c070c7223 */ /* 0x000fe2000001000e */
[----:B------:R-:W-:-:S02]  /*4210*/  SHF.L.U32 R2, R67, 0x10, RZ ;  /* 0x0000001043027819 */ /* 0x000fc400000006ff */
[----:B------:R-:W-:Y:S01]  /*4220*/  SHF.L.U32 R14, R69, 0x10, RZ ;  /* 0x00000010450e7819 */ /* 0x000fe200000006ff */
[----:B------:R-:W-:Y:S01]  /*4230*/  FFMA.FTZ R16, R81, R16, R18 ;  /* 0x0000001051107223 */ /* 0x000fe20000010012 */
[C---:B-----5:R-:W-:Y:S02]  /*4240*/  PRMT R13, R60.reuse, 0x7632, R13 ;  /* 0x000076323c0d7816 */ /* 0x060fe4000000000d */
[----:B------:R-:W-:Y:S02]  /*4250*/  SHF.L.U32 R60, R60, 0x10, RZ ;  /* 0x000000103c3c7819 */ /* 0x000fe400000006ff */
[C---:B------:R-:W-:Y:S01]  /*4260*/  PRMT R11, R70.reuse, 0x7632, R11 ;  /* 0x00007632460b7816 */ /* 0x040fe2000000000b */
[----:B------:R-:W-:Y:S01]  /*4270*/  FFMA.FTZ R2, R7, R2, R15 ;  /* 0x0000000207027223 */ /* 0x000fe2000001000f */
[----:B------:R-:W-:Y:S01]  /*4280*/  SHF.L.U32 R70, R70, 0x10, RZ ;  /* 0x0000001046467819 */ /* 0x000fe200000006ff */
[----:B------:R-:W-:Y:S01]  /*4290*/  FFMA.FTZ R14, R5, R14, R16 ;  /* 0x0000000e050e7223 */ /* 0x000fe20000010010 */
[----:B------:R-:W-:Y:S01]  /*42a0*/  SHF.L.U32 R15, R13, 0x10, RZ ;  /* 0x000000100d0f7819 */ /* 0x000fe200000006ff */
[----:B------:R-:W-:Y:S01]  /*42b0*/  FFMA.FTZ R17, R3, R60, R0 ;  /* 0x0000003c03117223 */ /* 0x000fe20000010000 */
[----:B------:R-:W-:-:S02]  /*42c0*/  IMAD.U32 R11, R11, 0x10000, RZ ;  /* 0x000100000b0b7824 */ /* 0x000fc400078e00ff */
[----:B------:R-:W-:Y:S01]  /*42d0*/  FFMA.FTZ R13, R9, R70, R14 ;  /* 0x00000046090d7223 */ /* 0x000fe2000001000e */
[C---:B------:R-:W-:Y:S01]  /*42e0*/  SHF.L.U32 R16, R61.reuse, 0x10, RZ ;  /* 0x000000103d107819 */ /* 0x040fe200000006ff */
[----:B------:R-:W-:Y:S01]  /*42f0*/  FFMA.FTZ R18, R4, R15, R17 ;  /* 0x0000000f04127223 */ /* 0x000fe20000010011 */
[----:B------:R-:W-:Y:S01]  /*4300*/  PRMT R61, R61, 0x7632, R61 ;  /* 0x000076323d3d7816 */ /* 0x000fe2000000003d */
[----:B------:R-:W-:Y:S01]  /*4310*/  FFMA.FTZ R14, R6, R11, R13 ;  /* 0x0000000b060e7223 */ /* 0x000fe2000001000d */
[C---:B------:R-:W-:Y:S01]  /*4320*/  SHF.L.U32 R11, R56.reuse, 0x10, RZ ;  /* 0x00000010380b7819 */ /* 0x040fe200000006ff */
[----:B------:R-:W-:Y:S01]  /*4330*/  FFMA.FTZ R18, R81, R16, R18 ;  /* 0x0000001051127223 */ /* 0x000fe20000010012 */
[----:B------:R-:W-:Y:S02]  /*4340*/  SHF.L.U32 R0, R71, 0x10, RZ ;  /* 0x0000001047007819 */ /* 0x000fe400000006ff */
[----:B------:R-:W-:Y:S02]  /*4350*/  SHF.L.U32 R16, R61, 0x10, RZ ;  /* 0x000000103d107819 */ /* 0x000fe400000006ff */
[----:B------:R-:W-:Y:S01]  /*4360*/  PRMT R56, R56, 0x7632, R56 ;  /* 0x0000763238387816 */ /* 0x000fe20000000038 */
[----:B------:R-:W-:Y:S01]  /*4370*/  FFMA.FTZ R15, R3, R11, R8 ;  /* 0x0000000b030f7223 */ /* 0x000fe20000010008 */
[----:B------:R-:W-:Y:S01]  /*4380*/  FFMA.FTZ R14, R83, R0, R14 ;  /* 0x00000000530e7223 */ /* 0x000fe2000001000e */
[----:B------:R-:W-:Y:S01]  /*4390*/  FFMA.FTZ R18, R5, R16, R18 ;  /* 0x0000001005127223 */ /* 0x000fe20000010012 */
[----:B------:R-:W-:Y:S01]  /*43a0*/  SHF.L.U32 R11, R56, 0x10, RZ ;  /* 0x00000010380b7819 */ /* 0x000fe200000006ff */
[C---:B------:R-:W-:Y:S01]  /*43b0*/  IMAD.U32 R0, R62.reuse, 0x10000, RZ ;  /* 0x000100003e007824 */ /* 0x040fe200078e00ff */
[----:B------:R-:W-:-:S03]  /*43c0*/  PRMT R62, R62, 0x7632, R62 ;  /* 0x000076323e3e7816 */ /* 0x000fc6000000003e */
[----:B------:R-:W-:Y:S01]  /*43d0*/  FFMA.FTZ R13, R9, R0, R18 ;  /* 0x00000000090d7223 */ /* 0x000fe20000010012 */
[--C-:B------:R-:W-:Y:S01]  /*43e0*/  FFMA.FTZ R24, R4, R11, R15.reuse ;  /* 0x0000000b04187223 */ /* 0x100fe2000001000f */
[C---:B------:R-:W-:Y:S02]  /*43f0*/  PRMT R0, R57.reuse, 0x7632, R0 ;  /* 0x0000763239007816 */ /* 0x040fe40000000000 */
[----:B------:R-:W-:Y:S02]  /*4400*/  SHF.L.U32 R11, R62, 0x10, RZ ;  /* 0x000000103e0b7819 */ /* 0x000fe400000006ff */
[C---:B------:R-:W-:Y:S01]  /*4410*/  PRMT R15, R52.reuse, 0x7632, R15 ;  /* 0x00007632340f7816 */ /* 0x040fe2000000000f */
[----:B------:R-:W-:Y:S01]  /*4420*/  IMAD.U32 R52, R52, 0x10000, RZ ;  /* 0x0001000034347824 */ /* 0x000fe200078e00ff */
[----:B------:R-:W-:Y:S02]  /*4430*/  SHF.L.U32 R18, R57, 0x10, RZ ;  /* 0x0000001039127819 */ /* 0x000fe400000006ff */
        /* <DEDUP_REMOVED lines=19> */
[C---:B------:R-:W-:Y:S01]  /*4570*/  FFMA.FTZ R4, R6.reuse, R11, R13 ;  /* 0x0000000b06047223 */ /* 0x040fe2000001000d */
[----:B------:R-:W-:Y:S01]  /*4580*/  SHF.L.U32 R11, R5, 0x10, RZ ;  /* 0x00000010050b7819 */ /* 0x000fe200000006ff */
[----:B------:R-:W-:Y:S01]  /*4590*/  FFMA.FTZ R3, R83, R16, R0 ;  /* 0x0000001053037223 */ /* 0x000fe20000010000 */
[----:B------:R-:W-:Y:S01]  /*45a0*/  SHF.L.U32 R0, R59, 0x10, RZ ;  /* 0x000000103b007819 */ /* 0x000fe200000006ff */
[----:B------:R-:W-:Y:S01]  /*45b0*/  FFMA.FTZ R13, R9, R54, R20 ;  /* 0x00000036090d7223 */ /* 0x000fe20000010014 */
[----:B------:R-:W-:Y:S01]  /*45c0*/  PRMT R71, R71, 0x7632, R71 ;  /* 0x0000763247477816 */ /* 0x000fe20000000047 */
[----:B------:R-:W-:Y:S01]  /*45d0*/  IMAD.U32 R16, R55, 0x10000, RZ ;  /* 0x0001000037107824 */ /* 0x000fe200078e00ff */
[----:B------:R-:W-:Y:S01]  /*45e0*/  PRMT R8, R63, 0x7632, R8 ;  /* 0x000076323f087816 */ /* 0x000fe20000000008 */
[----:B------:R-:W-:Y:S01]  /*45f0*/  FFMA.FTZ R18, R6, R11, R13 ;  /* 0x0000000b06127223 */ /* 0x000fe2000001000d */
[----:B------:R-:W-:-:S02]  /*4600*/  PRMT R59, R59, 0x7632, R59 ;  /* 0x000076323b3b7816 */ /* 0x000fc4000000003b */
[----:B------:R-:W-:Y:S01]  /*4610*/  PRMT R9, R55, 0x7632, R9 ;  /* 0x0000763237097816 */ /* 0x000fe20000000009 */
[----:B------:R-:W0:Y:S01]  /*4620*/  SHFL.BFLY PT, R11, R10, 0x10, 0x1f ;  /* 0x0e001f000a0b7f89 */ /* 0x000e2200000e0000 */
[----:B------:R-:W-:Y:S01]  /*4630*/  FFMA.FTZ R5, R83, R0, R4 ;  /* 0x0000000053057223 */ /* 0x000fe20000010004 */
[----:B------:R-:W-:Y:S01]  /*4640*/  SHF.L.U32 R0, R71, 0x10, RZ ;  /* 0x0000001047007819 */ /* 0x000fe200000006ff */
[----:B------:R-:W-:Y:S01]  /*4650*/  FFMA.FTZ R83, R83, R16, R18 ;  /* 0x0000001053537223 */ /* 0x000fe20000010012 */
[----:B------:R-:W-:Y:S02]  /*4660*/  SHF.L.U32 R8, R8, 0x10, RZ ;  /* 0x0000001008087819 */ /* 0x000fe400000006ff */
[----:B------:R-:W-:Y:S02]  /*4670*/  SHF.L.U32 R4, R59, 0x10, RZ ;  /* 0x000000103b047819 */ /* 0x000fe400000006ff */
[----:B------:R-:W-:Y:S02]  /*4680*/  SHF.L.U32 R6, R9, 0x10, RZ ;  /* 0x0000001009067819 */ /* 0x000fe400000006ff */
[----:B------:R-:W1:Y:S01]  /*4690*/  SHFL.BFLY PT, R9, R12, 0x10, 0x1f ;  /* 0x0e001f000c097f89 */ /* 0x000e6200000e0000 */
[C---:B------:R-:W-:Y:S01]  /*46a0*/  FFMA.FTZ R0, R7.reuse, R0, R14 ;  /* 0x0000000007007223 */ /* 0x040fe2000001000e */
[C---:B------:R-:W-:Y:S01]  /*46b0*/  FFMA.FTZ R3, R7.reuse, R8, R3 ;  /* 0x0000000807037223 */ /* 0x040fe20000010003 */
[C---:B------:R-:W-:Y:S01]  /*46c0*/  FFMA.FTZ R4, R7.reuse, R4, R5 ;  /* 0x0000000407047223 */ /* 0x040fe20000010005 */
[----:B------:R-:W-:Y:S01]  /*46d0*/  FFMA.FTZ R6, R7, R6, R83 ;  /* 0x0000000607067223 */ /* 0x000fe20000010053 */
[----:B------:R-:W2:Y:S04]  /*46e0*/  SHFL.BFLY PT, R5, R2, 0x10, 0x1f ;  /* 0x0e001f0002057f89 */ /* 0x000ea800000e0000 */
[----:B------:R-:W3:Y:S04]  /*46f0*/  SHFL.BFLY PT, R13, R0, 0x10, 0x1f ;  /* 0x0e001f00000d7f89 */ /* 0x000ee800000e0000 */
[----:B------:R-:W4:Y:S04]  /*4700*/  SHFL.BFLY PT, R14, R3, 0x10, 0x1f ;  /* 0x0e001f00030e7f89 */ /* 0x000f2800000e0000 */
[----:B------:R-:W5:Y:S04]  /*4710*/  SHFL.BFLY PT, R15, R4, 0x10, 0x1f ;  /* 0x0e001f00040f7f89 */ /* 0x000f6800000e0000 */
[----:B------:R-:W5:Y:S01]  /*4720*/  SHFL.BFLY PT, R17, R6, 0x10, 0x1f ;  /* 0x0e001f0006117f89 */ /* 0x000f6200000e0000 */
[----:B0-----:R-:W-:Y:S01]  /*4730*/  FADD.FTZ R11, R10, R11 ;  /* 0x0000000b0a0b7221 */ /* 0x001fe20000010000 */
[----:B-1----:R-:W-:-:S04]  /*4740*/  FADD.FTZ R9, R12, R9 ;  /* 0x000000090c097221 */ /* 0x002fc80000010000 */
[----:B------:R-:W0:Y:S04]  /*4750*/  SHFL.BFLY PT, R8, R11, 0x8, 0x1f ;  /* 0x0d001f000b087f89 */ /* 0x000e2800000e0000 */
[----:B------:R-:W1:Y:S01]  /*4760*/  SHFL.BFLY PT, R10, R9, 0x8, 0x1f ;  /* 0x0d001f00090a7f89 */ /* 0x000e6200000e0000 */
[----:B--2---:R-:W-:Y:S01]  /*4770*/  FADD.FTZ R7, R2, R5 ;  /* 0x0000000502077221 */ /* 0x004fe20000010000 */
[----:B---3--:R-:W-:Y:S01]  /*4780*/  FADD.FTZ R13, R0, R13 ;  /* 0x0000000d000d7221 */ /* 0x008fe20000010000 */
[----:B----4-:R-:W-:Y:S01]  /*4790*/  FADD.FTZ R14, R3, R14 ;  /* 0x0000000e030e7221 */ /* 0x010fe20000010000 */
[----:B-----5:R-:W-:Y:S01]  /*47a0*/  FADD.FTZ R12, R4, R15 ;  /* 0x0000000f040c7221 */ /* 0x020fe20000010000 */
[----:B------:R-:W-:Y:S01]  /*47b0*/  FADD.FTZ R16, R6, R17 ;  /* 0x0000001106107221 */ /* 0x000fe20000010000 */
        /* <DEDUP_REMOVED lines=42> */
[----:B------:R-:W2:Y:S01]  /*4a60*/  SHFL.BFLY PT, R4, R5, 0x1, 0x1f ;  /* 0x0c201f0005047f89 */ /* 0x000ea200000e0000 */
[----:B------:R-:W-:-:S03]  /*4a70*/  LOP3.LUT P0, R0, R43, 0x1f, RZ, 0xc0, !PT ;  /* 0x0000001f2b007812 */ /* 0x000fc6000780c0ff */
[----:B------:R-:W3:Y:S04]  /*4a80*/  SHFL.BFLY PT, R7, R6, 0x1, 0x1f ;  /* 0x0c201f0006077f89 */ /* 0x000ee800000e0000 */
[----:B------:R-:W4:Y:S04]  /*4a90*/  SHFL.BFLY PT, R9, R8, 0x1, 0x1f ;  /* 0x0c201f0008097f89 */ /* 0x000f2800000e0000 */
        /* <DEDUP_REMOVED lines=34> */
[----:B0-----:R-:W-:-:S04]  /*4cc0*/  IMAD.WIDE.U32 R42, R42, 0x4, R2 ;  /* 0x000000042a2a7825 */ /* 0x001fc800078e0002 */
        /* <DEDUP_REMOVED lines=34> */
[----:B------:R1:W-:Y:S02]  /*4ef0*/  STG.E desc[UR6][R42.64+0x2400], R11 ;  /* 0x0024000b2a007986 */ /* 0x0003e4000c101906 */
.L_x_36:
[----:B------:R-:W-:Y:S05]  /*4f00*/  BSYNC.RECONVERGENT B0 ;  /* 0x0000000000007941 */ /* 0x000fea0003800200 */
.L_x_35:
[----:B------:R-:W-:Y:S01]  /*4f10*/  PREEXIT ;  /* 0x000000000000782d */ /* 0x000fe20000000000 */
[----:B------:R-:W-:Y:S05]  /*4f20*/  EXIT ;  /* 0x000000000000794d */ /* 0x000fea0003800000 */
.L_x_37:
        /* <DEDUP_REMOVED lines=13> */
.L_x_121:


//--------------------- .text._Z31router_gemm_kernel_float_outputI13__nv_bfloat16Li128ELi8ELi6ELi384ELi7168EEvPfPKT_S4_ --------------------------
	.section	.text._Z31router_gemm_kernel_float_outputI13__nv_bfloat16Li128ELi8ELi6ELi384ELi7168EEvPfPKT_S4_,"ax",@progbits
	.align	128
        .global         _Z31router_gemm_kernel_float_outputI13__nv_bfloat16Li128ELi8ELi6ELi384ELi7168EEvPfPKT_S4_
        .type           _Z31router_gemm_kernel_float_outputI13__nv_bfloat16Li128ELi8ELi6ELi384ELi7168EEvPfPKT_S4_,@function
        .size           _Z31router_gemm_kernel_float_outputI13__nv_bfloat16Li128ELi8ELi6ELi384ELi7168EEvPfPKT_S4_,(.L_x_122 - _Z31router_gemm_kernel_float_outputI13__nv_bfloat16Li128ELi8ELi6ELi384ELi7168EEvPfPKT_S4_)
        .other          _Z31router_gemm_kernel_float_outputI13__nv_bfloat16Li128ELi8ELi6ELi384ELi7168EEvPfPKT_S4_,@"STO_CUDA_ENTRY STV_DEFAULT"
_Z31router_gemm_kernel_float_outputI13__nv_bfloat16Li128ELi8ELi6ELi384ELi7168EEvPfPKT_S4_:
.text._Z31router_gemm_kernel_float_outputI13__nv_bfloat16Li128ELi8ELi6ELi384ELi7168EEvPfPKT_S4_:
        /* <DEDUP_REMOVED lines=31> */
[C---:B---3--:R-:W-:Y:S01]  /*01f0*/  PRMT R20, R56.reuse, 0x7632, R20 ;  /* 0x0000763238147816 */ /* 0x048fe20000000014 */
[----:B------:R-:W-:Y:S01]  /*0200*/  IMAD.U32 R0, R56, 0x10000, RZ ;  /* 0x0001000038007824 */ /* 0x000fe200078e00ff */
[----:B------:R-:W-:Y:S02]  /*0210*/  SHF.L.U32 R55, R52, 0x10, RZ ;  /* 0x0000001034377819 */ /* 0x000fe400000006ff */
[----:B------:R-:W-:Y:S01]  /*0220*/  SHF.L.U32 R20, R20, 0x10, RZ ;  /* 0x0000001014147819 */ /* 0x000fe200000006ff */
[----:B------:R-:W-:Y:S01]  /*0230*/  FFMA.FTZ R53, R0, R53, RZ ;  /* 0x0000003500357223 */ /* 0x000fe200000100ff */
[C---:B------:R-:W-:Y:S01]  /*0240*/  PRMT R54, R21.reuse, 0x7632, R54 ;  /* 0x0000763215367816 */ /* 0x040fe20000000036 */
[----:B------:R-:W-:Y:S01]  /*0250*/  IMAD.U32 R21, R21, 0x10000, RZ ;  /* 0x0001000015157824 */ /* 0x000fe200078e00ff */
[C---:B------:R-:W-:Y:S01]  /*0260*/  PRMT R81, R57.reuse, 0x7632, R81 ;  /* 0x0000763239517816 */ /* 0x040fe20000000051 */
[----:B------:R-:W-:Y:S01]  /*0270*/  FFMA.FTZ R53, R20, R55, R53 ;  /* 0x0000003714357223 */ /* 0x000fe20000010035 */
[----:B------:R-:W-:-:S02]  /*0280*/  SHF.L.U32 R80, R57, 0x10, RZ ;  /* 0x0000001039507819 */ /* 0x000fc400000006ff */
[----:B------:R-:W-:Y:S01]  /*0290*/  SHF.L.U32 R54, R54, 0x10, RZ ;  /* 0x0000001036367819 */ /* 0x000fe200000006ff */
[----:B------:R-:W-:Y:S02]  /*02a0*/  IMAD.U32 R81, R81, 0x10000, RZ ;  /* 0x0001000051517824 */ /* 0x000fe400078e00ff */
[----:B------:R-:W-:Y:S01]  /*02b0*/  FFMA.FTZ R52, R80, R21, R53 ;  /* 0x0000001550347223 */ /* 0x000fe20000010035 */
[C---:B------:R-:W-:Y:S02]  /*02c0*/  PRMT R21, R22.reuse, 0x7632, R21 ;  /* 0x0000763216157816 */ /* 0x040fe40000000015 */
[----:B------:R-:W-:Y:S01]  /*02d0*/  SHF.L.U32 R57, R22, 0x10, RZ ;  /* 0x0000001016397819 */ /* 0x000fe200000006ff */
[----:B------:R-:W-:Y:S01]  /*02e0*/  FFMA.FTZ R85, R81, R54, R52 ;  /* 0x0000003651557223 */ /* 0x000fe20000010034 */
[C---:B------:R-:W-:Y:S02]  /*02f0*/  PRMT R83, R58.reuse, 0x7632, R83 ;  /* 0x000076323a537816 */ /* 0x040fe40000000053 */
[----:B------:R-:W-:Y:S01]  /*0300*/  SHF.L.U32 R82, R58, 0x10, RZ ;  /* 0x000000103a527819 */ /* 0x000fe200000006ff */
[C---:B----4-:R-:W-:Y:S01]  /*0310*/  IMAD.U32 R87, R4.reuse, 0x10000, RZ ;  /* 0x0001000004577824 */ /* 0x050fe200078e00ff */
[----:B------:R-:W-:Y:S01]  /*0320*/  PRMT R56, R4, 0x7632, R56 ;  /* 0x0000763204387816 */ /* 0x000fe20000000038 */
[----:B------:R-:W-:Y:S01]  /*0330*/  IMAD.U32 R84, R59, 0x10000, RZ ;  /* 0x000100003b547824 */ /* 0x000fe200078e00ff */
[----:B------:R-:W-:Y:S01]  /*0340*/  SHF.L.U32 R4, R21, 0x10, RZ ;  /* 0x0000001015047819 */ /* 0x000fe200000006ff */
[----:B------:R-:W-:Y:S01]  /*0350*/  FFMA.FTZ R22, R82, R57, R85 ;  /* 0x0000003952167223 */ /* 0x000fe20000010055 */
[----:B------:R-:W-:Y:S01]  /*0360*/  SHF.L.U32 R83, R83, 0x10, RZ ;  /* 0x0000001053537819 */ /* 0x000fe200000006ff */
[----:B------:R-:W-:-:S02]  /*0370*/  IMAD.U32 R57, R56, 0x10000, RZ ;  /* 0x0001000038397824 */ /* 0x000fc400078e00ff */
[----:B------:R-:W-:Y:S01]  /*0380*/  FFMA.FTZ R87, R0, R87, RZ ;  /* 0x0000005700577223 */ /* 0x000fe200000100ff */
[----:B------:R-:W-:Y:S01]  /*0390*/  SHF.L.U32 R85, R5, 0x10, RZ ;  /* 0x0000001005557819 */ /* 0x000fe200000006ff */
[----:B------:R-:W2:Y:S01]  /*03a0*/  LDG.E.128 R52, desc[UR6][R2.64+0x8000] ;  /* 0x0080000602347981 */ /* 0x000ea2000c1e1d00 */
[----:B------:R-:W-:Y:S01]  /*03b0*/  FFMA.FTZ R21, R83, R4, R22 ;  /* 0x0000000453157223 */ /* 0x000fe20000010016 */
[----:B------:R-:W-:Y:S01]  /*03c0*/  PRMT R4, R5, 0x7632, R4 ;  /* 0x0000763205047816 */ /* 0x000fe20000000004 */
        /* <DEDUP_REMOVED lines=8> */
[C---:B-----5:R-:W-:Y:S01]  /*0450*/  PRMT R22, R8.reuse, 0x7632, R22 ;  /* 0x0000763208167816 */ /* 0x060fe20000000016 */
[----:B------:R-:W3:Y:S01]  /*0460*/  LDG.E.128 R56, desc[UR6][R2.64+0xb800] ;  /* 0x00b8000602387981 */ /* 0x000ee2000c1e1d00 */
[----:B------:R-:W-:Y:S01]  /*0470*/  SHF.L.U32 R87, R8, 0x10, RZ ;  /* 0x0000001008577819 */ /* 0x000fe200000006ff */
[----:B------:R-:W-:Y:S01]  /*0480*/  IMAD.U32 R86, R23, 0x10000, RZ ;  /* 0x0001000017567824 */ /* 0x000fe200078e00ff */
[----:B------:R-:W-:Y:S01]  /*0490*/  SHF.L.U32 R85, R85, 0x10, RZ ;  /* 0x0000001055557819 */ /* 0x000fe200000006ff */
[----:B------:R-:W-:Y:S01]  /*04a0*/  IMAD.U32 R23, R22, 0x10000, RZ ;  /* 0x0001000016177824 */ /* 0x000fe200078e00ff */
[----:B------:R-:W-:Y:S01]  /*04b0*/  SHF.L.U32 R5, R6, 0x10, RZ ;  /* 0x0000001006057819 */ /* 0x000fe200000006ff */
[----:B------:R-:W-:-:S02]  /*04c0*/  FFMA.FTZ R87, R0, R87, RZ ;  /* 0x0000005700577223 */ /* 0x000fc400000100ff */
[----:B------:R-:W-:Y:S01]  /*04d0*/  FFMA.FTZ R86, R85, R86, R4 ;  /* 0x0000005655567223 */ /* 0x000fe20000010004 */
[----:B------:R-:W-:Y:S01]  /*04e0*/  PRMT R6, R6, 0x7632, R6 ;  /* 0x0000763206067816 */ /* 0x000fe20000000006 */
[----:B------:R-:W-:Y:S01]  /*04f0*/  FFMA.FTZ R4, R82, R5, R21 ;  /* 0x0000000552047223 */ /* 0x000fe20000010015 */
[----:B------:R-:W-:Y:S01]  /*0500*/  FFMA.FTZ R87, R20, R23, R87 ;  /* 0x0000001714577223 */ /* 0x000fe20000010057 */
[C---:B------:R-:W-:Y:S02]  /*0510*/  PRMT R5, R9.reuse, 0x7632, R5 ;  /* 0x0000763209057816 */ /* 0x040fe40000000005 */
[----:B------:R-:W-:Y:S02]  /*0520*/  SHF.L.U32 R23, R9, 0x10, RZ ;  /* 0x0000001009177819 */ /* 0x000fe400000006ff */
[----:B------:R-:W-:Y:S02]  /*0530*/  SHF.L.U32 R6, R6, 0x10, RZ ;  /* 0x0000001006067819 */ /* 0x000fe400000006ff */
[----:B------:R-:W-:Y:S01]  /*0540*/  SHF.L.U32 R22, R5, 0x10, RZ ;  /* 0x0000001005167819 */ /* 0x000fe200000006ff */
[----:B------:R-:W-:Y:S01]  /*0550*/  FFMA.FTZ R88, R80, R23, R87 ;  /* 0x0000001750587223 */ /* 0x000fe20000010057 */
[----:B------:R-:W-:-:S02]  /*0560*/  PRMT R89, R12, 0x7632, R89 ;  /* 0x000076320c597816 */ /* 0x000fc40000000059 */
[----:B------:R-:W-:Y:S01]  /*0570*/  SHF.L.U32 R91, R12, 0x10, RZ ;  /* 0x000000100c5b7819 */ /* 0x000fe200000006ff */
[----:B------:R-:W-:Y:S01]  /*0580*/  IMAD.U32 R9, R7, 0x10000, RZ ;  /* 0x0001000007097824 */ /* 0x000fe200078e00ff */
[C---:B------:R-:W-:Y:S01]  /*0590*/  PRMT R12, R10.reuse, 0x7632, R12 ;  /* 0x000076320a0c7816 */ /* 0x040fe2000000000c */
[----:B------:R-:W-:Y:S01]  /*05a0*/  FFMA.FTZ R21, R83, R6, R4 ;  /* 0x0000000653157223 */ /* 0x000fe20000010004 */
[----:B------:R-:W-:Y:S01]  /*05b0*/  FFMA.FTZ R87, R81, R22, R88 ;  /* 0x0000001651577223 */ /* 0x000fe20000010058 */
[----:B------:R-:W-:Y:S01]  /*05c0*/  IMAD.U32 R23, R10, 0x10000, RZ ;  /* 0x000100000a177824 */ /* 0x000fe200078e00ff */
[----:B------:R-:W-:Y:S01]  /*05d0*/  SHF.L.U32 R89, R89, 0x10, RZ ;  /* 0x0000001059597819 */ /* 0x000fe200000006ff */
[----:B------:R-:W-:Y:S01]  /*05e0*/  FFMA.FTZ R91, R0, R91, RZ ;  /* 0x0000005b005b7223 */ /* 0x000fe200000100ff */
[----:B------:R-:W-:Y:S01]  /*05f0*/  PRMT R8, R7, 0x7632, R8 ;  /* 0x0000763207087816 */ /* 0x000fe20000000008 */
[----:B------:R-:W-:Y:S01]  /*0600*/  FFMA.FTZ R10, R84, R9, R21 ;  /* 0x00000009540a7223 */ /* 0x000fe20000010015 */
[----:B------:R-:W4:Y:S01]  /*0610*/  LDG.E.128 R4, desc[UR6][R2.64+0xf000] ;  /* 0x00f0000602047981 */ /* 0x000f22000c1e1d00 */
        /* <DEDUP_REMOVED lines=8> */
[----:B------:R-:W-:Y:S02]  /*06a0*/  FFMA.FTZ R22, R80, R23, R89 ;  /* 0x0000001750167223 */ /* 0x000fe40000010059 */
[----:B------:R-:W-:Y:S01]  /*06b0*/  FFMA.FTZ R88, R84, R9, R13 ;  /* 0x0000000954587223 */ /* 0x000fe2000001000d */
[----:B------:R-:W-:Y:S01]  /*06c0*/  SHF.L.U32 R13, R14, 0x10, RZ ;  /* 0x000000100e0d7819 */ /* 0x000fe200000006ff */
[--C-:B------:R-:W-:Y:S01]  /*06d0*/  FFMA.FTZ R21, R81, R12, R22.reuse ;  /* 0x0000000c51157223 */ /* 0x100fe20000010016 */
[----:B------:R-:W-:Y:S01]  /*06e0*/  PRMT R22, R36, 0x7632, R22 ;  /* 0x0000763224167816 */ /* 0x000fe20000000016 */
[----:B------:R-:W-:Y:S01]  /*06f0*/  IMAD.U32 R8, R8, 0x10000, RZ ;  /* 0x0001000008087824 */ /* 0x000fe200078e00ff */
[----:B------:R-:W-:Y:S01]  /*0700*/  PRMT R12, R14, 0x7632, R12 ;  /* 0x000076320e0c7816 */ /* 0x000fe2000000000c */
[----:B------:R-:W-:Y:S02]  /*0710*/  IMAD.U32 R23, R36, 0x10000, RZ ;  /* 0x0001000024177824 */ /* 0x000fe400078e00ff */
[----:B------:R-:W-:Y:S01]  /*0720*/  FFMA.FTZ R14, R82, R13, R21 ;  /* 0x0000000d520e7223 */ /* 0x000fe20000010015 */
[----:B------:R-:W-:Y:S01]  /*0730*/  SHF.L.U32 R13, R22, 0x10, RZ ;  /* 0x00000010160d7819 */ /* 0x000fe200000006ff */
[----:B------:R-:W-:Y:S01]  /*0740*/  FFMA.FTZ R87, R85, R8, R10 ;  /* 0x0000000855577223 */ /* 0x000fe2000001000a */
[----:B------:R-:W-:Y:S01]  /*0750*/  FFMA.FTZ R23, R0, R23, RZ ;  /* 0x0000001700177223 */ /* 0x000fe200000100ff */
[----:B------:R-:W-:-:S02]  /*0760*/  PRMT R89, R11, 0x7632, R89 ;  /* 0x000076320b597816 */ /* 0x000fc40000000059 */
[----:B------:R-:W5:Y:S01]  /*0770*/  LDG.E.128 R8, desc[UR6][R2.64+0x12800] ;  /* 0x0128000602087981 */ /* 0x000f62000c1e1d00 */
[C---:B------:R-:W-:Y:S01]  /*0780*/  PRMT R90, R15.reuse, 0x7632, R90 ;  /* 0x000076320f5a7816 */ /* 0x040fe2000000005a */
[----:B------:R-:W-:Y:S01]  /*0790*/  FFMA.FTZ R23, R20, R13, R23 ;  /* 0x0000000d14177223 */ /* 0x000fe20000010017 */
[----:B------:R-:W-:Y:S02]  /*07a0*/  SHF.L.U32 R91, R15, 0x10, RZ ;  /* 0x000000100f5b7819 */ /* 0x000fe400000006ff */
[C---:B------:R-:W-:Y:S02]  /*07b0*/  PRMT R15, R32.reuse, 0x7632, R15 ;  /* 0x00007632200f7816 */ /* 0x040fe4000000000f */
[----:B------:R-:W-:Y:S02]  /*07c0*/  SHF.L.U32 R21, R32, 0x10, RZ ;  /* 0x0000001020157819 */ /* 0x000fe400000006ff */
[C---:B------:R-:W-:Y:S02]  /*07d0*/  SHF.L.U32 R13, R37.reuse, 0x10, RZ ;  /* 0x00000010250d7819 */ /* 0x040fe400000006ff */
[----:B------:R-:W-:Y:S01]  /*07e0*/  PRMT R37, R37, 0x7632, R37 ;  /* 0x0000763225257816 */ /* 0x000fe20000000025 */
[----:B------:R-:W-:Y:S01]  /*07f0*/  FFMA.FTZ R21, R0, R21, RZ ;  /* 0x0000001500157223 */ /* 0x000fe200000100ff */
[----:B------:R-:W-:Y:S01]  /*0800*/  SHF.L.U32 R15, R15, 0x10, RZ ;  /* 0x000000100f0f7819 */ /* 0x000fe200000006ff */
[----:B------:R-:W-:Y:S01]  /*0810*/  IMAD.U32 R12, R12, 0x10000, RZ ;  /* 0x000100000c0c7824 */ /* 0x000fe200078e00ff */
[----:B------:R-:W-:Y:S01]  /*0820*/  SHF.L.U32 R0, R37, 0x10, RZ ;  /* 0x0000001025007819 */ /* 0x000fe200000006ff */
[----:B------:R-:W-:Y:S01]  /*0830*/  FFMA.FTZ R32, R80, R13, R23 ;  /* 0x0000000d50207223 */ /* 0x000fe20000010017 */
[C---:B------:R-:W-:Y:S01]  /*0840*/  IMAD.U32 R95, R33.reuse, 0x10000, RZ ;  /* 0x00010000215f7824 */ /* 0x040fe200078e00ff */
[----:B------:R-:W-:Y:S01]  /*0850*/  PRMT R33, R33, 0x7632, R33 ;  /* 0x0000763221217816 */ /* 0x000fe20000000021 */
[----:B------:R-:W-:Y:S01]  /*0860*/  FFMA.FTZ R97, R20, R15, R21 ;  /* 0x0000000f14617223 */ /* 0x000fe20000010015 */
[----:B------:R-:W-:Y:S01]  /*0870*/  FFMA.FTZ R93, R83, R12, R14 ;  /* 0x0000000c535d7223 */ /* 0x000fe2000001000e */
[----:B------:R-:W-:Y:S01]  /*0880*/  FFMA.FTZ R37, R81, R0, R32 ;  /* 0x0000000051257223 */ /* 0x000fe20000010020 */
[----:B------:R-:W-:Y:S01]  /*0890*/  SHF.L.U32 R32, R33, 0x10, RZ ;  /* 0x0000001021207819 */ /* 0x000fe200000006ff */
[----:B------:R-:W-:Y:S01]  /*08a0*/  FFMA.FTZ R80, R80, R95, R97 ;  /* 0x0000005f50507223 */ /* 0x000fe20000010061 */
[----:B------:R-:W-:Y:S01]  /*08b0*/  FFMA.FTZ R91, R84, R91, R93 ;  /* 0x0000005b545b7223 */ /* 0x000fe2000001005d */
[C---:B------:R-:W-:Y:S01]  /*08c0*/  PRMT R0, R38.reuse, 0x7632, R0 ;  /* 0x0000763226007816 */ /* 0x040fe20000000000 */
[----:B------:R-:W5:Y:S01]  /*08d0*/  LDG.E.128 R20, desc[UR6][R2.64+0x1800] ;  /* 0x0018000602147981 */ /* 0x000f62000c1e1d00 */
[----:B------:R-:W-:Y:S01]  /*08e0*/  SHF.L.U32 R33, R38, 0x10, RZ ;  /* 0x0000001026217819 */ /* 0x000fe200000006ff */
[----:B------:R-:W-:Y:S01]  /*08f0*/  FFMA.FTZ R80, R81, R32, R80 ;  /* 0x0000002051507223 */ /* 0x000fe20000010050 */
[C---:B------:R-:W-:Y:S01]  /*0900*/  PRMT R36, R34.reuse, 0x7632, R36 ;  /* 0x0000763222247816 */ /* 0x040fe20000000024 */
[----:B------:R-:W5:Y:S01]  /*0910*/  LDG.E.128 R12, desc[UR6][R40.64+0x1800] ;  /* 0x00180006280c7981 */ /* 0x000f62000c1e1d00 */
[----:B------:R-:W-:Y:S01]  /*0920*/  SHF.L.U32 R93, R34, 0x10, RZ ;  /* 0x00000010225d7819 */ /* 0x000fe200000006ff */
[----:B------:R-:W-:Y:S01]  /*0930*/  IMAD.U32 R0, R0, 0x10000, RZ ;  /* 0x0001000000007824 */ /* 0x000fe200078e00ff */
[----:B------:R-:W-:Y:S01]  /*0940*/  SHF.L.U32 R36, R36, 0x10, RZ ;  /* 0x0000001024247819 */ /* 0x000fe200000006ff */
[----:B------:R-:W-:-:S02]  /*0950*/  FFMA.FTZ R32, R82, R33, R37 ;  /* 0x0000002152207223 */ /* 0x000fc40000010025 */
[----:B------:R-:W-:Y:S01]  /*0960*/  FFMA.FTZ R93, R82, R93, R80 ;  /* 0x0000005d525d7223 */ /* 0x000fe20000010050 */
[----:B------:R-:W-:Y:S01]  /*0970*/  SHF.L.U32 R33, R39, 0x10, RZ ;  /* 0x0000001027217819 */ /* 0x000fe200000006ff */
[----:B------:R-:W-:Y:S01]  /*0980*/  FFMA.FTZ R37, R83, R0, R32 ;  /* 0x0000000053257223 */ /* 0x000fe20000010020 */
[----:B------:R-:W-:Y:S01]  /*0990*/  SHF.L.U32 R81, R35, 0x10, RZ ;  /* 0x0000001023517819 */ /* 0x000fe200000006ff */
[----:B------:R-:W-:Y:S01]  /*09a0*/  FFMA.FTZ R36, R83, R36, R93 ;  /* 0x0000002453247223 */ /* 0x000fe2000001005d */
[----:B------:R-:W-:Y:S01]  /*09b0*/  PRMT R0, R39, 0x7632, R0 ;  /* 0x0000763227007816 */ /* 0x000fe20000000000 */
[C---:B------:R-:W-:Y:S02]  /*09c0*/  FFMA.FTZ R83, R84.reuse, R33, R37 ;  /* 0x0000002154537223 */ /* 0x040fe40000010025 */
[----:B------:R-:W-:Y:S02]  /*09d0*/  FFMA.FTZ R81, R84, R81, R36 ;  /* 0x0000005154517223 */ /* 0x000fe40000010024 */
[----:B------:R-:W5:Y:S01]  /*09e0*/  LDG.E.128 R36, desc[UR6][R2.64+0x5000] ;  /* 0x0050000602247981 */ /* 0x000f62000c1e1d00 */
[----:B------:R-:W-:Y:S01]  /*09f0*/  SHF.L.U32 R32, R0, 0x10, RZ ;  /* 0x0000001000207819 */ /* 0x000fe200000006ff */
[----:B------:R-:W-:Y:S01]  /*0a00*/  IMAD.U32 R93, R24, 0x10000, RZ ;  /* 0x00010000185d7824 */ /* 0x000fe200078e00ff */
[----:B------:R-:W-:-:S02]  /*0a10*/  SHF.L.U32 R0, R28, 0x10, RZ ;  /* 0x000000101c007819 */ /* 0x000fc400000006ff */
[----:B------:R-:W-:Y:S02]  /*0a20*/  PRMT R35, R35, 0x7632, R35 ;  /* 0x0000763223237816 */ /* 0x000fe40000000023 */
[----:B------:R-:W-:Y:S02]  /*0a30*/  PRMT R24, R24, 0x7632, R24 ;  /* 0x0000763218187816 */ /* 0x000fe40000000018 */
[----:B------:R-:W-:Y:S01]  /*0a40*/  PRMT R84, R28, 0x7632, R84 ;  /* 0x000076321c547816 */ /* 0x000fe20000000054 */
[--C-:B------:R-:W-:Y:S01]  /*0a50*/  FFMA.FTZ R93, R0, R93, R86.reuse ;  /* 0x0000005d005d7223 */ /* 0x100fe20000010056 */
[----:B------:R-:W-:Y:S01]  /*0a60*/  SHF.L.U32 R33, R89, 0x10, RZ ;  /* 0x0000001059217819 */ /* 0x000fe200000006ff */
[----:B------:R-:W-:Y:S01]  /*0a70*/  FFMA.FTZ R83, R85, R32, R83 ;  /* 0x0000002055537223 */ /* 0x000fe20000010053 */
[----:B------:R-:W-:Y:S01]  /*0a80*/  SHF.L.U32 R90, R90, 0x10, RZ ;  /* 0x000000105a5a7819 */ /* 0x000fe200000006ff */
[----:B------:R-:W-:Y:S01]  /*0a90*/  IMAD.U32 R34, R35, 0x10000, RZ ;  /* 0x0001000023227824 */ /* 0x000fe200078e00ff */
[----:B------:R-:W-:-:S02]  /*0aa0*/  PRMT R86, R29, 0x7632, R86 ;  /* 0x000076321d567816 */ /* 0x000fc40000000056 */
[----:B------:R-:W-:Y:S01]  /*0ab0*/  SHF.L.U32 R82, R29, 0x10, RZ ;  /* 0x000000101d527819 */ /* 0x000fe200000006ff */
[----:B------:R-:W-:Y:S01]  /*0ac0*/  IMAD.U32 R29, R24, 0x10000, RZ ;  /* 0x00010000181d7824 */ /* 0x000fe200078e00ff */
[----:B------:R-:W-:Y:S02]  /*0ad0*/  SHF.L.U32 R32, R16, 0x10, RZ ;  /* 0x0000001010207819 */ /* 0x000fe400000006ff */
[----:B------:R-:W-:Y:S01]  /*0ae0*/  SHF.L.U32 R84, R84, 0x10, RZ ;  /* 0x0000001054547819 */ /* 0x000fe200000006ff */
[C---:B------:R-:W-:Y:S01]  /*0af0*/  FFMA.FTZ R33, R85.reuse, R33, R88 ;  /* 0x0000002155217223 */ /* 0x040fe20000010058 */
[C---:B------:R-:W-:Y:S01]  /*0b00*/  PRMT R16, R30.reuse, 0x7632, R16 ;  /* 0x000076321e107816 */ /* 0x040fe20000000010 */
[C---:B------:R-:W-:Y:S01]  /*0b10*/  FFMA.FTZ R89, R85.reuse, R90, R91 ;  /* 0x0000005a55597223 */ /* 0x040fe2000001005b */
[----:B------:R-:W-:Y:S01]  /*0b20*/  FFMA.FTZ R85, R85, R34, R81 ;  /* 0x0000002255557223 */ /* 0x000fe20000010051 */
[----:B------:R-:W-:Y:S01]  /*0b30*/  SHF.L.U32 R81, R30, 0x10, RZ ;  /* 0x000000101e517819 */ /* 0x000fe200000006ff */
[----:B------:R-:W-:Y:S01]  /*0b40*/  FFMA.FTZ R93, R84, R29, R93 ;  /* 0x0000001d545d7223 */ /* 0x000fe2000001005d */
[C---:B------:R-:W-:Y:S01]  /*0b50*/  PRMT R24, R31.reuse, 0x7632, R24 ;  /* 0x000076321f187816 */ /* 0x040fe20000000018 */
[----:B------:R-:W-:Y:S01]  /*0b60*/  FFMA.FTZ R97, R0, R32, R87 ;  /* 0x0000002000617223 */ /* 0x000fe20000010057 */
[----:B------:R-:W-:Y:S01]  /*0b70*/  SHF.L.U32 R80, R31, 0x10, RZ ;  /* 0x000000101f507819 */ /* 0x000fe200000006ff */
[----:B------:R-:W-:Y:S01]  /*0b80*/  IMAD.U32 R35, R25, 0x10000, RZ ;  /* 0x0001000019237824 */ /* 0x000fe200078e00ff */
[----:B------:R-:W5:Y:S01]  /*0b90*/  LDG.E.128 R28, desc[UR6][R2.64+0x8800] ;  /* 0x00880006021c7981 */ /* 0x000f62000c1e1d00 */
[----:B------:R-:W-:-:S02]  /*0ba0*/  PRMT R34, R16, 0x7632, R34 ;  /* 0x0000763210227816 */ /* 0x000fc40000000022 */
[----:B------:R-:W-:Y:S01]  /*0bb0*/  PRMT R32, R25, 0x7632, R32 ;  /* 0x0000763219207816 */ /* 0x000fe20000000020 */
[----:B------:R-:W-:Y:S01]  /*0bc0*/  FFMA.FTZ R35, R82, R35, R93 ;  /* 0x0000002352237223 */ /* 0x000fe2000001005d */
[----:B------:R-:W-:Y:S02]  /*0bd0*/  SHF.L.U32 R95, R34, 0x10, RZ ;  /* 0x00000010225f7819 */ /* 0x000fe400000006ff */
[C---:B------:R-:W-:Y:S02]  /*0be0*/  PRMT R25, R27.reuse, 0x7632, R25 ;  /* 0x000076321b197816 */ /* 0x040fe40000000019 */
[----:B------:R-:W-:Y:S01]  /*0bf0*/  SHF.L.U32 R91, R27, 0x10, RZ ;  /* 0x000000101b5b7819 */ /* 0x000fe200000006ff */
[----:B------:R-:W-:Y:S01]  /*0c00*/  IMAD.U32 R27, R32, 0x10000, RZ ;  /* 0x00010000201b7824 */ /* 0x000fe200078e00ff */
[----:B------:R-:W-:Y:S02]  /*0c10*/  SHF.L.U32 R86, R86, 0x10, RZ ;  /* 0x0000001056567819 */ /* 0x000fe400000006ff */
[C---:B------:R-:W-:Y:S01]  /*0c20*/  PRMT R34, R17.reuse, 0x7632, R34 ;  /* 0x0000763211227816 */ /* 0x040fe20000000022 */
[----:B------:R-:W-:Y:S01]  /*0c30*/  FFMA.FTZ R95, R84, R95, R97 ;  /* 0x0000005f545f7223 */ /* 0x000fe20000010061 */
[----:B------:R-:W-:Y:S01]  /*0c40*/  PRMT R87, R26, 0x7632, R87 ;  /* 0x000076321a577816 */ /* 0x000fe20000000057 */
[----:B------:R-:W-:Y:S01]  /*0c50*/  FFMA.FTZ R32, R86, R27, R35 ;  /* 0x0000001b56207223 */ /* 0x000fe20000010023 */
[----:B------:R-:W-:-:S02]  /*0c60*/  SHF.L.U32 R17, R17, 0x10, RZ ;  /* 0x0000001011117819 */ /* 0x000fc400000006ff */
[----:B------:R-:W-:Y:S02]  /*0c70*/  PRMT R88, R44, 0x7632, R88 ;  /* 0x000076322c587816 */ /* 0x000fe40000000058 */
[----:B------:R-:W-:Y:S02]  /*0c80*/  SHF.L.U32 R26, R26, 0x10, RZ ;  /* 0x000000101a1a7819 */ /* 0x000fe400000006ff */
[----:B------:R-:W-:Y:S01]  /*0c90*/  SHF.L.U32 R44, R44, 0x10, RZ ;  /* 0x000000102c2c7819 */ /* 0x000fe200000006ff */
[----:B------:R-:W-:Y:S01]  /*0ca0*/  FFMA.FTZ R17, R82, R17, R95 ;  /* 0x0000001152117223 */ /* 0x000fe2000001005f */
[----:B------:R-:W-:Y:S02]  /*0cb0*/  IMAD.U32 R27, R34, 0x10000, RZ ;  /* 0x00010000221b7824 */ /* 0x000fe400078e00ff */
[----:B------:R-:W-:Y:S01]  /*0cc0*/  FFMA.FTZ R26, R81, R26, R32 ;  /* 0x0000001a511a7223 */ /* 0x000fe20000010020 */
[----:B------:R-:W-:Y:S02]  /*0cd0*/  FFMA.FTZ R95, R0, R44, R33 ;  /* 0x0000002c005f7223 */ /* 0x000fe40000010021 */
[----:B------:R-:W5:Y:S01]  /*0ce0*/  LDG.E.128 R32, desc[UR6][R2.64+0xc000] ;  /* 0x00c0000602207981 */ /* 0x000f62000c1e1d00 */
[----:B------:R-:W-:Y:S01]  /*0cf0*/  SHF.L.U32 R93, R88, 0x10, RZ ;  /* 0x00000010585d7819 */ /* 0x000fe200000006ff */
[----:B------:R-:W-:Y:S01]  /*0d00*/  FFMA.FTZ R88, R86, R27, R17 ;  /* 0x0000001b56587223 */ /* 0x000fe20000010011 */
[----:B------:R-:W-:-:S02]  /*0d10*/  PRMT R90, R45, 0x7632, R90 ;  /* 0x000076322d5a7816 */ /* 0x000fc4000000005a */
[----:B------:R-:W-:Y:S01]  /*0d20*/  PRMT R17, R18, 0x7632, R17 ;  /* 0x0000763212117816 */ /* 0x000fe20000000011 */
[----:B------:R-:W-:Y:S01]  /*0d30*/  FFMA.FTZ R95, R84, R93, R95 ;  /* 0x0000005d545f7223 */ /* 0x000fe2000001005f */
[----:B------:R-:W-:Y:S02]  /*0d40*/  SHF.L.U32 R44, R18, 0x10, RZ ;  /* 0x00000010122c7819 */ /* 0x000fe400000006ff */
[----:B------:R-:W-:Y:S02]  /*0d50*/  SHF.L.U32 R45, R45, 0x10, RZ ;  /* 0x000000102d2d7819 */ /* 0x000fe400000006ff */
[----:B------:R-:W-:Y:S01]  /*0d60*/  SHF.L.U32 R18, R87, 0x10, RZ ;  /* 0x0000001057127819 */ /* 0x000fe200000006ff */
[----:B------:R-:W-:Y:S01]  /*0d70*/  IMAD.U32 R87, R16, 0x10000, RZ ;  /* 0x0001000010577824 */ /* 0x000fe200078e00ff */
[----:B------:R-:W-:Y:S01]  /*0d80*/  SHF.L.U32 R16, R17, 0x10, RZ ;  /* 0x0000001011107819 */ /* 0x000fe200000006ff */
[----:B------:R-:W-:Y:S01]  /*0d90*/  FFMA.FTZ R27, R81, R44, R88 ;  /* 0x0000002c511b7223 */ /* 0x000fe20000010058 */
[----:B------:R-:W-:Y:S01]  /*0da0*/  SHF.L.U32 R93, R90, 0x10, RZ ;  /* 0x000000105a5d7819 */ /* 0x000fe200000006ff */
[----:B------:R-:W-:Y:S01]  /*0db0*/  FFMA.FTZ R45, R82, R45, R95 ;  /* 0x0000002d522d7223 */ /* 0x000fe2000001005f */
[C---:B------:R-:W-:Y:S01]  /*0dc0*/  FFMA.FTZ R17, R87.reuse, R18, R26 ;  /* 0x0000001257117223 */ /* 0x040fe2000001001a */
[----:B------:R-:W-:Y:S01]  /*0dd0*/  FFMA.FTZ R16, R87, R16, R27 ;  /* 0x0000001057107223 */ /* 0x000fe2000001001b */
[----:B------:R-:W-:Y:S01]  /*0de0*/  SHF.L.U32 R18, R46, 0x10, RZ ;  /* 0x000000102e127819 */ /* 0x000fe200000006ff */
[--C-:B------:R-:W-:Y:S01]  /*0df0*/  FFMA.FTZ R88, R86, R93, R45.reuse ;  /* 0x0000005d56587223 */ /* 0x100fe2000001002d */
[----:B------:R-:W-:Y:S01]  /*0e00*/  IMAD.U32 R27, R19, 0x10000, RZ ;  /* 0x00010000131b7824 */ /* 0x000fe200078e00ff */
[----:B------:R-:W-:-:S02]  /*0e10*/  PRMT R45, R48, 0x7632, R45 ;  /* 0x00007632302d7816 */ /* 0x000fc4000000002d */
[----:B------:R-:W-:Y:S02]  /*0e20*/  PRMT R26, R19, 0x7632, R26 ;  /* 0x00007632131a7816 */ /* 0x000fe4000000001a */
[----:B------:R-:W-:Y:S01]  /*0e30*/  SHF.L.U32 R48, R48, 0x10, RZ ;  /* 0x0000001030307819 */ /* 0x000fe200000006ff */
[C---:B------:R-:W-:Y:S01]  /*0e40*/  FFMA.FTZ R91, R80.reuse, R91, R17 ;  /* 0x0000005b505b7223 */ /* 0x040fe20000010011 */
[----:B------:R-:W-:Y:S01]  /*0e50*/  FFMA.FTZ R44, R80, R27, R16 ;  /* 0x0000001b502c7223 */ /* 0x000fe20000010010 */
[----:B------:R-:W-:Y:S01]  /*0e60*/  FFMA.FTZ R90, R81, R18, R88 ;  /* 0x00000012515a7223 */ /* 0x000fe20000010058 */
[----:B------:R-:W-:Y:S01]  /*0e70*/  SHF.L.U32 R25, R25, 0x10, RZ ;  /* 0x0000001019197819 */ /* 0x000fe200000006ff */
[----:B------:R-:W5:Y:S01]  /*0e80*/  LDG.E.128 R16, desc[UR6][R2.64+0xf800] ;  /* 0x00f8000602107981 */ /* 0x000f62000c1e1d00 */
[----:B------:R-:W-:Y:S01]  /*0e90*/  SHF.L.U32 R27, R26, 0x10, RZ ;  /* 0x000000101a1b7819 */ /* 0x000fe200000006ff */
[----:B------:R-:W-:Y:S01]  /*0ea0*/  IMAD.U32 R88, R24, 0x10000, RZ ;  /* 0x0001000018587824 */ /* 0x000fe200078e00ff */
[----:B------:R-:W-:Y:S01]  /*0eb0*/  SHF.L.U32 R45, R45, 0x10, RZ ;  /* 0x000000102d2d7819 */ /* 0x000fe200000006ff */
[----:B------:R-:W-:Y:S01]  /*0ec0*/  FFMA.FTZ R95, R0, R48, R89 ;  /* 0x00000030005f7223 */ /* 0x000fe20000010059 */
[----:B------:R-:W-:Y:S01]  /*0ed0*/  PRMT R46, R46, 0x7632, R46 ;  /* 0x000076322e2e7816 */ /* 0x000fe2000000002e */
[C---:B------:R-:W-:Y:S01]  /*0ee0*/  FFMA.FTZ R91, R88.reuse, R25, R91 ;  /* 0x00000019585b7223 */ /* 0x040fe2000001005b */
[----:B------:R-:W-:Y:S01]  /*0ef0*/  FFMA.FTZ R89, R88, R27, R44 ;  /* 0x0000001b58597223 */ /* 0x000fe2000001002c */
[----:B------:R-:W-:Y:S01]  /*0f00*/  FFMA.FTZ R95, R84, R45, R95 ;  /* 0x0000002d545f7223 */ /* 0x000fe2000001005f */
[C---:B------:R-:W-:Y:S01]  /*0f10*/  IMAD.U32 R45, R49.reuse, 0x10000, RZ ;  /* 0x00010000312d7824 */ /* 0x040fe200078e00ff */
[----:B------:R-:W5:Y:S01]  /*0f20*/  LDG.E.128 R24, desc[UR6][R2.64+0x13000] ;  /* 0x0130000602187981 */ /* 0x000f62000c1e1d00 */
[----:B------:R-:W-:-:S02]  /*0f30*/  PRMT R49, R49, 0x7632, R49 ;  /* 0x0000763231317816 */ /* 0x000fc40000000031 */
[C---:B------:R-:W-:Y:S02]  /*0f40*/  PRMT R44, R72.reuse, 0x7632, R44 ;  /* 0x00007632482c7816 */ /* 0x040fe4000000002c */
[----:B------:R-:W-:Y:S02]  /*0f50*/  SHF.L.U32 R72, R72, 0x10, RZ ;  /* 0x0000001048487819 */ /* 0x000fe400000006ff */
[----:B------:R-:W-:Y:S01]  /*0f60*/  SHF.L.U32 R46, R46, 0x10, RZ ;  /* 0x000000102e2e7819 */ /* 0x000fe200000006ff */
[----:B------:R-:W-:Y:S01]  /*0f70*/  FFMA.FTZ R95, R82, R45, R95 ;  /* 0x0000002d525f7223 */ /* 0x000fe2000001005f */
[----:B------:R-:W-:Y:S01]  /*0f80*/  SHF.L.U32 R49, R49, 0x10, RZ ;  /* 0x0000001031317819 */ /* 0x000fe200000006ff */
[----:B------:R-:W-:Y:S01]  /*0f90*/  IMAD.U32 R97, R44, 0x10000, RZ ;  /* 0x000100002c617824 */ /* 0x000fe200078e00ff */
[C---:B------:R-:W-:Y:S01]  /*0fa0*/  SHF.L.U32 R45, R47.reuse, 0x10, RZ ;  /* 0x000000102f2d7819 */ /* 0x040fe200000006ff */
[----:B------:R-:W-:Y:S01]  /*0fb0*/  FFMA.FTZ R83, R0, R72, R83 ;  /* 0x0000004800537223 */ /* 0x000fe20000010053 */
[----:B------:R-:W-:Y:S01]  /*0fc0*/  PRMT R47, R47, 0x7632, R47 ;  /* 0x000076322f2f7816 */ /* 0x000fe2000000002f */
[----:B------:R-:W-:Y:S01]  /*0fd0*/  FFMA.FTZ R93, R87, R46, R90 ;  /* 0x0000002e575d7223 */ /* 0x000fe2000001005a */
[----:B------:R-:W-:Y:S01]  /*0fe0*/  PRMT R44, R50, 0x7632, R44 ;  /* 0x00007632322c7816 */ /* 0x000fe2000000002c */
[----:B------:R-:W-:Y:S01]  /*0ff0*/  FFMA.FTZ R46, R86, R49, R95 ;  /* 0x00000031562e7223 */ /* 0x000fe2000001005f */
[----:B------:R-:W-:-:S02]  /*1000*/  SHF.L.U32 R50, R50, 0x10, RZ ;  /* 0x0000001032327819 */ /* 0x000fc400000006ff */
[C---:B------:R-:W-:Y:S01]  /*1010*/  PRMT R48, R73.reuse, 0x7632, R48 ;  /* 0x0000763249307816 */ /* 0x040fe20000000030 */
[----:B------:R-:W-:Y:S01]  /*1020*/  FFMA.FTZ R83, R84, R97, R83 ;  /* 0x0000006154537223 */ /* 0x000fe20000010053 */
[----:B------:R-:W-:Y:S01]  /*1030*/  SHF.L.U32 R73, R73, 0x10, RZ ;  /* 0x0000001049497819 */ /* 0x000fe200000006ff */
[----:B------:R-:W-:Y:S01]  /*1040*/  FFMA.FTZ R45, R80, R45, R93 ;  /* 0x0000002d502d7223 */ /* 0x000fe2000001005d */
[----:B------:R-:W-:Y:S01]  /*1050*/  SHF.L.U32 R47, R47, 0x10, RZ ;  /* 0x000000102f2f7819 */ /* 0x000fe200000006ff */
[----:B------:R-:W-:Y:S02]  /*1060*/  IMAD.U32 R44, R44, 0x10000, RZ ;  /* 0x000100002c2c7824 */ /* 0x000fe400078e00ff */
[----:B------:R-:W-:Y:S01]  /*1070*/  FFMA.FTZ R46, R81, R50, R46 ;  /* 0x00000032512e7223 */ /* 0x000fe2000001002e */
[----:B------:R-:W-:Y:S01]  /*1080*/  SHF.L.U32 R49, R48, 0x10, RZ ;  /* 0x0000001030317819 */ /* 0x000fe200000006ff */
[----:B------:R-:W-:Y:S01]  /*1090*/  FFMA.FTZ R73, R82, R73, R83 ;  /* 0x0000004952497223 */ /* 0x000fe20000010053 */
[----:B------:R-:W-:Y:S01]  /*10a0*/  FFMA.FTZ R83, R88, R47, R45 ;  /* 0x0000002f58537223 */ /* 0x000fe2000001002d */
[----:B------:R-:W-:Y:S01]  /*10b0*/  FFMA.FTZ R47, R87, R44, R46 ;  /* 0x0000002c572f7223 */ /* 0x000fe2000001002e */
[----:B------:R-:W-:Y:S01]  /*10c0*/  SHF.L.U32 R44, R74, 0x10, RZ ;  /* 0x000000104a2c7819 */ /* 0x000fe200000006ff */
[----:B------:R-:W-:Y:S01]  /*10d0*/  FFMA.FTZ R46, R86, R49, R73 ;  /* 0x00000031562e7223 */ /* 0x000fe20000010049 */
[----:B------:R-:W-:-:S02]  /*10e0*/  PRMT R74, R74, 0x7632, R74 ;  /* 0x000076324a4a7816 */ /* 0x000fc4000000004a */
[C---:B------:R-:W-:Y:S02]  /*10f0*/  PRMT R48, R76.reuse, 0x7632, R48 ;  /* 0x000076324c307816 */ /* 0x040fe40000000030 */
[----:B------:R-:W-:Y:S01]  /*1100*/  SHF.L.U32 R76, R76, 0x10, RZ ;  /* 0x000000104c4c7819 */ /* 0x000fe200000006ff */
[----:B------:R-:W-:Y:S01]  /*1110*/  FFMA.FTZ R44, R81, R44, R46 ;  /* 0x0000002c512c7223 */ /* 0x000fe2000001002e */
[C---:B------:R-:W-:Y:S01]  /*1120*/  IMAD.U32 R45, R51.reuse, 0x10000, RZ ;  /* 0x00010000332d7824 */ /* 0x040fe200078e00ff */
[----:B------:R-:W-:Y:S02]  /*1130*/  SHF.L.U32 R74, R74, 0x10, RZ ;  /* 0x000000104a4a7819 */ /* 0x000fe400000006ff */
[----:B------:R-:W-:Y:S01]  /*1140*/  SHF.L.U32 R49, R48, 0x10, RZ ;  /* 0x0000001030317819 */ /* 0x000fe200000006ff */
[----:B------:R-:W-:Y:S01]  /*1150*/  FFMA.FTZ R85, R0, R76, R85 ;  /* 0x0000004c00557223 */ /* 0x000fe20000010055 */
[----:B------:R-:W-:Y:S01]  /*1160*/  PRMT R0, R51, 0x7632, R0 ;  /* 0x0000763233007816 */ /* 0x000fe20000000000 */
[----:B------:R-:W-:Y:S01]  /*1170*/  FFMA.FTZ R73, R80, R45, R47 ;  /* 0x0000002d50497223 */ /* 0x000fe2000001002f */
[----:B------:R-:W-:Y:S01]  /*1180*/  FFMA.FTZ R95, R87, R74, R44 ;  /* 0x0000004a575f7223 */ /* 0x000fe2000001002c */
[----:B------:R-:W-:Y:S01]  /*1190*/  FFMA.FTZ R99, R84, R49, R85 ;  /* 0x0000003154637223 */ /* 0x000fe20000010055 */
[----:B------:R-:W5:Y:S01]  /*11a0*/  LDG.E.128 R44, desc[UR6][R2.64+0x2000] ;  /* 0x00200006022c7981 */ /* 0x000f62000c1e1d00 */
[----:B------:R-:W-:-:S03]  /*11b0*/  SHF.L.U32 R85, R0, 0x10, RZ ;  /* 0x0000001000557819 */ /* 0x000fc600000006ff */
[----:B------:R-:W5:Y:S01]  /*11c0*/  LDG.E.128 R48, desc[UR6][R40.64+0x2000] ;  /* 0x0020000628307981 */ /* 0x000f62000c1e1d00 */
[----:B------:R-:W-:Y:S02]  /*11d0*/  SHF.L.U32 R97, R77, 0x10, RZ ;  /* 0x000000104d617819 */ /* 0x000fe400000006ff */
[----:B------:R-:W-:Y:S02]  /*11e0*/  SHF.L.U32 R72, R64, 0x10, RZ ;  /* 0x0000001040487819 */ /* 0x000fe400000006ff */
[----:B------:R-:W-:Y:S02]  /*11f0*/  SHF.L.U32 R0, R68, 0x10, RZ ;  /* 0x0000001044007819 */ /* 0x000fe400000006ff */
[----:B------:R-:W-:Y:S01]  /*1200*/  PRMT R68, R75, 0x7632, R68 ;  /* 0x000076324b447816 */ /* 0x000fe20000000044 */
[----:B------:R-:W-:Y:S02]  /*1210*/  FFMA.FTZ R97, R82, R97, R99 ;  /* 0x0000006152617223 */ /* 0x000fe40000010063 */
[----:B------:R-:W-:Y:S01]  /*1220*/  FFMA.FTZ R91, R0, R72, R91 ;  /* 0x00000048005b7223 */ /* 0x000fe2000001005b */
[----:B------:R-:W-:-:S02]  /*1230*/  PRMT R72, R64, 0x7632, R72 ;  /* 0x0000763240487816 */ /* 0x000fc40000000048 */
[----:B------:R-:W-:Y:S01]  /*1240*/  PRMT R82, R68, 0x7632, R82 ;  /* 0x0000763244527816 */ /* 0x000fe20000000052 */
[----:B------:R-:W-:Y:S01]  /*1250*/  FFMA.FTZ R85, R88, R85, R73 ;  /* 0x0000005558557223 */ /* 0x000fe20000010049 */
[----:B------:R-:W-:Y:S01]  /*1260*/  IMAD.U32 R93, R75, 0x10000, RZ ;  /* 0x000100004b5d7824 */ /* 0x000fe200078e00ff */
[----:B------:R-:W-:Y:S02]  /*1270*/  SHF.L.U32 R73, R72, 0x10, RZ ;  /* 0x0000001048497819 */ /* 0x000fe400000006ff */
[----:B------:R-:W-:Y:S01]  /*1280*/  SHF.L.U32 R82, R82, 0x10, RZ ;  /* 0x0000001052527819 */ /* 0x000fe200000006ff */
[----:B------:R-:W-:-:S04]  /*1290*/  FFMA.FTZ R93, R80, R93, R95 ;  /* 0x0000005d505d7223 */ /* 0x000fc8000001005f */
[----:B------:R-:W-:Y:S02]  /*12a0*/  FFMA.FTZ R95, R82, R73, R91 ;  /* 0x00000049525f7223 */ /* 0x000fe4000001005b */
[----:B------:R-:W5:Y:S01]  /*12b0*/  LDG.E.128 R72, desc[UR6][R2.64+0x5800] ;  /* 0x0058000602487981 */ /* 0x000f62000c1e1d00 */
[----:B------:R-:W-:Y:S02]  /*12c0*/  PRMT R77, R77, 0x7632, R77 ;  /* 0x000076324d4d7816 */ /* 0x000fe4000000004d */
[----:B------:R-:W-:-:S03]  /*12d0*/  PRMT R64, R78, 0x7632, R64 ;  /* 0x000076324e407816 */ /* 0x000fc60000000040 */
[----:B------:R-:W-:Y:S01]  /*12e0*/  IMAD.U32 R77, R77, 0x10000, RZ ;  /* 0x000100004d4d7824 */ /* 0x000fe200078e00ff */
[----:B------:R-:W-:-:S03]  /*12f0*/  SHF.L.U32 R78, R78, 0x10, RZ ;  /* 0x000000104e4e7819 */ /* 0x000fc600000006ff */
[----:B------:R-:W-:Y:S01]  /*1300*/  FFMA.FTZ R84, R86, R77, R97 ;  /* 0x0000004d56547223 */ /* 0x000fe20000010061 */
[----:B------:R-:W-:Y:S02]  /*1310*/  SHF.L.U32 R77, R65, 0x10, RZ ;  /* 0x00000010414d7819 */ /* 0x000fe400000006ff */
[----:B------:R-:W-:Y:S02]  /*1320*/  SHF.L.U32 R86, R69, 0x10, RZ ;  /* 0x0000001045567819 */ /* 0x000fe400000006ff */
[----:B------:R-:W-:Y:S02]  /*1330*/  PRMT R65, R65, 0x7632, R65 ;  /* 0x0000763241417816 */ /* 0x000fe40000000041 */
[----:B------:R-:W-:Y:S01]  /*1340*/  PRMT R91, R69, 0x7632, R91 ;  /* 0x00007632455b7816 */ /* 0x000fe2000000005b */
[----:B------:R-:W-:Y:S01]  /*1350*/  FFMA.FTZ R78, R81, R78, R84 ;  /* 0x0000004e514e7223 */ /* 0x000fe20000010054 */
[----:B------:R-:W-:Y:S01]  /*1360*/  SHF.L.U32 R84, R65, 0x10, RZ ;  /* 0x0000001041547819 */ /* 0x000fe200000006ff */
[----:B------:R-:W-:Y:S01]  /*1370*/  FFMA.FTZ R92, R86, R77, R95 ;  /* 0x0000004d565c7223 */ /* 0x000fe2000001005f */
[----:B------:R-:W-:Y:S01]  /*1380*/  SHF.L.U32 R64, R64, 0x10, RZ ;  /* 0x0000001040407819 */ /* 0x000fe200000006ff */
[----:B------:R-:W-:Y:S01]  /*1390*/  IMAD.U32 R91, R91, 0x10000, RZ ;  /* 0x000100005b5b7824 */ /* 0x000fe200078e00ff */
[----:B------:R-:W-:-:S02]  /*13a0*/  PRMT R69, R66, 0x7632, R69 ;  /* 0x0000763242457816 */ /* 0x000fc40000000045 */
        /* <DEDUP_REMOVED lines=8> */
[----:B------:R-:W-:Y:S02]  /*1430*/  IMAD.U32 R64, R69, 0x10000, RZ ;  /* 0x0001000045407824 */ /* 0x000fe400078e00ff */
[----:B------:R-:W-:Y:S01]  /*1440*/  FFMA.FTZ R66, R90, R65, R77 ;  /* 0x000000415a427223 */ /* 0x000fe2000001004d */
[----:B------:R-:W-:Y:S01]  /*1450*/  FFMA.FTZ R70, R80, R79, R87 ;  /* 0x0000004f50467223 */ /* 0x000fe20000010057 */
[----:B------:R-:W-:Y:S01]  /*1460*/  SHF.L.U32 R65, R67, 0x10, RZ ;  /* 0x0000001043417819 */ /* 0x000fe200000006ff */
[----:B------:R-:W-:Y:S01]  /*1470*/  IMAD.U32 R77, R60, 0x10000, RZ ;  /* 0x000100003c4d7824 */ /* 0x000fe200078e00ff */
[----:B------:R-:W-:Y:S01]  /*1480*/  SHF.L.U32 R80, R71, 0x10, RZ ;  /* 0x0000001047507819 */ /* 0x000fe200000006ff */
[----:B------:R-:W-:Y:S01]  /*1490*/  FFMA.FTZ R69, R81, R64, R66 ;  /* 0x0000004051457223 */ /* 0x000fe20000010042 */
[----:B------:R-:W-:-:S02]  /*14a0*/  PRMT R60, R67, 0x7632, R60 ;  /* 0x00007632433c7816 */ /* 0x000fc4000000003c */
[----:B------:R-:W-:Y:S01]  /*14b0*/  PRMT R84, R71, 0x7632, R84 ;  /* 0x0000763247547816 */ /* 0x000fe20000000054 */
[----:B------:R-:W-:Y:S01]  /*14c0*/  FFMA.FTZ R69, R80, R65, R69 ;  /* 0x0000004150457223 */ /* 0x000fe20000010045 */
[----:B------:R-:W-:Y:S01]  /*14d0*/  PRMT R71, R60, 0x7632, R71 ;  /* 0x000076323c477816 */ /* 0x000fe20000000047 */
[----:B------:R-:W5:Y:S01]  /*14e0*/  LDG.E.128 R64, desc[UR6][R2.64+0x9000] ;  /* 0x0090000602407981 */ /* 0x000f62000c1e1d00 */
[----:B------:R-:W-:Y:S02]  /*14f0*/  FFMA.FTZ R79, R0, R77, R89 ;  /* 0x0000004d004f7223 */ /* 0x000fe40000010059 */
[----:B------:R-:W-:Y:S02]  /*1500*/  SHF.L.U32 R71, R71, 0x10, RZ ;  /* 0x0000001047477819 */ /* 0x000fe400000006ff */
[----:B------:R-:W-:Y:S02]  /*1510*/  SHF.L.U32 R77, R61, 0x10, RZ ;  /* 0x000000103d4d7819 */ /* 0x000fe400000006ff */
[----:B------:R-:W-:Y:S01]  /*1520*/  SHF.L.U32 R68, R68, 0x10, RZ ;  /* 0x0000001044447819 */ /* 0x000fe200000006ff */
[----:B------:R-:W-:Y:S01]  /*1530*/  FFMA.FTZ R71, R82, R71, R79 ;  /* 0x0000004752477223 */ /* 0x000fe2000001004f */
[----:B------:R-:W-:-:S02]  /*1540*/  SHF.L.U32 R89, R76, 0x10, RZ ;  /* 0x000000104c597819 */ /* 0x000fc400000006ff */
[----:B------:R-:W-:Y:S01]  /*1550*/  PRMT R61, R61, 0x7632, R61 ;  /* 0x000076323d3d7816 */ /* 0x000fe2000000003d */
[----:B------:R-:W-:Y:S01]  /*1560*/  IMAD.U32 R87, R60, 0x10000, RZ ;  /* 0x000100003c577824 */ /* 0x000fe200078e00ff */
[----:B------:R-:W-:Y:S01]  /*1570*/  SHF.L.U32 R84, R84, 0x10, RZ ;  /* 0x0000001054547819 */ /* 0x000fe200000006ff */
[----:B------:R-:W-:Y:S01]  /*1580*/  FFMA.FTZ R78, R86, R77, R71 ;  /* 0x0000004d564e7223 */ /* 0x000fe20000010047 */
[C---:B------:R-:W-:Y:S01]  /*1590*/  FFMA.FTZ R93, R88.reuse, R68, R93 ;  /* 0x00000044585d7223 */ /* 0x040fe2000001005d */
[----:B------:R-:W-:Y:S01]  /*15a0*/  FFMA.FTZ R89, R88, R89, R70 ;  /* 0x0000005958597223 */ /* 0x000fe20000010046 */
[C---:B------:R-:W-:Y:S01]  /*15b0*/  PRMT R76, R62.reuse, 0x7632, R76 ;  /* 0x000076323e4c7816 */ /* 0x040fe2000000004c */
[----:B------:R-:W-:Y:S01]  /*15c0*/  IMAD.U32 R60, R61, 0x10000, RZ ;  /* 0x000100003d3c7824 */ /* 0x000fe200078e00ff */
[----:B------:R-:W-:Y:S01]  /*15d0*/  SHF.L.U32 R77, R62, 0x10, RZ ;  /* 0x000000103e4d7819 */ /* 0x000fe200000006ff */
[----:B------:R-:W-:Y:S01]  /*15e0*/  FFMA.FTZ R87, R84, R87, R69 ;  /* 0x0000005754577223 */ /* 0x000fe20000010045 */
[C---:B--2---:R-:W-:Y:S01]  /*15f0*/  SHF.L.U32 R88, R52.reuse, 0x10, RZ ;  /* 0x0000001034587819 */ /* 0x044fe200000006ff */
[----:B------:R-:W2:Y:S01]  /*1600*/  LDG.E.128 R68, desc[UR6][R2.64+0xc800] ;  /* 0x00c8000602447981 */ /* 0x000ea2000c1e1d00 */
[----:B------:R-:W-:Y:S01]  /*1610*/  PRMT R62, R52, 0x7632, R62 ;  /* 0x00007632343e7816 */ /* 0x000fe2000000003e */
[----:B------:R-:W-:Y:S01]  /*1620*/  FFMA.FTZ R61, R91, R60, R78 ;  /* 0x0000003c5b3d7223 */ /* 0x000fe2000001004e */
[----:B------:R-:W-:-:S02]  /*1630*/  PRMT R52, R63, 0x7632, R52 ;  /* 0x000076323f347816 */ /* 0x000fc40000000034 */
[----:B------:R-:W-:Y:S01]  /*1640*/  SHF.L.U32 R79, R63, 0x10, RZ ;  /* 0x000000103f4f7819 */ /* 0x000fe200000006ff */
[----:B------:R-:W-:Y:S01]  /*1650*/  FFMA.FTZ R95, R0, R88, R83 ;  /* 0x00000058005f7223 */ /* 0x000fe20000010053 */
[----:B------:R-:W-:Y:S01]  /*1660*/  SHF.L.U32 R63, R62, 0x10, RZ ;  /* 0x000000103e3f7819 */ /* 0x000fe200000006ff */
[----:B------:R-:W-:Y:S02]  /*1670*/  IMAD.U32 R76, R76, 0x10000, RZ ;  /* 0x000100004c4c7824 */ /* 0x000fe400078e00ff */
[----:B------:R-:W-:Y:S01]  /*1680*/  FFMA.FTZ R60, R90, R77, R61 ;  /* 0x0000004d5a3c7223 */ /* 0x000fe2000001003d */
[C---:B------:R-:W-:Y:S02]  /*1690*/  PRMT R77, R53.reuse, 0x7632, R77 ;  /* 0x00007632354d7816 */ /* 0x040fe4000000004d */
[----:B------:R-:W-:Y:S01]  /*16a0*/  SHF.L.U32 R83, R53, 0x10, RZ ;  /* 0x0000001035537819 */ /* 0x000fe200000006ff */
[----:B------:R-:W-:Y:S01]  /*16b0*/  FFMA.FTZ R95, R82, R63, R95 ;  /* 0x0000003f525f7223 */ /* 0x000fe2000001005f */
[----:B------:R-:W-:Y:S01]  /*16c0*/  FFMA.FTZ R53, R81, R76, R60 ;  /* 0x0000004c51357223 */ /* 0x000fe2000001003c */
[----:B------:R-:W-:Y:S01]  /*16d0*/  SHF.L.U32 R76, R77, 0x10, RZ ;  /* 0x000000104d4c7819 */ /* 0x000fe200000006ff */
[----:B------:R-:W2:Y:S01]  /*16e0*/  LDG.E.128 R60, desc[UR6][R2.64+0x10000] ;  /* 0x01000006023c7981 */ /* 0x000ea2000c1e1d00 */
[----:B------:R-:W-:Y:S01]  /*16f0*/  FFMA.FTZ R78, R86, R83, R95 ;  /* 0x00000053564e7223 */ /* 0x000fe2000001005f */
[----:B---3--:R-:W-:-:S02]  /*1700*/  PRMT R88, R56, 0x7632, R88 ;  /* 0x0000763238587816 */ /* 0x008fc40000000058 */
[----:B------:R-:W-:Y:S01]  /*1710*/  SHF.L.U32 R56, R56, 0x10, RZ ;  /* 0x0000001038387819 */ /* 0x000fe200000006ff */
[----:B------:R-:W-:Y:S01]  /*1720*/  FFMA.FTZ R53, R80, R79, R53 ;  /* 0x0000004f50357223 */ /* 0x000fe20000010035 */
[C---:B------:R-:W-:Y:S01]  /*1730*/  SHF.L.U32 R77, R54.reuse, 0x10, RZ ;  /* 0x00000010364d7819 */ /* 0x040fe200000006ff */
[----:B------:R-:W-:Y:S01]  /*1740*/  FFMA.FTZ R79, R91, R76, R78 ;  /* 0x0000004c5b4f7223 */ /* 0x000fe2000001004e */
[----:B------:R-:W-:Y:S01]  /*1750*/  PRMT R54, R54, 0x7632, R54 ;  /* 0x0000763236367816 */ /* 0x000fe20000000036 */
[----:B------:R-:W-:Y:S01]  /*1760*/  IMAD.U32 R83, R52, 0x10000, RZ ;  /* 0x0001000034537824 */ /* 0x000fe200078e00ff */
[----:B------:R-:W-:Y:S01]  /*1770*/  SHF.L.U32 R95, R88, 0x10, RZ ;  /* 0x00000010585f7819 */ /* 0x000fe200000006ff */
[----:B------:R-:W-:Y:S01]  /*1780*/  FFMA.FTZ R85, R0, R56, R85 ;  /* 0x0000003800557223 */ /* 0x000fe20000010055 */
[----:B------:R-:W-:Y:S01]  /*1790*/  SHF.L.U32 R54, R54, 0x10, RZ ;  /* 0x0000001036367819 */ /* 0x000fe200000006ff */
[----:B------:R-:W-:Y:S01]  /*17a0*/  FFMA.FTZ R52, R90, R77, R79 ;  /* 0x0000004d5a347223 */ /* 0x000fe2000001004f */
[----:B------:R-:W-:Y:S01]  /*17b0*/  FFMA.FTZ R83, R84, R83, R53 ;  /* 0x0000005354537223 */ /* 0x000fe20000010035 */
[----:B------:R-:W-:Y:S01]  /*17c0*/  FFMA.FTZ R95, R82, R95, R85 ;  /* 0x0000005f525f7223 */ /* 0x000fe20000010055 */
[C---:B------:R-:W-:Y:S01]  /*17d0*/  PRMT R56, R57.reuse, 0x7632, R56 ;  /* 0x0000763239387816 */ /* 0x040fe20000000038 */
[----:B------:R-:W-:Y:S01]  /*17e0*/  IMAD.U32 R85, R57, 0x10000, RZ ;  /* 0x0001000039557824 */ /* 0x000fe200078e00ff */
[----:B------:R-:W-:Y:S01]  /*17f0*/  SHF.L.U32 R53, R55, 0x10, RZ ;  /* 0x0000001037357819 */ /* 0x000fe200000006ff */
[----:B------:R-:W-:Y:S01]  /*1800*/  FFMA.FTZ R57, R81, R54, R52 ;  /* 0x0000003651397223 */ /* 0x000fe20000010034 */
[----:B------:R-:W-:Y:S01]  /*1810*/  PRMT R55, R55, 0x7632, R55 ;  /* 0x0000763237377816 */ /* 0x000fe20000000037 */
[----:B------:R-:W3:Y:S01]  /*1820*/  LDG.E.128 R76, desc[UR6][R2.64+0x13800] ;  /* 0x01380006024c7981 */ /* 0x000ee2000c1e1d00 */
[----:B----4-:R-:W-:-:S02]  /*1830*/  PRMT R54, R4, 0x7632, R54 ;  /* 0x0000763204367816 */ /* 0x010fc40000000036 */
[----:B------:R-:W-:Y:S01]  /*1840*/  SHF.L.U32 R4, R4, 0x10, RZ ;  /* 0x0000001004047819 */ /* 0x000fe200000006ff */
[----:B------:R-:W-:Y:S01]  /*1850*/  FFMA.FTZ R53, R80, R53, R57 ;  /* 0x0000003550357223 */ /* 0x000fe20000010039 */
[----:B------:R-:W-:Y:S01]  /*1860*/  SHF.L.U32 R56, R56, 0x10, RZ ;  /* 0x0000001038387819 */ /* 0x000fe200000006ff */
[----:B------:R-:W-:Y:S02]  /*1870*/  IMAD.U32 R55, R55, 0x10000, RZ ;  /* 0x0001000037377824 */ /* 0x000fe400078e00ff */
[----:B------:R-:W-:Y:S01]  /*1880*/  FFMA.FTZ R52, R86, R85, R95 ;  /* 0x0000005556347223 */ /* 0x000fe2000001005f */
[----:B------:R-:W-:Y:S01]  /*1890*/  SHF.L.U32 R97, R54, 0x10, RZ ;  /* 0x0000001036617819 */ /* 0x000fe200000006ff */
[----:B------:R-:W-:Y:S01]  /*18a0*/  FFMA.FTZ R93, R0, R4, R93 ;  /* 0x00000004005d7223 */ /* 0x000fe2000001005d */
[----:B------:R-:W-:Y:S01]  /*18b0*/  SHF.L.U32 R57, R58, 0x10, RZ ;  /* 0x000000103a397819 */ /* 0x000fe200000006ff */
[----:B------:R-:W-:Y:S01]  /*18c0*/  FFMA.FTZ R85, R84, R55, R53 ;  /* 0x0000003754557223 */ /* 0x000fe20000010035 */
[----:B------:R-:W-:Y:S01]  /*18d0*/  FFMA.FTZ R95, R91, R56, R52 ;  /* 0x000000385b5f7223 */ /* 0x000fe20000010034 */
[----:B------:R-:W-:Y:S01]  /*18e0*/  PRMT R58, R58, 0x7632, R58 ;  /* 0x000076323a3a7816 */ /* 0x000fe2000000003a */
[----:B------:R-:W-:Y:S01]  /*18f0*/  FFMA.FTZ R97, R82, R97, R93 ;  /* 0x0000006152617223 */ /* 0x000fe2000001005d */
[C---:B------:R-:W-:Y:S01]  /*1900*/  PRMT R53, R5.reuse, 0x7632, R53 ;  /* 0x0000763205357816 */ /* 0x040fe20000000035 */
[----:B------:R-:W-:-:S02]  /*1910*/  IMAD.U32 R55, R5, 0x10000, RZ ;  /* 0x0001000005377824 */ /* 0x000fc400078e00ff */
        /* <DEDUP_REMOVED lines=9> */
[----:B------:R-:W4:Y:S01]  /*19b0*/  LDG.E.128 R52, desc[UR6][R2.64+0x2800] ;  /* 0x0028000602347981 */ /* 0x000f22000c1e1d00 */
[C---:B-----5:R-:W-:Y:S01]  /*19c0*/  PRMT R88, R8.reuse, 0x7632, R88 ;  /* 0x0000763208587816 */ /* 0x060fe20000000058 */
[----:B------:R-:W-:-:S02]  /*19d0*/  IMAD.U32 R8, R8, 0x10000, RZ ;  /* 0x0001000008087824 */ /* 0x000fc400078e00ff */
[----:B------:R-:W5:Y:S01]  /*19e0*/  LDG.E.128 R56, desc[UR6][R40.64+0x2800] ;  /* 0x0028000628387981 */ /* 0x000f62000c1e1d00 */
        /* <DEDUP_REMOVED lines=16> */
[----:B------:R-:W-:Y:S01]  /*1af0*/  SHF.L.U32 R91, R7, 0x10, RZ ;  /* 0x00000010075b7819 */ /* 0x000fe200000006ff */
[----:B------:R-:W-:Y:S01]  /*1b00*/  FFMA.FTZ R9, R80, R9, R93 ;  /* 0x0000000950097223 */ /* 0x000fe2000001005d */
[----:B------:R-:W-:Y:S01]  /*1b10*/  FFMA.FTZ R89, R84, R89, R5 ;  /* 0x0000005954597223 */ /* 0x000fe20000010005 */
[----:B------:R-:W-:Y:S01]  /*1b20*/  SHF.L.U32 R8, R20, 0x10, RZ ;  /* 0x0000001014087819 */ /* 0x000fe200000006ff */
[----:B------:R-:W-:Y:S01]  /*1b30*/  IMAD.U32 R93, R10, 0x10000, RZ ;  /* 0x000100000a5d7824 */ /* 0x000fe200078e00ff */
[----:B------:R-:W5:Y:S01]  /*1b40*/  LDG.E.128 R4, desc[UR6][R2.64+0x6000] ;  /* 0x0060000602047981 */ /* 0x000f62000c1e1d00 */
[----:B------:R-:W-:Y:S02]  /*1b50*/  SHF.L.U32 R0, R12, 0x10, RZ ;  /* 0x000000100c007819 */ /* 0x000fe400000006ff */
[----:B------:R-:W-:Y:S02]  /*1b60*/  PRMT R20, R20, 0x7632, R20 ;  /* 0x0000763214147816 */ /* 0x000fe40000000014 */
[----:B------:R-:W-:Y:S01]  /*1b70*/  PRMT R88, R12, 0x7632, R88 ;  /* 0x000076320c587816 */ /* 0x000fe20000000058 */
[----:B------:R-:W-:Y:S01]  /*1b80*/  FFMA.FTZ R91, R84, R91, R9 ;  /* 0x0000005b545b7223 */ /* 0x000fe20000010009 */
[----:B------:R-:W-:Y:S01]  /*1b90*/  FFMA.FTZ R90, R90, R93, R95 ;  /* 0x0000005d5a5a7223 */ /* 0x000fe2000001005f */
[----:B------:R-:W-:Y:S01]  /*1ba0*/  SHF.L.U32 R9, R20, 0x10, RZ ;  /* 0x0000001014097819 */ /* 0x000fe200000006ff */
[----:B------:R-:W-:Y:S01]  /*1bb0*/  FFMA.FTZ R93, R0, R8, R87 ;  /* 0x00000008005d7223 */ /* 0x000fe20000010057 */
[----:B------:R-:W-:Y:S01]  /*1bc0*/  IMAD.U32 R88, R88, 0x10000, RZ ;  /* 0x0001000058587824 */ /* 0x000fe200078e00ff */
[----:B------:R-:W-:-:S02]  /*1bd0*/  PRMT R10, R10, 0x7632, R10 ;  /* 0x000076320a0a7816 */ /* 0x000fc4000000000a */
[C---:B------:R-:W-:Y:S01]  /*1be0*/  PRMT R8, R21.reuse, 0x7632, R8 ;  /* 0x0000763215087816 */ /* 0x040fe20000000008 */
[----:B------:R-:W-:Y:S01]  /*1bf0*/  FFMA.FTZ R9, R88, R9, R93 ;  /* 0x0000000958097223 */ /* 0x000fe2000001005d */
[----:B------:R-:W-:Y:S02]  /*1c00*/  SHF.L.U32 R21, R21, 0x10, RZ ;  /* 0x0000001015157819 */ /* 0x000fe400000006ff */
[C---:B------:R-:W-:Y:S02]  /*1c10*/  PRMT R87, R13.reuse, 0x7632, R87 ;  /* 0x000076320d577816 */ /* 0x040fe40000000057 */
[----:B------:R-:W-:Y:S02]  /*1c20*/  SHF.L.U32 R86, R13, 0x10, RZ ;  /* 0x000000100d567819 */ /* 0x000fe400000006ff */
[----:B------:R-:W-:Y:S01]  /*1c30*/  SHF.L.U32 R10, R10, 0x10, RZ ;  /* 0x000000100a0a7819 */ /* 0x000fe200000006ff */
        /* <DEDUP_REMOVED lines=8> */
[----:B------:R-:W-:Y:S01]  /*1cc0*/  IMAD.U32 R21, R22, 0x10000, RZ ;  /* 0x0001000016157824 */ /* 0x000fe200078e00ff */
[----:B------:R-:W-:-:S02]  /*1cd0*/  PRMT R12, R11, 0x7632, R12 ;  /* 0x000076320b0c7816 */ /* 0x000fc4000000000c */
[----:B------:R-:W-:Y:S01]  /*1ce0*/  SHF.L.U32 R13, R11, 0x10, RZ ;  /* 0x000000100b0d7819 */ /* 0x000fe200000006ff */
[----:B------:R-:W-:Y:S01]  /*1cf0*/  FFMA.FTZ R97, R0, R82, R83 ;  /* 0x0000005200617223 */ /* 0x000fe20000010053 */
[----:B------:R-:W5:Y:S01]  /*1d00*/  LDG.E.128 R8, desc[UR6][R2.64+0x9800] ;  /* 0x0098000602087981 */ /* 0x000f62000c1e1d00 */
[----:B------:R-:W-:Y:S01]  /*1d10*/  SHF.L.U32 R95, R36, 0x10, RZ ;  /* 0x00000010245f7819 */ /* 0x000fe200000006ff */
[----:B------:R-:W-:Y:S01]  /*1d20*/  FFMA.FTZ R21, R90, R21, R93 ;  /* 0x000000155a157223 */ /* 0x000fe2000001005d */
[----:B------:R-:W-:Y:S02]  /*1d30*/  PRMT R20, R22, 0x7632, R20 ;  /* 0x0000763216147816 */ /* 0x000fe40000000014 */
[----:B------:R-:W-:Y:S01]  /*1d40*/  PRMT R92, R14, 0x7632, R92 ;  /* 0x000076320e5c7816 */ /* 0x000fe2000000005c */
[----:B------:R-:W-:Y:S01]  /*1d50*/  FFMA.FTZ R95, R88, R95, R97 ;  /* 0x0000005f585f7223 */ /* 0x000fe20000010061 */
[C---:B------:R-:W-:Y:S02]  /*1d60*/  SHF.L.U32 R93, R37.reuse, 0x10, RZ ;  /* 0x00000010255d7819 */ /* 0x040fe400000006ff */
[----:B------:R-:W-:Y:S01]  /*1d70*/  SHF.L.U32 R83, R20, 0x10, RZ ;  /* 0x0000001014537819 */ /* 0x000fe200000006ff */
[----:B------:R-:W-:Y:S01]  /*1d80*/  IMAD.U32 R92, R92, 0x10000, RZ ;  /* 0x000100005c5c7824 */ /* 0x000fe200078e00ff */
[----:B------:R-:W-:Y:S01]  /*1d90*/  PRMT R37, R37, 0x7632, R37 ;  /* 0x0000763225257816 */ /* 0x000fe20000000025 */
[----:B------:R-:W-:Y:S01]  /*1da0*/  FFMA.FTZ R36, R86, R93, R95 ;  /* 0x0000005d56247223 */ /* 0x000fe2000001005f */
[----:B------:R-:W-:Y:S01]  /*1db0*/  SHF.L.U32 R95, R12, 0x10, RZ ;  /* 0x000000100c5f7819 */ /* 0x000fe200000006ff */
[----:B------:R-:W-:Y:S01]  /*1dc0*/  FFMA.FTZ R13, R80, R13, R81 ;  /* 0x0000000d500d7223 */ /* 0x000fe20000010051 */
[----:B------:R-:W-:Y:S01]  /*1dd0*/  FFMA.FTZ R20, R92, R83, R21 ;  /* 0x000000535c147223 */ /* 0x000fe20000010015 */
[C---:B------:R-:W-:Y:S01]  /*1de0*/  PRMT R12, R28.reuse, 0x7632, R12 ;  /* 0x000076321c0c7816 */ /* 0x040fe2000000000c */
[----:B------:R-:W5:Y:S01]  /*1df0*/  LDG.E.128 R80, desc[UR6][R2.64+0xd000] ;  /* 0x00d0000602507981 */ /* 0x000f62000c1e1d00 */
[----:B------:R-:W-:-:S02]  /*1e00*/  SHF.L.U32 R28, R28, 0x10, RZ ;  /* 0x000000101c1c7819 */ /* 0x000fc400000006ff */
[----:B------:R-:W-:Y:S02]  /*1e10*/  SHF.L.U32 R14, R23, 0x10, RZ ;  /* 0x00000010170e7819 */ /* 0x000fe400000006ff */
[----:B------:R-:W-:Y:S01]  /*1e20*/  SHF.L.U32 R93, R15, 0x10, RZ ;  /* 0x000000100f5d7819 */ /* 0x000fe200000006ff */
[----:B------:R-:W-:Y:S02]  /*1e30*/  IMAD.U32 R22, R37, 0x10000, RZ ;  /* 0x0001000025167824 */ /* 0x000fe400078e00ff */
[----:B------:R-:W-:Y:S01]  /*1e40*/  FFMA.FTZ R95, R84, R95, R13 ;  /* 0x0000005f545f7223 */ /* 0x000fe2000001000d */
[----:B------:R-:W-:Y:S01]  /*1e50*/  SHF.L.U32 R13, R12, 0x10, RZ ;  /* 0x000000100c0d7819 */ /* 0x000fe200000006ff */
[----:B------:R-:W-:Y:S01]  /*1e60*/  FFMA.FTZ R85, R0, R28, R85 ;  /* 0x0000001c00557223 */ /* 0x000fe20000010055 */
[----:B------:R-:W-:Y:S01]  /*1e70*/  PRMT R94, R15, 0x7632, R94 ;  /* 0x000076320f5e7816 */ /* 0x000fe2000000005e */
[----:B------:R-:W-:Y:S01]  /*1e80*/  FFMA.FTZ R15, R93, R14, R20 ;  /* 0x0000000e5d0f7223 */ /* 0x000fe20000010014 */
[----:B------:R-:W-:-:S02]  /*1e90*/  IMAD.U32 R21, R38, 0x10000, RZ ;  /* 0x0001000026157824 */ /* 0x000fc400078e00ff */
[----:B------:R-:W-:Y:S01]  /*1ea0*/  FFMA.FTZ R37, R87, R22, R36 ;  /* 0x0000001657257223 */ /* 0x000fe20000010024 */
[----:B------:R-:W-:Y:S02]  /*1eb0*/  PRMT R38, R38, 0x7632, R38 ;  /* 0x0000763226267816 */ /* 0x000fe40000000026 */
[C---:B------:R-:W-:Y:S01]  /*1ec0*/  PRMT R20, R29.reuse, 0x7632, R20 ;  /* 0x000076321d147816 */ /* 0x040fe20000000014 */
[----:B------:R-:W-:Y:S01]  /*1ed0*/  FFMA.FTZ R85, R88, R13, R85 ;  /* 0x0000000d58557223 */ /* 0x000fe20000010055 */
[----:B------:R-:W-:Y:S01]  /*1ee0*/  SHF.L.U32 R29, R29, 0x10, RZ ;  /* 0x000000101d1d7819 */ /* 0x000fe200000006ff */
[----:B------:R-:W-:Y:S01]  /*1ef0*/  FFMA.FTZ R37, R90, R21, R37 ;  /* 0x000000155a257223 */ /* 0x000fe20000010025 */
[----:B------:R-:W-:Y:S01]  /*1f00*/  PRMT R23, R23, 0x7632, R23 ;  /* 0x0000763217177816 */ /* 0x000fe20000000017 */
[----:B------:R-:W-:Y:S01]  /*1f10*/  IMAD.U32 R21, R38, 0x10000, RZ ;  /* 0x0001000026157824 */ /* 0x000fe200078e00ff */
[----:B------:R-:W-:Y:S01]  /*1f20*/  SHF.L.U32 R20, R20, 0x10, RZ ;  /* 0x0000001014147819 */ /* 0x000fe200000006ff */
[----:B------:R-:W-:Y:S01]  /*1f30*/  FFMA.FTZ R22, R86, R29, R85 ;  /* 0x0000001d56167223 */ /* 0x000fe20000010055 */
[----:B------:R-:W-:-:S02]  /*1f40*/  SHF.L.U32 R23, R23, 0x10, RZ ;  /* 0x0000001017177819 */ /* 0x000fc400000006ff */
[----:B------:R-:W-:Y:S02]  /*1f50*/  SHF.L.U32 R94, R94, 0x10, RZ ;  /* 0x000000105e5e7819 */ /* 0x000fe400000006ff */
[----:B------:R-:W-:Y:S01]  /*1f60*/  PRMT R29, R32, 0x7632, R29 ;  /* 0x00007632201d7816 */ /* 0x000fe2000000001d */
[----:B------:R-:W-:Y:S01]  /*1f70*/  FFMA.FTZ R38, R92, R21, R37 ;  /* 0x000000155c267223 */ /* 0x000fe20000010025 */
[----:B------:R-:W-:Y:S01]  /*1f80*/  SHF.L.U32 R32, R32, 0x10, RZ ;  /* 0x0000001020207819 */ /* 0x000fe200000006ff */
[C---:B------:R-:W-:Y:S01]  /*1f90*/  IMAD.U32 R37, R30.reuse, 0x10000, RZ ;  /* 0x000100001e257824 */ /* 0x040fe200078e00ff */
[C---:B------:R-:W-:Y:S02]  /*1fa0*/  PRMT R28, R39.reuse, 0x7632, R28 ;  /* 0x00007632271c7816 */ /* 0x040fe4000000001c */
[----:B------:R-:W-:Y:S01]  /*1fb0*/  SHF.L.U32 R36, R39, 0x10, RZ ;  /* 0x0000001027247819 */ /* 0x000fe200000006ff */
[----:B------:R-:W-:Y:S01]  /*1fc0*/  FFMA.FTZ R39, R87, R20, R22 ;  /* 0x0000001457277223 */ /* 0x000fe20000010016 */
[----:B------:R-:W-:Y:S01]  /*1fd0*/  PRMT R30, R30, 0x7632, R30 ;  /* 0x000076321e1e7816 */ /* 0x000fe2000000001e */
[----:B------:R-:W-:Y:S01]  /*1fe0*/  FFMA.FTZ R84, R94, R23, R15 ;  /* 0x000000175e547223 */ /* 0x000fe2000001000f */
[----:B------:R-:W-:Y:S01]  /*1ff0*/  SHF.L.U32 R85, R29, 0x10, RZ ;  /* 0x000000101d557819 */ /* 0x000fe200000006ff */
[----:B------:R-:W5:Y:S01]  /*2000*/  LDG.E.128 R12, desc[UR6][R2.64+0x10800] ;  /* 0x01080006020c7981 */ /* 0x000f62000c1e1d00 */
[----:B------:R-:W-:Y:S01]  /*2010*/  FFMA.FTZ R89, R0, R32, R89 ;  /* 0x0000002000597223 */ /* 0x000fe20000010059 */
[----:B------:R-:W-:Y:S01]  /*2020*/  FFMA.FTZ R39, R90, R37, R39 ;  /* 0x000000255a277223 */ /* 0x000fe20000010027 */
[----:B------:R-:W-:Y:S01]  /*2030*/  SHF.L.U32 R37, R30, 0x10, RZ ;  /* 0x000000101e257819 */ /* 0x000fe200000006ff */
[----:B------:R-:W5:Y:S01]  /*2040*/  LDG.E.128 R20, desc[UR6][R2.64+0x14000] ;  /* 0x0140000602147981 */ /* 0x000f62000c1e1d00 */
[C---:B------:R-:W-:Y:S01]  /*2050*/  PRMT R32, R33.reuse, 0x7632, R32 ;  /* 0x0000763221207816 */ /* 0x040fe20000000020 */
[----:B------:R-:W-:Y:S01]  /*2060*/  FFMA.FTZ R89, R88, R85, R89 ;  /* 0x0000005558597223 */ /* 0x000fe20000010059 */
[----:B------:R-:W-:Y:S01]  /*2070*/  SHF.L.U32 R33, R33, 0x10, RZ ;  /* 0x0000001021217819 */ /* 0x000fe200000006ff */
[----:B------:R-:W-:Y:S01]  /*2080*/  IMAD.U32 R85, R28, 0x10000, RZ ;  /* 0x000100001c557824 */ /* 0x000fe200078e00ff */
[----:B------:R-:W-:Y:S01]  /*2090*/  SHF.L.U32 R28, R31, 0x10, RZ ;  /* 0x000000101f1c7819 */ /* 0x000fe200000006ff */
[C---:B------:R-:W-:Y:S01]  /*20a0*/  FFMA.FTZ R29, R93.reuse, R36, R38 ;  /* 0x000000245d1d7223 */ /* 0x040fe20000010026 */
[----:B------:R-:W-:Y:S01]  /*20b0*/  FFMA.FTZ R30, R92, R37, R39 ;  /* 0x000000255c1e7223 */ /* 0x000fe20000010027 */
[----:B------:R-:W-:Y:S01]  /*20c0*/  SHF.L.U32 R32, R32, 0x10, RZ ;  /* 0x0000001020207819 */ /* 0x000fe200000006ff */
[----:B------:R-:W-:Y:S01]  /*20d0*/  FFMA.FTZ R36, R86, R33, R89 ;  /* 0x0000002156247223 */ /* 0x000fe20000010059 */
[----:B------:R-:W-:Y:S01]  /*20e0*/  FFMA.FTZ R85, R94, R85, R29 ;  /* 0x000000555e557223 */ /* 0x000fe2000001001d */
[----:B------:R-:W-:Y:S01]  /*20f0*/  FFMA.FTZ R89, R93, R28, R30 ;  /* 0x0000001c5d597223 */ /* 0x000fe2000001001e */
[C---:B------:R-:W-:Y:S01]  /*2100*/  PRMT R28, R34.reuse, 0x7632, R28 ;  /* 0x00007632221c7816 */ /* 0x040fe2000000001c */
[----:B------:R-:W-:Y:S01]  /*2110*/  FFMA.FTZ R37, R87, R32, R36 ;  /* 0x0000002057257223 */ /* 0x000fe20000010024 */
[----:B------:R-:W-:-:S02]  /*2120*/  SHF.L.U32 R29, R34, 0x10, RZ ;  /* 0x00000010221d7819 */ /* 0x000fc400000006ff */
[----:B------:R-:W-:Y:S02]  /*2130*/  SHF.L.U32 R33, R28, 0x10, RZ ;  /* 0x000000101c217819 */ /* 0x000fe400000006ff */
[----:B------:R-:W-:Y:S01]  /*2140*/  PRMT R30, R16, 0x7632, R30 ;  /* 0x00007632101e7816 */ /* 0x000fe2000000001e */
[----:B------:R-:W-:Y:S01]  /*2150*/  FFMA.FTZ R29, R90, R29, R37 ;  /* 0x0000001d5a1d7223 */ /* 0x000fe20000010025 */
[----:B------:R-:W-:Y:S01]  /*2160*/  IMAD.U32 R16, R16, 0x10000, RZ ;  /* 0x0001000010107824 */ /* 0x000fe200078e00ff */
[----:B------:R-:W-:Y:S02]  /*2170*/  PRMT R31, R31, 0x7632, R31 ;  /* 0x000076321f1f7816 */ /* 0x000fe4000000001f */
[----:B------:R-:W-:Y:S01]  /*2180*/  SHF.L.U32 R37, R30, 0x10, RZ ;  /* 0x000000101e257819 */ /* 0x000fe200000006ff */
[----:B------:R-:W-:Y:S01]  /*2190*/  FFMA.FTZ R32, R92, R33, R29 ;  /* 0x000000215c207223 */ /* 0x000fe2000001001d */
[----:B------:R-:W-:Y:S01]  /*21a0*/  FFMA.FTZ R91, R0, R16, R91 ;  /* 0x00000010005b7223 */ /* 0x000fe2000001005b */
[C---:B------:R-:W-:Y:S01]  /*21b0*/  IMAD.U32 R33, R17.reuse, 0x10000, RZ ;  /* 0x0001000011217824 */ /* 0x040fe200078e00ff */
[----:B------:R-:W-:-:S02]  /*21c0*/  PRMT R17, R17, 0x7632, R17 ;  /* 0x0000763211117816 */ /* 0x000fc40000000011 */
[C---:B------:R-:W-:Y:S02]  /*21d0*/  PRMT R96, R24.reuse, 0x7632, R96 ;  /* 0x0000763218607816 */ /* 0x040fe40000000060 */
[----:B------:R-:W-:Y:S01]  /*21e0*/  SHF.L.U32 R97, R24, 0x10, RZ ;  /* 0x0000001018617819 */ /* 0x000fe200000006ff */
[----:B------:R-:W-:Y:S01]  /*21f0*/  FFMA.FTZ R91, R88, R37, R91 ;  /* 0x00000025585b7223 */ /* 0x000fe2000001005b */
[----:B------:R-:W-:Y:S01]  /*2200*/  SHF.L.U32 R31, R31, 0x10, RZ ;  /* 0x000000101f1f7819 */ /* 0x000fe200000006ff */
[----:B------:R0:W5:Y:S01]  /*2210*/  LDG.E.128 R36, desc[UR6][R40.64+0x3000] ;  /* 0x0030000628247981 */ /* 0x000162000c1e1d00 */
[----:B------:R-:W-:Y:S01]  /*2220*/  SHF.L.U32 R24, R17, 0x10, RZ ;  /* 0x0000001011187819 */ /* 0x000fe200000006ff */
[----:B------:R-:W-:Y:S02]  /*2230*/  IMAD.U32 R17, R96, 0x10000, RZ ;  /* 0x0001000060117824 */ /* 0x000fe400078e00ff */
[----:B------:R-:W-:Y:S01]  /*2240*/  FFMA.FTZ R97, R0, R97, R95 ;  /* 0x0000006100617223 */ /* 0x000fe2000001005f */
[----:B------:R-:W-:Y:S01]  /*2250*/  FFMA.FTZ R89, R94, R31, R89 ;  /* 0x0000001f5e597223 */ /* 0x000fe20000010059 */
[----:B------:R-:W-:Y:S01]  /*2260*/  FFMA.FTZ R34, R86, R33, R91 ;  /* 0x0000002156227223 */ /* 0x000fe2000001005b */
[----:B------:R-:W-:Y:S01]  /*2270*/  SHF.L.U32 R16, R35, 0x10, RZ ;  /* 0x0000001023107819 */ /* 0x000fe200000006ff */
[----:B------:R-:W5:Y:S01]  /*2280*/  LDG.E.128 R28, desc[UR6][R2.64+0x3000] ;  /* 0x00300006021c7981 */ /* 0x000f62000c1e1d00 */
[----:B------:R-:W-:Y:S01]  /*2290*/  FFMA.FTZ R97, R88, R17, R97 ;  /* 0x0000001158617223 */ /* 0x000fe20000010061 */
[C---:B------:R-:W-:Y:S01]  /*22a0*/  SHF.L.U32 R17, R18.reuse, 0x10, RZ ;  /* 0x0000001012117819 */ /* 0x040fe200000006ff */
[----:B------:R-:W-:Y:S01]  /*22b0*/  FFMA.FTZ R95, R87, R24, R34 ;  /* 0x00000018575f7223 */ /* 0x000fe20000010022 */
[----:B------:R-:W-:Y:S01]  /*22c0*/  FFMA.FTZ R91, R93, R16, R32 ;  /* 0x000000105d5b7223 */ /* 0x000fe20000010020 */
[----:B------:R-:W-:-:S02]  /*22d0*/  PRMT R18, R18, 0x7632, R18 ;  /* 0x0000763212127816 */ /* 0x000fc40000000012 */
[C---:B------:R-:W-:Y:S01]  /*22e0*/  PRMT R16, R25.reuse, 0x7632, R16 ;  /* 0x0000763219107816 */ /* 0x040fe20000000010 */
[----:B------:R-:W-:Y:S01]  /*22f0*/  FFMA.FTZ R95, R90, R17, R95 ;  /* 0x000000115a5f7223 */ /* 0x000fe2000001005f */
[----:B------:R-:W-:Y:S02]  /*2300*/  SHF.L.U32 R25, R25, 0x10, RZ ;  /* 0x0000001019197819 */ /* 0x000fe400000006ff */
[----:B------:R-:W-:Y:S01]  /*2310*/  SHF.L.U32 R17, R18, 0x10, RZ ;  /* 0x0000001012117819 */ /* 0x000fe200000006ff */
[----:B0-----:R-:W-:Y:S01]  /*2320*/  IMAD.U32 R40, R16, 0x10000, RZ ;  /* 0x0001000010287824 */ /* 0x001fe200078e00ff */
[C---:B------:R-:W-:Y:S01]  /*2330*/  PRMT R16, R19.reuse, 0x7632, R16 ;  /* 0x0000763213107816 */ /* 0x040fe20000000010 */
        /* <DEDUP_REMOVED lines=11> */
[----:B------:R-:W-:Y:S02]  /*23f0*/  FFMA.FTZ R41, R90, R41, R87 ;  /* 0x000000295a297223 */ /* 0x000fe40000010057 */
[----:B------:R-:W-:Y:S01]  /*2400*/  FFMA.FTZ R40, R94, R19, R18 ;  /* 0x000000135e287223 */ /* 0x000fe20000010012 */
[----:B------:R-:W-:Y:S02]  /*2410*/  SHF.L.U32 R17, R0, 0x10, RZ ;  /* 0x0000001000117819 */ /* 0x000fe400000006ff */
[----:B------:R-:W-:Y:S01]  /*2420*/  PRMT R19, R44, 0x7632, R19 ;  /* 0x000076322c137816 */ /* 0x000fe20000000013 */
[----:B------:R-:W-:Y:S01]  /*2430*/  FFMA.FTZ R92, R92, R25, R41 ;  /* 0x000000195c5c7223 */ /* 0x000fe20000010029 */
[----:B------:R-:W-:Y:S01]  /*2440*/  SHF.L.U32 R44, R44, 0x10, RZ ;  /* 0x000000102c2c7819 */ /* 0x000fe200000006ff */
[C---:B------:R-:W-:Y:S01]  /*2450*/  IMAD.U32 R41, R48.reuse, 0x10000, RZ ;  /* 0x0001000030297824 */ /* 0x040fe200078e00ff */
[----:B------:R-:W-:-:S02]  /*2460*/  PRMT R86, R48, 0x7632, R86 ;  /* 0x0000763230567816 */ /* 0x000fc40000000056 */
        /* <DEDUP_REMOVED lines=14> */
[----:B------:R-:W-:Y:S01]  /*2550*/  SHF.L.U32 R45, R45, 0x10, RZ ;  /* 0x000000102d2d7819 */ /* 0x000fe200000006ff */
[----:B------:R-:W5:Y:S01]  /*2560*/  LDG.E.128 R16, desc[UR6][R2.64+0xa000] ;  /* 0x00a0000602107981 */ /* 0x000f62000c1e1d00 */
[----:B------:R-:W-:Y:S01]  /*2570*/  SHF.L.U32 R90, R90, 0x10, RZ ;  /* 0x000000105a5a7819 */ /* 0x000fe200000006ff */
[----:B------:R-:W-:Y:S01]  /*2580*/  FFMA.FTZ R25, R84, R25, R27 ;  /* 0x0000001954197223 */ /* 0x000fe2000001001b */
[C---:B------:R-:W-:Y:S01]  /*2590*/  PRMT R24, R50.reuse, 0x7632, R24 ;  /* 0x0000763232187816 */ /* 0x040fe20000000018 */
[----:B------:R-:W-:Y:S01]  /*25a0*/  IMAD.U32 R88, R50, 0x10000, RZ ;  /* 0x0001000032587824 */ /* 0x000fe200078e00ff */
[----:B------:R-:W-:Y:S01]  /*25b0*/  SHF.L.U32 R27, R46, 0x10, RZ ;  /* 0x000000102e1b7819 */ /* 0x000fe200000006ff */
[--C-:B------:R-:W-:Y:S01]  /*25c0*/  FFMA.FTZ R49, R90, R45, R25.reuse ;  /* 0x0000002d5a317223 */ /* 0x100fe20000010019 */
[----:B------:R-:W-:-:S02]  /*25d0*/  PRMT R25, R46, 0x7632, R25 ;  /* 0x000076322e197816 */ /* 0x000fc40000000019 */
[C---:B------:R-:W-:Y:S02]  /*25e0*/  PRMT R46, R72.reuse, 0x7632, R46 ;  /* 0x00007632482e7816 */ /* 0x040fe4000000002e */
[----:B------:R-:W-:Y:S01]  /*25f0*/  SHF.L.U32 R48, R72, 0x10, RZ ;  /* 0x0000001048307819 */ /* 0x000fe200000006ff */
[----:B------:R-:W-:Y:S01]  /*2600*/  IMAD.U32 R45, R25, 0x10000, RZ ;  /* 0x00010000192d7824 */ /* 0x000fe200078e00ff */
[C---:B------:R-:W-:Y:S01]  /*2610*/  PRMT R44, R51.reuse, 0x7632, R44 ;  /* 0x00007632332c7816 */ /* 0x040fe2000000002c */
[----:B------:R-:W-:Y:S01]  /*2620*/  FFMA.FTZ R49, R88, R27, R49 ;  /* 0x0000001b58317223 */ /* 0x000fe20000010031 */
[----:B------:R-:W-:Y:S02]  /*2630*/  SHF.L.U32 R87, R51, 0x10, RZ ;  /* 0x0000001033577819 */ /* 0x000fe400000006ff */
[----:B------:R-:W-:Y:S01]  /*2640*/  SHF.L.U32 R72, R24, 0x10, RZ ;  /* 0x0000001018487819 */ /* 0x000fe200000006ff */
[----:B------:R-:W-:Y:S01]  /*2650*/  FFMA.FTZ R85, R41, R48, R85 ;  /* 0x0000003029557223 */ /* 0x000fe20000010055 */
[----:B------:R-:W-:Y:S01]  /*2660*/  SHF.L.U32 R51, R46, 0x10, RZ ;  /* 0x000000102e337819 */ /* 0x000fe200000006ff */
[----:B------:R-:W5:Y:S02]  /*2670*/  LDG.E.128 R24, desc[UR6][R2.64+0xd800] ;  /* 0x00d8000602187981 */ /* 0x000f64000c1e1d00 */
[----:B------:R-:W-:Y:S01]  /*2680*/  FFMA.FTZ R48, R72, R45, R49 ;  /* 0x0000002d48307223 */ /* 0x000fe20000010031 */
[----:B------:R-:W-:-:S02]  /*2690*/  IMAD.U32 R45, R73, 0x10000, RZ ;  /* 0x00010000492d7824 */ /* 0x000fc400078e00ff */
[----:B------:R-:W-:Y:S01]  /*26a0*/  FFMA.FTZ R51, R86, R51, R85 ;  /* 0x0000003356337223 */ /* 0x000fe20000010055 */
[----:B------:R-:W-:-:S03]  /*26b0*/  PRMT R73, R73, 0x7632, R73 ;  /* 0x0000763249497816 */ /* 0x000fc60000000049 */
[----:B------:R-:W-:Y:S01]  /*26c0*/  FFMA.FTZ R85, R84, R45, R51 ;  /* 0x0000002d54557223 */ /* 0x000fe20000010033 */
[----:B------:R-:W-:Y:S02]  /*26d0*/  SHF.L.U32 R45, R73, 0x10, RZ ;  /* 0x00000010492d7819 */ /* 0x000fe400000006ff */
[C---:B------:R-:W-:Y:S02]  /*26e0*/  SHF.L.U32 R46, R47.reuse, 0x10, RZ ;  /* 0x000000102f2e7819 */ /* 0x040fe400000006ff */
[----:B------:R-:W-:Y:S01]  /*26f0*/  PRMT R47, R47, 0x7632, R47 ;  /* 0x000076322f2f7816 */ /* 0x000fe2000000002f */
[C---:B------:R-:W-:Y:S01]  /*2700*/  IMAD.U32 R51, R74.reuse, 0x10000, RZ ;  /* 0x000100004a337824 */ /* 0x040fe200078e00ff */
[----:B------:R-:W-:Y:S01]  /*2710*/  PRMT R49, R74, 0x7632, R49 ;  /* 0x000076324a317816 */ /* 0x000fe20000000031 */
[----:B------:R-:W-:Y:S01]  /*2720*/  FFMA.FTZ R85, R90, R45, R85 ;  /* 0x0000002d5a557223 */ /* 0x000fe20000010055 */
[----:B------:R-:W-:Y:S01]  /*2730*/  FFMA.FTZ R50, R87, R46, R48 ;  /* 0x0000002e57327223 */ /* 0x000fe20000010030 */
[----:B------:R-:W-:-:S02]  /*2740*/  SHF.L.U32 R48, R47, 0x10, RZ ;  /* 0x000000102f307819 */ /* 0x000fc400000006ff */
[----:B------:R-:W-:Y:S01]  /*2750*/  SHF.L.U32 R73, R44, 0x10, RZ ;  /* 0x000000102c497819 */ /* 0x000fe200000006ff */
[----:B------:R-:W-:Y:S01]  /*2760*/  FFMA.FTZ R51, R88, R51, R85 ;  /* 0x0000003358337223 */ /* 0x000fe20000010055 */
[----:B------:R-:W5:Y:S01]  /*2770*/  LDG.E.128 R44, desc[UR6][R2.64+0x11000] ;  /* 0x01100006022c7981 */ /* 0x000f62000c1e1d00 */
[----:B------:R-:W-:Y:S02]  /*2780*/  SHF.L.U32 R49, R49, 0x10, RZ ;  /* 0x0000001031317819 */ /* 0x000fe400000006ff */
[----:B------:R-:W-:Y:S01]  /*2790*/  FFMA.FTZ R74, R73, R48, R50 ;  /* 0x00000030494a7223 */ /* 0x000fe20000010032 */
[----:B------:R-:W-:Y:S02]  /*27a0*/  SHF.L.U32 R48, R75, 0x10, RZ ;  /* 0x000000104b307819 */ /* 0x000fe400000006ff */
[----:B------:R-:W-:-:S04]  /*27b0*/  FFMA.FTZ R50, R72, R49, R51 ;  /* 0x0000003148327223 */ /* 0x000fc80000010033 */
[----:B------:R-:W-:Y:S02]  /*27c0*/  FFMA.FTZ R92, R87, R48, R50 ;  /* 0x00000030575c7223 */ /* 0x000fe40000010032 */
[----:B------:R0:W5:Y:S01]  /*27d0*/  LDG.E.128 R48, desc[UR6][R2.64+0x14800] ;  /* 0x0148000602307981 */ /* 0x000162000c1e1d00 */
[C---:B------:R-:W-:Y:S02]  /*27e0*/  PRMT R85, R64.reuse, 0x7632, R85 ;  /* 0x0000763240557816 */ /* 0x040fe40000000055 */
[----:B------:R-:W-:Y:S02]  /*27f0*/  SHF.L.U32 R64, R64, 0x10, RZ ;  /* 0x0000001040407819 */ /* 0x000fe400000006ff */
[----:B------:R-:W-:Y:S01]  /*2800*/  PRMT R75, R75, 0x7632, R75 ;  /* 0x000076324b4b7816 */ /* 0x000fe2000000004b */
[----:B------:R-:W-:Y:S02]  /*2810*/  IMAD.U32 R85, R85, 0x10000, RZ ;  /* 0x0001000055557824 */ /* 0x000fe400078e00ff */
[----:B------:R-:W-:Y:S01]  /*2820*/  FFMA.FTZ R89, R41, R64, R89 ;  /* 0x0000004029597223 */ /* 0x000fe20000010059 */
[----:B------:R-:W-:-:S02]  /*2830*/  SHF.L.U32 R64, R75, 0x10, RZ ;  /* 0x000000104b407819 */ /* 0x000fc400000006ff */
[C---:B------:R-:W-:Y:S01]  /*2840*/  SHF.L.U32 R75, R65.reuse, 0x10, RZ ;  /* 0x00000010414b7819 */ /* 0x040fe200000006ff */
[----:B------:R-:W-:Y:S01]  /*2850*/  FFMA.FTZ R85, R86, R85, R89 ;  /* 0x0000005556557223 */ /* 0x000fe20000010059 */
[----:B------:R-:W-:-:S03]  /*2860*/  PRMT R65, R65, 0x7632, R65 ;  /* 0x0000763241417816 */ /* 0x000fc60000000041 */
[----:B------:R-:W-:Y:S01]  /*2870*/  FFMA.FTZ R85, R84, R75, R85 ;  /* 0x0000004b54557223 */ /* 0x000fe20000010055 */
[----:B------:R-:W-:Y:S01]  /*2880*/  SHF.L.U32 R65, R65, 0x10, RZ ;  /* 0x0000001041417819 */ /* 0x000fe200000006ff */
[C---:B--2---:R-:W-:Y:S01]  /*2890*/  IMAD.U32 R91, R68.reuse, 0x10000, RZ ;  /* 0x00010000445b7824 */ /* 0x044fe200078e00ff */
[----:B------:R-:W-:Y:S02]  /*28a0*/  PRMT R89, R68, 0x7632, R89 ;  /* 0x0000763244597816 */ /* 0x000fe40000000059 */
[----:B------:R-:W-:Y:S01]  /*28b0*/  SHF.L.U32 R75, R66, 0x10, RZ ;  /* 0x00000010424b7819 */ /* 0x000fe200000006ff */
[----:B------:R-:W-:Y:S01]  /*28c0*/  FFMA.FTZ R65, R90, R65, R85 ;  /* 0x000000415a417223 */ /* 0x000fe20000010055 */
[----:B------:R-:W-:Y:S01]  /*28d0*/  PRMT R68, R66, 0x7632, R68 ;  /* 0x0000763242447816 */ /* 0x000fe20000000044 */
[----:B------:R-:W-:Y:S01]  /*28e0*/  FFMA.FTZ R91, R41, R91, R0 ;  /* 0x0000005b295b7223 */ /* 0x000fe20000010000 */
[----:B------:R-:W-:Y:S01]  /*28f0*/  SHF.L.U32 R89, R89, 0x10, RZ ;  /* 0x0000001059597819 */ /* 0x000fe200000006ff */
[----:B------:R-:W-:Y:S01]  /*2900*/  FFMA.FTZ R65, R88, R75, R65 ;  /* 0x0000004b58417223 */ /* 0x000fe20000010041 */
[----:B0-----:R-:W-:Y:S01]  /*2910*/  SHF.L.U32 R3, R68, 0x10, RZ ;  /* 0x0000001044037819 */ /* 0x001fe200000006ff */
[C---:B------:R-:W-:Y:S01]  /*2920*/  IMAD.U32 R75, R69.reuse, 0x10000, RZ ;  /* 0x00010000454b7824 */ /* 0x040fe200078e00ff */
[----:B------:R-:W-:Y:S01]  /*2930*/  PRMT R69, R69, 0x7632, R69 ;  /* 0x0000763245457816 */ /* 0x000fe20000000045 */
[----:B------:R-:W-:-:S02]  /*2940*/  FFMA.FTZ R89, R86, R89, R91 ;  /* 0x0000005956597223 */ /* 0x000fc4000001005b */
[----:B------:R-:W-:Y:S01]  /*2950*/  FFMA.FTZ R2, R72, R3, R65 ;  /* 0x0000000348027223 */ /* 0x000fe20000010041 */
[----:B------:R-:W-:Y:S01]  /*2960*/  SHF.L.U32 R69, R69, 0x10, RZ ;  /* 0x0000001045457819 */ /* 0x000fe200000006ff */
[----:B------:R-:W-:Y:S01]  /*2970*/  FFMA.FTZ R75, R84, R75, R89 ;  /* 0x0000004b544b7223 */ /* 0x000fe20000010059 */
[C---:B------:R-:W-:Y:S02]  /*2980*/  SHF.L.U32 R3, R60.reuse, 0x10, RZ ;  /* 0x000000103c037819 */ /* 0x040fe400000006ff */
[----:B------:R-:W-:Y:S01]  /*2990*/  PRMT R60, R60, 0x7632, R60 ;  /* 0x000076323c3c7816 */ /* 0x000fe2000000003c */
[----:B------:R-:W-:Y:S02]  /*29a0*/  FFMA.FTZ R69, R90, R69, R75 ;  /* 0x000000455a457223 */ /* 0x000fe4000001004b */
[----:B------:R-:W-:Y:S01]  /*29b0*/  FFMA.FTZ R75, R41, R3, R40 ;  /* 0x00000003294b7223 */ /* 0x000fe20000010028 */
[----:B------:R-:W-:Y:S01]  /*29c0*/  IMAD.U32 R3, R70, 0x10000, RZ ;  /* 0x0001000046037824 */ /* 0x000fe200078e00ff */
[----:B------:R-:W-:-:S02]  /*29d0*/  SHF.L.U32 R65, R60, 0x10, RZ ;  /* 0x000000103c417819 */ /* 0x000fc400000006ff */
[----:B------:R-:W-:Y:S01]  /*29e0*/  PRMT R70, R70, 0x7632, R70 ;  /* 0x0000763246467816 */ /* 0x000fe20000000046 */
[----:B------:R-:W-:Y:S01]  /*29f0*/  FFMA.FTZ R69, R88, R3, R69 ;  /* 0x0000000358457223 */ /* 0x000fe20000010045 */
[C---:B------:R-:W-:Y:S01]  /*2a00*/  PRMT R60, R61.reuse, 0x7632, R60 ;  /* 0x000076323d3c7816 */ /* 0x040fe2000000003c */
[----:B------:R-:W-:Y:S01]  /*2a10*/  FFMA.FTZ R75, R86, R65, R75 ;  /* 0x00000041564b7223 */ /* 0x000fe2000001004b */
[----:B------:R-:W-:Y:S01]  /*2a20*/  SHF.L.U32 R61, R61, 0x10, RZ ;  /* 0x000000103d3d7819 */ /* 0x000fe200000006ff */
[----:B------:R-:W-:Y:S01]  /*2a30*/  IMAD.U32 R3, R70, 0x10000, RZ ;  /* 0x0001000046037824 */ /* 0x000fe200078e00ff */
[----:B------:R-:W-:Y:S02]  /*2a40*/  SHF.L.U32 R0, R67, 0x10, RZ ;  /* 0x0000001043007819 */ /* 0x000fe400000006ff */
[C---:B---3--:R-:W-:Y:S02]  /*2a50*/  PRMT R66, R76.reuse, 0x7632, R66 ;  /* 0x000076324c427816 */ /* 0x048fe40000000042 */
[----:B------:R-:W-:Y:S01]  /*2a60*/  SHF.L.U32 R76, R76, 0x10, RZ ;  /* 0x000000104c4c7819 */ /* 0x000fe200000006ff */
[----:B------:R-:W-:Y:S01]  /*2a70*/  FFMA.FTZ R61, R84, R61, R75 ;  /* 0x0000003d543d7223 */ /* 0x000fe2000001004b */
[----:B------:R-:W-:Y:S01]  /*2a80*/  SHF.L.U32 R65, R60, 0x10, RZ ;  /* 0x000000103c417819 */ /* 0x000fe200000006ff */
[----:B------:R-:W-:Y:S01]  /*2a90*/  FFMA.FTZ R60, R72, R3, R69 ;  /* 0x00000003483c7223 */ /* 0x000fe20000010045 */
[----:B------:R-:W-:Y:S01]  /*2aa0*/  FFMA.FTZ R2, R87, R0, R2 ;  /* 0x0000000057027223 */ /* 0x000fe20000010002 */
        /* <DEDUP_REMOVED lines=8> */
[----:B------:R-:W-:-:S02]  /*2b30*/  SHF.L.U32 R65, R77, 0x10, RZ ;  /* 0x000000104d417819 */ /* 0x000fc400000006ff */
[----:B------:R-:W-:Y:S01]  /*2b40*/  PRMT R62, R62, 0x7632, R62 ;  /* 0x000076323e3e7816 */ /* 0x000fe2000000003e */
[----:B------:R-:W-:Y:S01]  /*2b50*/  FFMA.FTZ R3, R87, R0, R60 ;  /* 0x0000000057037223 */ /* 0x000fe2000001003c */
[----:B------:R-:W-:Y:S01]  /*2b60*/  PRMT R77, R77, 0x7632, R77 ;  /* 0x000076324d4d7816 */ /* 0x000fe2000000004d */
[----:B------:R-:W-:Y:S01]  /*2b70*/  FFMA.FTZ R61, R88, R41, R61 ;  /* 0x00000029583d7223 */ /* 0x000fe2000001003d */
[----:B------:R-:W-:Y:S01]  /*2b80*/  SHF.L.U32 R0, R67, 0x10, RZ ;  /* 0x0000001043007819 */ /* 0x000fe200000006ff */
[----:B------:R-:W-:Y:S01]  /*2b90*/  IMAD.U32 R40, R40, 0x10000, RZ ;  /* 0x0001000028287824 */ /* 0x000fe200078e00ff */
[----:B------:R-:W-:Y:S01]  /*2ba0*/  SHF.L.U32 R41, R62, 0x10, RZ ;  /* 0x000000103e297819 */ /* 0x000fe200000006ff */
[----:B------:R-:W-:Y:S01]  /*2bb0*/  FFMA.FTZ R69, R84, R65, R69 ;  /* 0x0000004154457223 */ /* 0x000fe20000010045 */
[----:B------:R-:W-:Y:S01]  /*2bc0*/  SHF.L.U32 R77, R77, 0x10, RZ ;  /* 0x000000104d4d7819 */ /* 0x000fe200000006ff */
[C---:B------:R-:W-:Y:S01]  /*2bd0*/  FFMA.FTZ R0, R73.reuse, R0, R2 ;  /* 0x0000000049007223 */ /* 0x040fe20000010002 */
[----:B------:R-:W-:Y:S01]  /*2be0*/  SHF.L.U32 R65, R78, 0x10, RZ ;  /* 0x000000104e417819 */ /* 0x000fe200000006ff */
[----:B------:R-:W-:Y:S01]  /*2bf0*/  FFMA.FTZ R2, R73, R40, R3 ;  /* 0x0000002849027223 */ /* 0x000fe20000010003 */
[----:B------:R-:W-:Y:S01]  /*2c00*/  FFMA.FTZ R60, R72, R41, R61 ;  /* 0x00000029483c7223 */ /* 0x000fe2000001003d */
[----:B------:R-:W-:Y:S01]  /*2c10*/  PRMT R78, R78, 0x7632, R78 ;  /* 0x000076324e4e7816 */ /* 0x000fe2000000004e */
[----:B------:R-:W-:Y:S01]  /*2c20*/  FFMA.FTZ R69, R90, R77, R69 ;  /* 0x0000004d5a457223 */ /* 0x000fe20000010045 */
[----:B----4-:R-:W-:Y:S01]  /*2c30*/  PRMT R61, R52, 0x7632, R61 ;  /* 0x00007632343d7816 */ /* 0x010fe2000000003d */
[----:B-----5:R-:W-:Y:S01]  /*2c40*/  IMAD.U32 R3, R56, 0x10000, RZ ;  /* 0x0001000038037824 */ /* 0x020fe200078e00ff */
[----:B------:R-:W-:-:S02]  /*2c50*/  SHF.L.U32 R62, R52, 0x10, RZ ;  /* 0x00000010343e7819 */ /* 0x000fc400000006ff */
[----:B------:R-:W-:Y:S01]  /*2c60*/  PRMT R40, R56, 0x7632, R40 ;  /* 0x0000763238287816 */ /* 0x000fe20000000028 */
[----:B------:R-:W-:Y:S01]  /*2c70*/  FFMA.FTZ R65, R88, R65, R69 ;  /* 0x0000004158417223 */ /* 0x000fe20000010045 */
        /* <DEDUP_REMOVED lines=13> */
[----:B------:R-:W-:Y:S02]  /*2d50*/  SHF.L.U32 R52, R63, 0x10, RZ ;  /* 0x000000103f347819 */ /* 0x000fe400000006ff */
[----:B------:R-:W-:Y:S01]  /*2d60*/  SHF.L.U32 R66, R61, 0x10, RZ ;  /* 0x000000103d427819 */ /* 0x000fe200000006ff */
[----:B------:R-:W-:Y:S01]  /*2d70*/  FFMA.FTZ R62, R57, R62, R68 ;  /* 0x0000003e393e7223 */ /* 0x000fe20000010044 */
[----:B------:R-:W-:Y:S01]  /*2d80*/  SHF.L.U32 R41, R41, 0x10, RZ ;  /* 0x0000001029297819 */ /* 0x000fe200000006ff */
[--C-:B------:R-:W-:Y:S01]  /*2d90*/  FFMA.FTZ R52, R73, R52, R60.reuse ;  /* 0x0000003449347223 */ /* 0x100fe2000001003c */
[C---:B------:R-:W-:Y:S01]  /*2da0*/  PRMT R60, R54.reuse, 0x7632, R60 ;  /* 0x00007632363c7816 */ /* 0x040fe2000000003c */
[----:B------:R-:W-:Y:S01]  /*2db0*/  IMAD.U32 R56, R79, 0x10000, RZ ;  /* 0x000100004f387824 */ /* 0x000fe200078e00ff */
[----:B------:R-:W-:Y:S01]  /*2dc0*/  SHF.L.U32 R61, R54, 0x10, RZ ;  /* 0x00000010363d7819 */ /* 0x000fe200000006ff */
[----:B------:R-:W-:Y:S01]  /*2dd0*/  FFMA.FTZ R65, R41, R66, R62 ;  /* 0x0000004229417223 */ /* 0x000fe2000001003e */
[C---:B------:R-:W-:Y:S01]  /*2de0*/  PRMT R53, R58.reuse, 0x7632, R53 ;  /* 0x000076323a357816 */ /* 0x040fe20000000035 */
[----:B------:R-:W-:Y:S01]  /*2df0*/  IMAD.U32 R58, R58, 0x10000, RZ ;  /* 0x000100003a3a7824 */ /* 0x000fe200078e00ff */
[----:B------:R-:W-:Y:S01]  /*2e00*/  PRMT R79, R79, 0x7632, R79 ;  /* 0x000076324f4f7816 */ /* 0x000fe2000000004f */
[----:B------:R-:W-:Y:S01]  /*2e10*/  FFMA.FTZ R64, R73, R64, R92 ;  /* 0x0000004049407223 */ /* 0x000fe2000001005c */
[----:B------:R-:W-:-:S02]  /*2e20*/  PRMT R62, R4, 0x7632, R62 ;  /* 0x00007632043e7816 */ /* 0x000fc4000000003e */
[----:B------:R-:W-:Y:S01]  /*2e30*/  SHF.L.U32 R66, R4, 0x10, RZ ;  /* 0x0000001004427819 */ /* 0x000fe200000006ff */
[----:B------:R-:W-:Y:S01]  /*2e40*/  IMAD.U32 R4, R53, 0x10000, RZ ;  /* 0x0001000035047824 */ /* 0x000fe200078e00ff */
[----:B------:R-:W-:Y:S01]  /*2e50*/  SHF.L.U32 R63, R60, 0x10, RZ ;  /* 0x000000103c3f7819 */ /* 0x000fe200000006ff */
[----:B------:R-:W-:Y:S01]  /*2e60*/  FFMA.FTZ R61, R58, R61, R65 ;  /* 0x0000003d3a3d7223 */ /* 0x000fe20000010041 */
[----:B------:R-:W-:Y:S01]  /*2e70*/  SHF.L.U32 R54, R79, 0x10, RZ ;  /* 0x000000104f367819 */ /* 0x000fe200000006ff */
[----:B------:R-:W-:Y:S01]  /*2e80*/  FFMA.FTZ R56, R87, R56, R72 ;  /* 0x0000003857387223 */ /* 0x000fe20000010048 */
[----:B------:R-:W-:Y:S01]  /*2e90*/  SHF.L.U32 R53, R62, 0x10, RZ ;  /* 0x000000103e357819 */ /* 0x000fe200000006ff */
[----:B------:R-:W-:Y:S01]  /*2ea0*/  FFMA.FTZ R65, R3, R66, R64 ;  /* 0x0000004203417223 */ /* 0x000fe20000010040 */
[--C-:B------:R-:W-:Y:S01]  /*2eb0*/  FFMA.FTZ R60, R4, R63, R61.reuse ;  /* 0x0000003f043c7223 */ /* 0x100fe2000001003d */
        /* <DEDUP_REMOVED lines=11> */
[C---:B------:R-:W-:Y:S01]  /*2f70*/  PRMT R56, R6.reuse, 0x7632, R56 ;  /* 0x0000763206387816 */ /* 0x040fe20000000038 */
[----:B------:R-:W-:Y:S01]  /*2f80*/  FFMA.FTZ R63, R41, R64, R62 ;  /* 0x00000040293f7223 */ /* 0x000fe2000001003e */
[----:B------:R-:W-:Y:S01]  /*2f90*/  SHF.L.U32 R61, R6, 0x10, RZ ;  /* 0x00000010063d7819 */ /* 0x000fe200000006ff */
[----:B------:R-:W-:Y:S01]  /*2fa0*/  IMAD.U32 R6, R59, 0x10000, RZ ;  /* 0x000100003b067824 */ /* 0x000fe200078e00ff */
        /* <DEDUP_REMOVED lines=13> */
[--C-:B------:R-:W-:Y:S01]  /*3080*/  FFMA.FTZ R9, R5, R0, R56.reuse ;  /* 0x0000000005097223 */ /* 0x100fe20000010038 */
[----:B------:R-:W-:Y:S02]  /*3090*/  PRMT R7, R7, 0x7632, R7 ;  /* 0x0000763207077816 */ /* 0x000fe40000000007 */
[C---:B------:R-:W-:Y:S02]  /*30a0*/  PRMT R56, R80.reuse, 0x7632, R56 ;  /* 0x0000763250387816 */ /* 0x040fe40000000038 */
[----:B------:R-:W-:Y:S01]  /*30b0*/  SHF.L.U32 R80, R80, 0x10, RZ ;  /* 0x0000001050507819 */ /* 0x000fe200000006ff */
[----:B------:R-:W-:Y:S01]  /*30c0*/  FFMA.FTZ R60, R57, R60, R62 ;  /* 0x0000003c393c7223 */ /* 0x000fe2000001003e */
[----:B------:R-:W-:Y:S01]  /*30d0*/  SHF.L.U32 R0, R53, 0x10, RZ ;  /* 0x0000001035007819 */ /* 0x000fe200000006ff */
[----:B------:R-:W-:Y:S01]  /*30e0*/  IMAD.U32 R7, R7, 0x10000, RZ ;  /* 0x0001000007077824 */ /* 0x000fe200078e00ff */
[----:B------:R-:W-:Y:S01]  /*30f0*/  SHF.L.U32 R59, R56, 0x10, RZ ;  /* 0x00000010383b7819 */ /* 0x000fe200000006ff */
[----:B------:R-:W-:Y:S01]  /*3100*/  FFMA.FTZ R61, R3, R80, R2 ;  /* 0x00000050033d7223 */ /* 0x000fe20000010002 */
[C---:B------:R-:W-:Y:S01]  /*3110*/  SHF.L.U32 R53, R10.reuse, 0x10, RZ ;  /* 0x000000100a357819 */ /* 0x040fe200000006ff */
[----:B------:R-:W-:Y:S01]  /*3120*/  FFMA.FTZ R55, R41, R0, R60 ;  /* 0x0000000029377223 */ /* 0x000fe2000001003c */
[----:B------:R-:W-:Y:S01]  /*3130*/  PRMT R10, R10, 0x7632, R10 ;  /* 0x000076320a0a7816 */ /* 0x000fe2000000000a */
[--C-:B------:R-:W-:Y:S01]  /*3140*/  FFMA.FTZ R0, R6, R7, R9.reuse ;  /* 0x0000000706007223 */ /* 0x100fe20000010009 */
[C---:B------:R-:W-:Y:S01]  /*3150*/  PRMT R9, R81.reuse, 0x7632, R9 ;  /* 0x0000763251097816 */ /* 0x040fe20000000009 */
[----:B------:R-:W-:Y:S01]  /*3160*/  FFMA.FTZ R62, R40, R59, R61 ;  /* 0x0000003b283e7223 */ /* 0x000fe2000001003d */
[----:B------:R-:W-:Y:S01]  /*3170*/  SHF.L.U32 R56, R81, 0x10, RZ ;  /* 0x0000001051387819 */ /* 0x000fe200000006ff */
[----:B------:R-:W-:Y:S01]  /*3180*/  FFMA.FTZ R53, R58, R53, R55 ;  /* 0x000000353a357223 */ /* 0x000fe20000010037 */
[----:B------:R-:W-:Y:S01]  /*3190*/  IMAD.U32 R7, R10, 0x10000, RZ ;  /* 0x000100000a077824 */ /* 0x000fe200078e00ff */
[----:B------:R-:W-:-:S02]  /*31a0*/  SHF.L.U32 R60, R9, 0x10, RZ ;  /* 0x00000010093c7819 */ /* 0x000fc400000006ff */
[----:B------:R-:W-:Y:S01]  /*31b0*/  FFMA.FTZ R62, R57, R56, R62 ;  /* 0x00000038393e7223 */ /* 0x000fe2000001003e */
[----:B------:R-:W-:Y:S01]  /*31c0*/  FFMA.FTZ R56, R4, R7, R53 ;  /* 0x0000000704387223 */ /* 0x000fe20000010035 */
[C---:B------:R-:W-:Y:S02]  /*31d0*/  PRMT R7, R82.reuse, 0x7632, R7 ;  /* 0x0000763252077816 */ /* 0x040fe40000000007 */
[----:B------:R-:W-:Y:S01]  /*31e0*/  SHF.L.U32 R9, R82, 0x10, RZ ;  /* 0x0000001052097819 */ /* 0x000fe200000006ff */
[----:B------:R-:W-:Y:S01]  /*31f0*/  FFMA.FTZ R53, R41, R60, R62 ;  /* 0x0000003c29357223 */ /* 0x000fe2000001003e */
[C---:B------:R-:W-:Y:S02]  /*3200*/  PRMT R2, R11.reuse, 0x7632, R2 ;  /* 0x000076320b027816 */ /* 0x040fe40000000002 */
[----:B------:R-:W-:Y:S02]  /*3210*/  SHF.L.U32 R10, R11, 0x10, RZ ;  /* 0x000000100b0a7819 */ /* 0x000fe400000006ff */
[C---:B------:R-:W-:Y:S01]  /*3220*/  PRMT R55, R12.reuse, 0x7632, R55 ;  /* 0x000076320c377816 */ /* 0x040fe20000000037 */
[----:B------:R-:W-:Y:S01]  /*3230*/  IMAD.U32 R12, R12, 0x10000, RZ ;  /* 0x000100000c0c7824 */ /* 0x000fe200078e00ff */
[----:B------:R-:W-:Y:S01]  /*3240*/  SHF.L.U32 R11, R7, 0x10, RZ ;  /* 0x00000010070b7819 */ /* 0x000fe200000006ff */
[----:B------:R-:W-:-:S02]  /*3250*/  FFMA.FTZ R9, R58, R9, R53 ;  /* 0x000000093a097223 */ /* 0x000fc40000010035 */
[----:B------:R-:W-:Y:S02]  /*3260*/  FFMA.FTZ R53, R3, R12, R52 ;  /* 0x0000000c03357223 */ /* 0x000fe40000010034 */
[--C-:B------:R-:W-:Y:S01]  /*3270*/  FFMA.FTZ R12, R4, R11, R9.reuse ;  /* 0x0000000b040c7223 */ /* 0x100fe20000010009 */
[C---:B------:R-:W-:Y:S02]  /*3280*/  PRMT R9, R20.reuse, 0x7632, R9 ;  /* 0x0000763214097816 */ /* 0x040fe40000000009 */
[----:B------:R-:W-:Y:S01]  /*3290*/  SHF.L.U32 R11, R20, 0x10, RZ ;  /* 0x00000010140b7819 */ /* 0x000fe200000006ff */
[----:B------:R-:W-:Y:S01]  /*32a0*/  FFMA.FTZ R7, R5, R10, R56 ;  /* 0x0000000a05077223 */ /* 0x000fe20000010038 */
[----:B------:R-:W-:Y:S01]  /*32b0*/  SHF.L.U32 R55, R55, 0x10, RZ ;  /* 0x0000001037377819 */ /* 0x000fe200000006ff */
[----:B------:R-:W-:Y:S01]  /*32c0*/  IMAD.U32 R10, R83, 0x10000, RZ ;  /* 0x00010000530a7824 */ /* 0x000fe200078e00ff */
[----:B------:R-:W-:Y:S01]  /*32d0*/  SHF.L.U32 R9, R9, 0x10, RZ ;  /* 0x0000001009097819 */ /* 0x000fe200000006ff */
[----:B------:R-:W-:Y:S01]  /*32e0*/  FFMA.FTZ R11, R3, R11, R54 ;  /* 0x0000000b030b7223 */ /* 0x000fe20000010036 */
[----:B------:R-:W-:Y:S01]  /*32f0*/  SHF.L.U32 R20, R13, 0x10, RZ ;  /* 0x000000100d147819 */ /* 0x000fe200000006ff */
[C---:B------:R-:W-:Y:S01]  /*3300*/  FFMA.FTZ R52, R40.reuse, R55, R53 ;  /* 0x0000003728347223 */ /* 0x040fe20000010035 */
[----:B------:R-:W-:Y:S01]  /*3310*/  FFMA.FTZ R12, R5, R10, R12 ;  /* 0x0000000a050c7223 */ /* 0x000fe2000001000c */
[----:B------:R-:W-:Y:S01]  /*3320*/  FFMA.FTZ R54, R40, R9, R11 ;  /* 0x0000000928367223 */ /* 0x000fe2000001000b */
[----:B------:R-:W-:-:S02]  /*3330*/  PRMT R13, R13, 0x7632, R13 ;  /* 0x000076320d0d7816 */ /* 0x000fc4000000000d */
[C---:B------:R-:W-:Y:S02]  /*3340*/  PRMT R9, R21.reuse, 0x7632, R9 ;  /* 0x0000763215097816 */ /* 0x040fe40000000009 */
        /* <DEDUP_REMOVED lines=8> */
[----:B------:R-:W-:Y:S01]  /*33d0*/  SHF.L.U32 R83, R83, 0x10, RZ ;  /* 0x0000001053537819 */ /* 0x000fe200000006ff */
[C---:B------:R-:W-:Y:S01]  /*33e0*/  FFMA.FTZ R7, R41.reuse, R20, R52 ;  /* 0x0000001429077223 */ /* 0x040fe20000010034 */
[----:B------:R-:W-:Y:S01]  /*33f0*/  IMAD.U32 R3, R14, 0x10000, RZ ;  /* 0x000100000e037824 */ /* 0x000fe200078e00ff */
[----:B------:R-:W-:Y:S01]  /*3400*/  SHF.L.U32 R13, R22, 0x10, RZ ;  /* 0x00000010160d7819 */ /* 0x000fe200000006ff */
[----:B------:R-:W-:Y:S01]  /*3410*/  FFMA.FTZ R40, R41, R40, R57 ;  /* 0x0000002829287223 */ /* 0x000fe20000010039 */
[----:B------:R-:W-:-:S02]  /*3420*/  PRMT R14, R14, 0x7632, R14 ;  /* 0x000076320e0e7816 */ /* 0x000fc4000000000e */
[----:B------:R-:W-:Y:S01]  /*3430*/  PRMT R22, R22, 0x7632, R22 ;  /* 0x0000763216167816 */ /* 0x000fe20000000016 */
[----:B------:R-:W-:Y:S01]  /*3440*/  FFMA.FTZ R2, R6, R83, R12 ;  /* 0x0000005306027223 */ /* 0x000fe2000001000c */
[C---:B------:R-:W-:Y:S01]  /*3450*/  FFMA.FTZ R11, R58.reuse, R3, R7 ;  /* 0x000000033a0b7223 */ /* 0x040fe20000010007 */
[C---:B------:R-:W-:Y:S01]  /*3460*/  PRMT R9, R15.reuse, 0x7632, R9 ;  /* 0x000076320f097816 */ /* 0x040fe20000000009 */
[----:B------:R-:W-:Y:S01]  /*3470*/  FFMA.FTZ R40, R58, R13, R40 ;  /* 0x0000000d3a287223 */ /* 0x000fe20000010028 */
[----:B------:R-:W-:Y:S01]  /*3480*/  SHF.L.U32 R12, R15, 0x10, RZ ;  /* 0x000000100f0c7819 */ /* 0x000fe200000006ff */
[----:B------:R-:W-:Y:S01]  /*3490*/  IMAD.U32 R13, R22, 0x10000, RZ ;  /* 0x00010000160d7824 */ /* 0x000fe200078e00ff */
[----:B------:R-:W-:Y:S02]  /*34a0*/  SHF.L.U32 R7, R14, 0x10, RZ ;  /* 0x000000100e077819 */ /* 0x000fe400000006ff */
[----:B------:R-:W-:Y:S02]  /*34b0*/  PRMT R20, R28, 0x7632, R20 ;  /* 0x000076321c147816 */ /* 0x000fe40000000014 */
[----:B------:R-:W-:-:S02]  /*34c0*/  PRMT R15, R36, 0x7632, R15 ;  /* 0x00007632240f7816 */ /* 0x000fc4000000000f */
[----:B------:R-:W-:Y:S02]  /*34d0*/  SHF.L.U32 R28, R28, 0x10, RZ ;  /* 0x000000101c1c7819 */ /* 0x000fe400000006ff */
[----:B------:R-:W-:Y:S01]  /*34e0*/  SHF.L.U32 R3, R36, 0x10, RZ ;  /* 0x0000001024037819 */ /* 0x000fe200000006ff */
[C---:B------:R-:W-:Y:S01]  /*34f0*/  FFMA.FTZ R14, R4.reuse, R7, R11 ;  /* 0x00000007040e7223 */ /* 0x040fe2000001000b */
[----:B------:R-:W-:Y:S01]  /*3500*/  FFMA.FTZ R13, R4, R13, R40 ;  /* 0x0000000d040d7223 */ /* 0x000fe20000010028 */
[----:B------:R-:W-:Y:S01]  /*3510*/  SHF.L.U32 R11, R20, 0x10, RZ ;  /* 0x00000010140b7819 */ /* 0x000fe200000006ff */
[----:B------:R-:W-:Y:S02]  /*3520*/  IMAD.U32 R4, R15, 0x10000, RZ ;  /* 0x000100000f047824 */ /* 0x000fe400078e00ff */
[----:B------:R-:W-:Y:S01]  /*3530*/  FFMA.FTZ R15, R3, R28, R8 ;  /* 0x0000001c030f7223 */ /* 0x000fe20000010008 */
[----:B------:R-:W-:-:S03]  /*3540*/  SHF.L.U32 R8, R23, 0x10, RZ ;  /* 0x0000001017087819 */ /* 0x000fc600000006ff */
[----:B------:R-:W-:Y:S01]  /*3550*/  FFMA.FTZ R22, R4, R11, R15 ;  /* 0x0000000b04167223 */ /* 0x000fe2000001000f */
[----:B------:R-:W-:Y:S01]  /*3560*/  FFMA.FTZ R11, R5, R12, R14 ;  /* 0x0000000c050b7223 */ /* 0x000fe2000001000e */
[----:B------:R-:W-:Y:S01]  /*3570*/  SHF.L.U32 R20, R29, 0x10, RZ ;  /* 0x000000101d147819 */ /* 0x000fe200000006ff */
[----:B------:R-:W-:Y:S01]  /*3580*/  FFMA.FTZ R12, R5, R8, R13 ;  /* 0x00000008050c7223 */ /* 0x000fe2000001000d */
[----:B------:R-:W-:Y:S02]  /*3590*/  SHF.L.U32 R7, R37, 0x10, RZ ;  /* 0x0000001025077819 */ /* 0x000fe400000006ff */
[----:B------:R-:W-:Y:S02]  /*35a0*/  PRMT R29, R29, 0x7632, R29 ;  /* 0x000076321d1d7816 */ /* 0x000fe4000000001d */
[----:B------:R-:W-:Y:S02]  /*35b0*/  PRMT R5, R37, 0x7632, R5 ;  /* 0x0000763225057816 */ /* 0x000fe40000000005 */
[C---:B------:R-:W-:Y:S01]  /*35c0*/  PRMT R8, R32.reuse, 0x7632, R8 ;  /* 0x0000763220087816 */ /* 0x040fe20000000008 */
[----:B------:R-:W-:Y:S01]  /*35d0*/  IMAD.U32 R32, R32, 0x10000, RZ ;  /* 0x0001000020207824 */ /* 0x000fe200078e00ff */
[----:B------:R-:W-:Y:S01]  /*35e0*/  SHF.L.U32 R9, R9, 0x10, RZ ;  /* 0x0000001009097819 */ /* 0x000fe200000006ff */
[----:B------:R-:W-:Y:S01]  /*35f0*/  FFMA.FTZ R20, R7, R20, R22 ;  /* 0x0000001407147223 */ /* 0x000fe20000010016 */
[----:B------:R-:W-:Y:S01]  /*3600*/  SHF.L.U32 R14, R29, 0x10, RZ ;  /* 0x000000101d0e7819 */ /* 0x000fe200000006ff */
[----:B------:R-:W-:Y:S01]  /*3610*/  IMAD.U32 R5, R5, 0x10000, RZ ;  /* 0x0001000005057824 */ /* 0x000fe200078e00ff */
[----:B------:R-:W-:Y:S01]  /*3620*/  SHF.L.U32 R13, R8, 0x10, RZ ;  /* 0x00000010080d7819 */ /* 0x000fe200000006ff */
[----:B------:R-:W-:Y:S01]  /*3630*/  FFMA.FTZ R15, R3, R32, R0 ;  /* 0x00000020030f7223 */ /* 0x000fe20000010000 */
[----:B------:R-:W-:Y:S01]  /*3640*/  FFMA.FTZ R8, R6, R9, R11 ;  /* 0x0000000906087223 */ /* 0x000fe2000001000b */
[----:B------:R-:W-:Y:S01]  /*3650*/  PRMT R23, R23, 0x7632, R23 ;  /* 0x0000763217177816 */ /* 0x000fe20000000017 */
[----:B------:R-:W-:Y:S01]  /*3660*/  FFMA.FTZ R11, R5, R14, R20 ;  /* 0x0000000e050b7223 */ /* 0x000fe20000010014 */
[----:B------:R-:W-:Y:S01]  /*3670*/  SHF.L.U32 R9, R30, 0x10, RZ ;  /* 0x000000101e097819 */ /* 0x000fe200000006ff */
[----:B------:R-:W-:Y:S01]  /*3680*/  FFMA.FTZ R22, R4, R13, R15 ;  /* 0x0000000d04167223 */ /* 0x000fe2000001000f */
[C---:B------:R-:W-:Y:S01]  /*3690*/  PRMT R14, R33.reuse, 0x7632, R14 ;  /* 0x00007632210e7816 */ /* 0x040fe2000000000e */
[----:B------:R-:W-:Y:S01]  /*36a0*/  IMAD.U32 R20, R33, 0x10000, RZ ;  /* 0x0001000021147824 */ /* 0x000fe200078e00ff */
[----:B------:R-:W-:-:S02]  /*36b0*/  SHF.L.U32 R0, R38, 0x10, RZ ;  /* 0x0000001026007819 */ /* 0x000fc400000006ff */
[----:B------:R-:W-:Y:S02]  /*36c0*/  PRMT R38, R38, 0x7632, R38 ;  /* 0x0000763226267816 */ /* 0x000fe40000000026 */
[----:B------:R-:W-:Y:S02]  /*36d0*/  PRMT R30, R30, 0x7632, R30 ;  /* 0x000076321e1e7816 */ /* 0x000fe4000000001e */
[----:B------:R-:W-:Y:S01]  /*36e0*/  SHF.L.U32 R23, R23, 0x10, RZ ;  /* 0x0000001017177819 */ /* 0x000fe200000006ff */
[----:B------:R-:W-:Y:S01]  /*36f0*/  FFMA.FTZ R13, R0, R9, R11 ;  /* 0x00000009000d7223 */ /* 0x000fe2000001000b */
[----:B------:R-:W-:Y:S01]  /*3700*/  SHF.L.U32 R14, R14, 0x10, RZ ;  /* 0x000000100e0e7819 */ /* 0x000fe200000006ff */
[----:B------:R-:W-:Y:S01]  /*3710*/  FFMA.FTZ R20, R7, R20, R22 ;  /* 0x0000001407147223 */ /* 0x000fe20000010016 */
[----:B------:R-:W-:Y:S01]  /*3720*/  SHF.L.U32 R38, R38, 0x10, RZ ;  /* 0x0000001026267819 */ /* 0x000fe200000006ff */
[----:B------:R-:W-:Y:S02]  /*3730*/  IMAD.U32 R9, R30, 0x10000, RZ ;  /* 0x000100001e097824 */ /* 0x000fe400078e00ff */
        /* <DEDUP_REMOVED lines=11> */
[----:B------:R-:W-:Y:S02]  /*37f0*/  SHF.L.U32 R14, R31, 0x10, RZ ;  /* 0x000000101f0e7819 */ /* 0x000fe400000006ff */
[----:B------:R-:W-:-:S02]  /*3800*/  SHF.L.U32 R13, R16, 0x10, RZ ;  /* 0x00000010100d7819 */ /* 0x000fc400000006ff */
[----:B------:R-:W-:Y:S01]  /*3810*/  SHF.L.U32 R21, R11, 0x10, RZ ;  /* 0x000000100b157819 */ /* 0x000fe200000006ff */
[----:B------:R-:W-:Y:S01]  /*3820*/  FFMA.FTZ R9, R39, R14, R20 ;  /* 0x0000000e27097223 */ /* 0x000fe20000010014 */
[----:B------:R-:W-:Y:S01]  /*3830*/  PRMT R11, R31, 0x7632, R11 ;  /* 0x000076321f0b7816 */ /* 0x000fe2000000000b */
[----:B------:R-:W-:Y:S01]  /*3840*/  FFMA.FTZ R14, R4, R13, R15 ;  /* 0x0000000d040e7223 */ /* 0x000fe2000001000f */
[C---:B------:R-:W-:Y:S02]  /*3850*/  SHF.L.U32 R10, R17.reuse, 0x10, RZ ;  /* 0x00000010110a7819 */ /* 0x040fe400000006ff */
        /* <DEDUP_REMOVED lines=9> */
[----:B------:R-:W-:Y:S01]  /*38f0*/  IMAD.U32 R22, R35, 0x10000, RZ ;  /* 0x0001000023167824 */ /* 0x000fe200078e00ff */
[C---:B------:R-:W-:Y:S01]  /*3900*/  PRMT R16, R24.reuse, 0x7632, R16 ;  /* 0x0000763218107816 */ /* 0x040fe20000000010 */
[----:B------:R-:W-:Y:S01]  /*3910*/  FFMA.FTZ R15, R5, R10, R14 ;  /* 0x0000000a050f7223 */ /* 0x000fe2000001000e */
[----:B------:R-:W-:Y:S01]  /*3920*/  IMAD.U32 R24, R24, 0x10000, RZ ;  /* 0x0001000018187824 */ /* 0x000fe200078e00ff */
[----:B------:R-:W-:Y:S01]  /*3930*/  SHF.L.U32 R11, R11, 0x10, RZ ;  /* 0x000000100b0b7819 */ /* 0x000fe200000006ff */
[----:B------:R-:W-:Y:S01]  /*3940*/  FFMA.FTZ R22, R39, R22, R21 ;  /* 0x0000001627167223 */ /* 0x000fe20000010015 */
[----:B------:R-:W-:Y:S01]  /*3950*/  SHF.L.U32 R17, R16, 0x10, RZ ;  /* 0x0000001010117819 */ /* 0x000fe200000006ff */
[----:B------:R-:W-:Y:S01]  /*3960*/  FFMA.FTZ R13, R0, R13, R15 ;  /* 0x0000000d000d7223 */ /* 0x000fe2000001000f */
[----:B------:R-:W-:Y:S01]  /*3970*/  FFMA.FTZ R21, R3, R24, R2 ;  /* 0x0000001803157223 */ /* 0x000fe20000010002 */
[----:B------:R-:W-:-:S02]  /*3980*/  IMAD.U32 R14, R25, 0x10000, RZ ;  /* 0x00010000190e7824 */ /* 0x000fc400078e00ff */
[----:B------:R-:W-:Y:S01]  /*3990*/  FFMA.FTZ R10, R38, R11, R13 ;  /* 0x0000000b260a7223 */ /* 0x000fe2000001000d */
[----:B------:R-:W-:Y:S01]  /*39a0*/  FFMA.FTZ R16, R4, R17, R21 ;  /* 0x0000001104107223 */ /* 0x000fe20000010015 */
[C---:B------:R-:W-:Y:S02]  /*39b0*/  SHF.L.U32 R13, R44.reuse, 0x10, RZ ;  /* 0x000000102c0d7819 */ /* 0x040fe400000006ff */
[----:B------:R-:W-:Y:S02]  /*39c0*/  PRMT R25, R25, 0x7632, R25 ;  /* 0x0000763219197816 */ /* 0x000fe40000000019 */
[----:B------:R-:W-:Y:S01]  /*39d0*/  PRMT R44, R44, 0x7632, R44 ;  /* 0x000076322c2c7816 */ /* 0x000fe2000000002c */
[----:B------:R-:W-:Y:S01]  /*39e0*/  FFMA.FTZ R16, R7, R14, R16 ;  /* 0x0000000e07107223 */ /* 0x000fe20000010010 */
[----:B------:R-:W-:Y:S01]  /*39f0*/  SHF.L.U32 R2, R19, 0x10, RZ ;  /* 0x0000001013027819 */ /* 0x000fe200000006ff */
[----:B------:R-:W-:Y:S01]  /*3a00*/  FFMA.FTZ R21, R3, R13, R8 ;  /* 0x0000000d03157223 */ /* 0x000fe20000010008 */
[----:B------:R-:W-:-:S02]  /*3a10*/  SHF.L.U32 R14, R25, 0x10, RZ ;  /* 0x00000010190e7819 */ /* 0x000fc400000006ff */
[----:B------:R-:W-:Y:S01]  /*3a20*/  SHF.L.U32 R17, R44, 0x10, RZ ;  /* 0x000000102c117819 */ /* 0x000fe200000006ff */
[C---:B------:R-:W-:Y:S02]  /*3a30*/  IMAD.U32 R13, R26.reuse, 0x10000, RZ ;  /* 0x000100001a0d7824 */ /* 0x040fe400078e00ff */
[----:B------:R-:W-:Y:S01]  /*3a40*/  FFMA.FTZ R11, R39, R2, R10 ;  /* 0x00000002270b7223 */ /* 0x000fe2000001000a */
[----:B------:R-:W-:Y:S01]  /*3a50*/  FFMA.FTZ R15, R5, R14, R16 ;  /* 0x0000000e050f7223 */ /* 0x000fe20000010010 */
[----:B------:R-:W-:Y:S01]  /*3a60*/  PRMT R26, R26, 0x7632, R26 ;  /* 0x000076321a1a7816 */ /* 0x000fe2000000001a */
[----:B------:R-:W-:Y:S01]  /*3a70*/  FFMA.FTZ R18, R4, R17, R21 ;  /* 0x0000001104127223 */ /* 0x000fe20000010015 */
[C---:B------:R-:W-:Y:S02]  /*3a80*/  PRMT R10, R45.reuse, 0x7632, R10 ;  /* 0x000076322d0a7816 */ /* 0x040fe4000000000a */
[----:B------:R-:W-:Y:S02]  /*3a90*/  SHF.L.U32 R14, R45, 0x10, RZ ;  /* 0x000000102d0e7819 */ /* 0x000fe400000006ff */
[----:B------:R-:W-:-:S02]  /*3aa0*/  PRMT R17, R48, 0x7632, R17 ;  /* 0x0000763230117816 */ /* 0x000fc40000000011 */
[----:B------:R-:W-:Y:S01]  /*3ab0*/  SHF.L.U32 R48, R48, 0x10, RZ ;  /* 0x0000001030307819 */ /* 0x000fe200000006ff */
[----:B------:R-:W-:Y:S01]  /*3ac0*/  FFMA.FTZ R15, R0, R13, R15 ;  /* 0x0000000d000f7223 */ /* 0x000fe2000001000f */
        /* <DEDUP_REMOVED lines=8> */
[----:B------:R-:W-:-:S02]  /*3b50*/  IMAD.U32 R14, R49, 0x10000, RZ ;  /* 0x00010000310e7824 */ /* 0x000fc400078e00ff */
[----:B------:R-:W-:Y:S01]  /*3b60*/  FFMA.FTZ R4, R4, R17, R3 ;  /* 0x0000001104047223 */ /* 0x000fe20000010003 */
[C---:B------:R-:W-:Y:S02]  /*3b70*/  SHF.L.U32 R3, R46.reuse, 0x10, RZ ;  /* 0x000000102e037819 */ /* 0x040fe400000006ff */
        /* <DEDUP_REMOVED lines=16> */
[----:B------:R-:W-:Y:S02]  /*3c80*/  PRMT R35, R35, 0x7632, R35 ;  /* 0x0000763223237816 */ /* 0x000fe40000000023 */
[----:B------:R-:W-:Y:S01]  /*3c90*/  PRMT R19, R19, 0x7632, R19 ;  /* 0x0000763213137816 */ /* 0x000fe20000000013 */
[----:B------:R-:W-:Y:S01]  /*3ca0*/  FFMA.FTZ R38, R38, R5, R7 ;  /* 0x0000000526267223 */ /* 0x000fe20000010007 */
[----:B------:R-:W-:-:S02]  /*3cb0*/  PRMT R47, R47, 0x7632, R47 ;  /* 0x000076322f2f7816 */ /* 0x000fc4000000002f */
[C---:B------:R-:W-:Y:S02]  /*3cc0*/  PRMT R0, R51.reuse, 0x7632, R0 ;  /* 0x0000763233007816 */ /* 0x040fe40000000000 */
[----:B------:R-:W-:Y:S02]  /*3cd0*/  SHF.L.U32 R10, R51, 0x10, RZ ;  /* 0x00000010330a7819 */ /* 0x000fe400000006ff */
[----:B------:R-:W-:Y:S02]  /*3ce0*/  SHF.L.U32 R3, R2, 0x10, RZ ;  /* 0x0000001002037819 */ /* 0x000fe400000006ff */
[----:B------:R-:W0:Y:S01]  /*3cf0*/  SHFL.BFLY PT, R2, R9, 0x10, 0x1f ;  /* 0x0e001f0009027f89 */ /* 0x000e2200000e0000 */
[----:B------:R-:W-:Y:S01]  /*3d00*/  SHF.L.U32 R35, R35, 0x10, RZ ;  /* 0x0000001023237819 */ /* 0x000fe200000006ff */
[----:B------:R-:W-:Y:S01]  /*3d10*/  IMAD.U32 R19, R19, 0x10000, RZ ;  /* 0x0001000013137824 */ /* 0x000fe200078e00ff */
[----:B------:R-:W-:Y:S01]  /*3d20*/  SHF.L.U32 R47, R47, 0x10, RZ ;  /* 0x000000102f2f7819 */ /* 0x000fe200000006ff */
[----:B------:R-:W-:Y:S01]  /*3d30*/  FFMA.FTZ R10, R39, R10, R38 ;  /* 0x0000000a270a7223 */ /* 0x000fe20000010026 */
[----:B------:R-:W-:Y:S01]  /*3d40*/  SHF.L.U32 R5, R0, 0x10, RZ ;  /* 0x0000001000057819 */ /* 0x000fe200000006ff */
[C---:B------:R-:W-:Y:S01]  /*3d50*/  FFMA.FTZ R22, R6.reuse, R35, R22 ;  /* 0x0000002306167223 */ /* 0x040fe20000010016 */
[C---:B------:R-:W-:Y:S01]  /*3d60*/  FFMA.FTZ R11, R6.reuse, R19, R11 ;  /* 0x00000013060b7223 */ /* 0x040fe2000001000b */
[C---:B------:R-:W-:Y:S01]  /*3d70*/  FFMA.FTZ R3, R6.reuse, R3, R8 ;  /* 0x0000000306037223 */ /* 0x040fe20000010008 */
[C---:B------:R-:W-:Y:S01]  /*3d80*/  FFMA.FTZ R4, R6.reuse, R47, R4 ;  /* 0x0000002f06047223 */ /* 0x040fe20000010004 */
[----:B------:R-:W-:Y:S01]  /*3d90*/  FFMA.FTZ R5, R6, R5, R10 ;  /* 0x0000000506057223 */ /* 0x000fe2000001000a */
[----:B------:R-:W1:Y:S04]  /*3da0*/  SHFL.BFLY PT, R13, R22, 0x10, 0x1f ;  /* 0x0e001f00160d7f89 */ /* 0x000e6800000e0000 */
[----:B------:R-:W2:Y:S04]  /*3db0*/  SHFL.BFLY PT, R0, R11, 0x10, 0x1f ;  /* 0x0e001f000b007f89 */ /* 0x000ea800000e0000 */
[----:B------:R-:W3:Y:S04]  /*3dc0*/  SHFL.BFLY PT, R6, R3, 0x10, 0x1f ;  /* 0x0e001f0003067f89 */ /* 0x000ee800000e0000 */
[----:B------:R-:W4:Y:S04]  /*3dd0*/  SHFL.BFLY PT, R15, R4, 0x10, 0x1f ;  /* 0x0e001f00040f7f89 */ /* 0x000f2800000e0000 */
[----:B------:R-:W5:Y:S01]  /*3de0*/  SHFL.BFLY PT, R10, R5, 0x10, 0x1f ;  /* 0x0e001f00050a7f89 */ /* 0x000f6200000e0000 */
[----:B0-----:R-:W-:-:S05]  /*3df0*/  FADD.FTZ R2, R9, R2 ;  /* 0x0000000209027221 */ /* 0x001fca0000010000 */
[----:B------:R-:W0:Y:S01]  /*3e00*/  SHFL.BFLY PT, R7, R2, 0x8, 0x1f ;  /* 0x0d001f0002077f89 */ /* 0x000e2200000e0000 */
[----:B-1----:R-:W-:Y:S01]  /*3e10*/  FADD.FTZ R13, R22, R13 ;  /* 0x0000000d160d7221 */ /* 0x002fe20000010000 */
[----:B--2---:R-:W-:Y:S01]  /*3e20*/  FADD.FTZ R8, R11, R0 ;  /* 0x000000000b087221 */ /* 0x004fe20000010000 */
[----:B---3--:R-:W-:Y:S01]  /*3e30*/  FADD.FTZ R9, R3, R6 ;  /* 0x0000000603097221 */ /* 0x008fe20000010000 */
[----:B----4-:R-:W-:Y:S01]  /*3e40*/  FADD.FTZ R15, R4, R15 ;  /* 0x0000000f040f7221 */ /* 0x010fe20000010000 */
[----:B-----5:R-:W-:Y:S01]  /*3e50*/  FADD.FTZ R12, R5, R10 ;  /* 0x0000000a050c7221 */ /* 0x020fe20000010000 */
        /* <DEDUP_REMOVED lines=11> */
[----:B-----5:R-:W-:Y:S02]  /*3f10*/  FADD.FTZ R14, R12, R5 ;  /* 0x000000050c0e7221 */ /* 0x020fe40000010000 */
        /* <DEDUP_REMOVED lines=17> */
[----:B0-----:R-:W-:Y:S01]  /*4030*/  FADD.FTZ R3, R0, R3 ;  /* 0x0000000300037221 */ /* 0x001fe20000010000 */
[----:B------:R-:W0:Y:S04]  /*4040*/  S2UR UR5, SR_CgaCtaId ;  /* 0x00000000000579c3 */ /* 0x000e280000008800 */
        /* <DEDUP_REMOVED lines=11> */
[----:B------:R-:W-:Y:S01]  /*4100*/  LOP3.LUT P0, R0, R43, 0x1f, RZ, 0xc0, !PT ;  /* 0x0000001f2b007812 */ /* 0x000fe2000780c0ff */
[----:B------:R-:W-:Y:S01]  /*4110*/  UMOV UR4, 0x400 ;  /* 0x0000040000047882 */ /* 0x000fe20000000000 */
[----:B------:R-:W-:Y:S01]  /*4120*/  SHF.R.U32.HI R2, RZ, 0x3, R43 ;  /* 0x00000003ff027819 */ /* 0x000fe2000001162b */
[----:B0-----:R-:W-:Y:S01]  /*4130*/  ULEA UR4, UR5, UR4, 0x18 ;  /* 0x0000000405047291 */ /* 0x001fe2000f8ec0ff */
[----:B------:R-:W-:-:S02]  /*4140*/  FADD.FTZ R3, R3, R4 ;  /* 0x0000000403037221 */ /* 0x000fc40000010000 */
[----:B------:R-:W-:Y:S02]  /*4150*/  LOP3.LUT R2, R2, 0xc, RZ, 0xc0, !PT ;  /* 0x0000000c02027812 */ /* 0x000fe400078ec0ff */
[----:B------:R-:W-:-:S05]  /*4160*/  ISETP.NE.AND P1, PT, R0, RZ, PT ;  /* 0x000000ff0000720c */ /* 0x000fca0003f25270 */
[----:B------:R0:W-:Y:S01]  /*4170*/  @!P0 STS [R2+UR4], R3 ;  /* 0x0000000302008988 */ /* 0x0001e20008000804 */
[----:B------:R-:W-:Y:S01]  /*4180*/  ISETP.NE.AND P0, PT, R43, RZ, PT ;  /* 0x000000ff2b00720c */ /* 0x000fe20003f05270 */
[----:B-1----:R-:W-:Y:S01]  /*4190*/  FADD.FTZ R5, R6, R5 ;  /* 0x0000000506057221 */ /* 0x002fe20000010000 */
[----:B--2---:R-:W-:Y:S01]  /*41a0*/  FADD.FTZ R7, R8, R7 ;  /* 0x0000000708077221 */ /* 0x004fe20000010000 */
[----:B---3--:R-:W-:Y:S01]  /*41b0*/  FADD.FTZ R9, R10, R9 ;  /* 0x000000090a097221 */ /* 0x008fe20000010000 */
[----:B----4-:R-:W-:Y:S01]  /*41c0*/  FADD.FTZ R11, R12, R11 ;  /* 0x0000000b0c0b7221 */ /* 0x010fe20000010000 */
[----:B-----5:R-:W-:Y:S02]  /*41d0*/  FADD.FTZ R13, R14, R13 ;  /* 0x0000000d0e0d7221 */ /* 0x020fe40000010000 */
[----:B------:R0:W-:Y:S01]  /*41e0*/  @!P1 STS [R2+UR4+0x10], R5 ;  /* 0x0000100502009988 */ /* 0x0001e20008000804 */
[----:B------:R-:W-:Y:S03]  /*41f0*/  BSSY.RECONVERGENT B0, `(.L_x_38) ;  /* 0x000002d000007945 */ /* 0x000fe60003800200 */
[----:B------:R0:W-:Y:S04]  /*4200*/  @!P1 STS [R2+UR4+0x20], R7 ;  /* 0x0000200702009988 */ /* 0x0001e80008000804 */
[----:B------:R0:W-:Y:S04]  /*4210*/  @!P1 STS [R2+UR4+0x30], R9 ;  /* 0x0000300902009988 */ /* 0x0001e80008000804 */
[----:B------:R0:W-:Y:S04]  /*4220*/  @!P1 STS [R2+UR4+0x40], R11 ;  /* 0x0000400b02009988 */ /* 0x0001e80008000804 */
[----:B------:R0:W-:Y:S01]  /*4230*/  @!P1 STS [R2+UR4+0x50], R13 ;  /* 0x0000500d02009988 */ /* 0x0001e20008000804 */
[----:B------:R-:W-:Y:S06]  /*4240*/  BAR.SYNC.DEFER_BLOCKING 0x0 ;  /* 0x0000000000007b1d */ /* 0x000fec0000010000 */
[----:B------:R-:W-:Y:S05]  /*4250*/  @P0 BRA `(.L_x_39) ;  /* 0x0000000000980947 */ /* 0x000fea0003800000 */
[----:B0-----:R-:W0:Y:S01]  /*4260*/  LDS.128 R12, [UR4] ;  /* 0x00000004ff0c7984 */ /* 0x001e220008000c00 */
[----:B------:R-:W1:Y:S03]  /*4270*/  LDC.64 R2, c[0x0][0x380] ;  /* 0x0000e000ff027b82 */ /* 0x000e660000000a00 */
[----:B------:R-:W2:Y:S04]  /*4280*/  LDS.128 R16, [UR4+0x10] ;  /* 0x00001004ff107984 */ /* 0x000ea80008000c00 */
[----:B------:R-:W3:Y:S04]  /*4290*/  LDS.128 R20, [UR4+0x20] ;  /* 0x00002004ff147984 */ /* 0x000ee80008000c00 */
[----:B------:R-:W4:Y:S04]  /*42a0*/  LDS.128 R24, [UR4+0x30] ;  /* 0x00003004ff187984 */ /* 0x000f280008000c00 */
[----:B------:R-:W5:Y:S04]  /*42b0*/  LDS.128 R8, [UR4+0x40] ;  /* 0x00004004ff087984 */ /* 0x000f680008000c00 */
[----:B------:R-:W5:Y:S01]  /*42c0*/  LDS.128 R4, [UR4+0x50] ;  /* 0x00005004ff047984 */ /* 0x000f620008000c00 */
[----:B-1----:R-:W-:-:S04]  /*42d0*/  IMAD.WIDE.U32 R42, R42, 0x4, R2 ;  /* 0x000000042a2a7825 */ /* 0x002fc800078e0002 */
        /* <DEDUP_REMOVED lines=29> */
[----:B------:R1:W-:Y:S02]  /*44b0*/  STG.E desc[UR6][R42.64+0x1e00], R7 ;  /* 0x001e00072a007986 */ /* 0x0003e4000c101906 */
.L_x_39:
[----:B------:R-:W-:Y:S05]  /*44c0*/  BSYNC.RECONVERGENT B0 ;  /* 0x0000000000007941 */ /* 0x000fea0003800200 */
.L_x_38:
[----:B------:R-:W-:Y:S01]  /*44d0*/  PREEXIT ;  /* 0x000000000000782d */ /* 0x000fe20000000000 */
[----:B------:R-:W-:Y:S05]  /*44e0*/  EXIT ;  /* 0x000000000000794d */ /* 0x000fea0003800000 */
.L_x_40:
        /* <DEDUP_REMOVED lines=9> */
.L_x_122:


//--------------------- .text._Z31router_gemm_kernel_float_outputI13__nv_bfloat16Li128ELi8ELi5ELi384ELi7168EEvPfPKT_S4_ --------------------------
	.section	.text._Z31router_gemm_kernel_float_outputI13__nv_bfloat16Li128ELi8ELi5ELi384ELi7168EEvPfPKT_S4_,"ax",@progbits
	.align	128
        .global         _Z31router_gemm_kernel_float_outputI13__nv_bfloat16Li128ELi8ELi5ELi384ELi7168EEvPfPKT_S4_
        .type           _Z31router_gemm_kernel_float_outputI13__nv_bfloat16Li128ELi8ELi5ELi384ELi7168EEvPfPKT_S4_,@function
        .size           _Z31router_gemm_kernel_float_outputI13__nv_bfloat16Li128ELi8ELi5ELi384ELi7168EEvPfPKT_S4_,(.L_x_123 - _Z31router_gemm_kernel_float_outputI13__nv_bfloat16Li128ELi8ELi5ELi384ELi7168EEvPfPKT_S4_)
        .other          _Z31router_gemm_kernel_float_outputI13__nv_bfloat16Li128ELi8ELi5ELi384ELi7168EEvPfPKT_S4_,@"STO_CUDA_ENTRY STV_DEFAULT"
_Z31router_gemm_kernel_float_outputI13__nv_bfloat16Li128ELi8ELi5ELi384ELi7168EEvPfPKT_S4_:
.text._Z31router_gemm_kernel_float_outputI13__nv_bfloat16Li128ELi8ELi5ELi384ELi7168EEvPfPKT_S4_:
        /* <DEDUP_REMOVED lines=36> */
[----:B------:R-:W-:Y:S01]  /*0240*/  PRMT R86, R29, 0x7632, R86 ;  /* 0x000076321d567816 */ /* 0x000fe20000000056 */
[C---:B------:R-:W-:Y:S01]  /*0250*/  IMAD.U32 R12, R21.reuse, 0x10000, RZ ;  /* 0x00010000150c7824 */ /* 0x040fe200078e00ff */
[----:B------:R-:W-:Y:S01]  /*0260*/  PRMT R14, R21, 0x7632, R14 ;  /* 0x00007632150e7816 */ /* 0x000fe2000000000e */
[----:B------:R-:W-:Y:S01]  /*0270*/  FFMA.FTZ R20, R28, R13, R15 ;  /* 0x0000000d1c147223 */ /* 0x000fe2000001000f */
[----:B------:R-:W-:Y:S01]  /*0280*/  SHF.L.U32 R29, R29, 0x10, RZ ;  /* 0x000000101d1d7819 */ /* 0x000fe200000006ff */
[----:B------:R-:W-:Y:S01]  /*0290*/  IMAD.U32 R86, R86, 0x10000, RZ ;  /* 0x0001000056567824 */ /* 0x000fe200078e00ff */
[----:B------:R-:W-:-:S03]  /*02a0*/  SHF.L.U32 R13, R14, 0x10, RZ ;  /* 0x000000100e0d7819 */ /* 0x000fc600000006ff */
[----:B------:R-:W-:Y:S01]  /*02b0*/  FFMA.FTZ R15, R29, R12, R20 ;  /* 0x0000000c1d0f7223 */ /* 0x000fe20000010014 */
[----:B------:R-:W-:Y:S02]  /*02c0*/  SHF.L.U32 R20, R22, 0x10, RZ ;  /* 0x0000001016147819 */ /* 0x000fe400000006ff */
[----:B------:R-:W-:Y:S01]  /*02d0*/  SHF.L.U32 R85, R30, 0x10, RZ ;  /* 0x000000101e557819 */ /* 0x000fe200000006ff */
[----:B------:R-:W-:Y:S01]  /*02e0*/  FFMA.FTZ R32, R86, R13, R15 ;  /* 0x0000000d56207223 */ /* 0x000fe2000001000f */
[----:B------:R-:W-:Y:S01]  /*02f0*/  PRMT R22, R22, 0x7632, R22 ;  /* 0x0000763216167816 */ /* 0x000fe20000000016 */
[----:B------:R-:W2:Y:S01]  /*0300*/  LDG.E.128 R12, desc[UR6][R2.64+0xf000] ;  /* 0x00f00006020c7981 */ /* 0x000ea2000c1e1d00 */
[----:B------:R-:W-:Y:S01]  /*0310*/  PRMT R88, R30, 0x7632, R88 ;  /* 0x000076321e587816 */ /* 0x000fe20000000058 */
[C---:B------:R-:W-:Y:S01]  /*0320*/  IMAD.U32 R84, R31.reuse, 0x10000, RZ ;  /* 0x000100001f547824 */ /* 0x040fe200078e00ff */
[----:B------:R-:W-:Y:S01]  /*0330*/  PRMT R87, R31, 0x7632, R87 ;  /* 0x000076321f577816 */ /* 0x000fe20000000057 */
[----:B------:R-:W-:Y:S01]  /*0340*/  FFMA.FTZ R31, R85, R20, R32 ;  /* 0x00000014551f7223 */ /* 0x000fe20000010020 */
[----:B------:R-:W-:-:S02]  /*0350*/  SHF.L.U32 R21, R22, 0x10, RZ ;  /* 0x0000001016157819 */ /* 0x000fc400000006ff */
[----:B------:R-:W-:Y:S02]  /*0360*/  SHF.L.U32 R88, R88, 0x10, RZ ;  /* 0x0000001058587819 */ /* 0x000fe400000006ff */
[C---:B------:R-:W-:Y:S02]  /*0370*/  PRMT R20, R23.reuse, 0x7632, R20 ;  /* 0x0000763217147816 */ /* 0x040fe40000000014 */
[----:B------:R-:W-:Y:S01]  /*0380*/  SHF.L.U32 R23, R23, 0x10, RZ ;  /* 0x0000001017177819 */ /* 0x000fe200000006ff */
[----:B------:R-:W-:Y:S01]  /*0390*/  FFMA.FTZ R21, R88, R21, R31 ;  /* 0x0000001558157223 */ /* 0x000fe2000001001f */
[C---:B----4-:R-:W-:Y:S01]  /*03a0*/  PRMT R22, R16.reuse, 0x7632, R22 ;  /* 0x0000763210167816 */ /* 0x050fe20000000016 */
[----:B------:R-:W-:Y:S01]  /*03b0*/  IMAD.U32 R33, R16, 0x10000, RZ ;  /* 0x0001000010217824 */ /* 0x000fe200078e00ff */
[----:B------:R-:W-:Y:S01]  /*03c0*/  SHF.L.U32 R20, R20, 0x10, RZ ;  /* 0x0000001014147819 */ /* 0x000fe200000006ff */
[----:B------:R-:W-:Y:S01]  /*03d0*/  FFMA.FTZ R16, R84, R23, R21 ;  /* 0x0000001754107223 */ /* 0x000fe20000010015 */
[----:B------:R-:W-:Y:S01]  /*03e0*/  SHF.L.U32 R87, R87, 0x10, RZ ;  /* 0x0000001057577819 */ /* 0x000fe200000006ff */
[----:B------:R-:W-:-:S02]  /*03f0*/  IMAD.U32 R31, R22, 0x10000, RZ ;  /* 0x00010000161f7824 */ /* 0x000fc400078e00ff */
[----:B------:R-:W-:Y:S01]  /*0400*/  FFMA.FTZ R33, R0, R33, RZ ;  /* 0x0000002100217223 */ /* 0x000fe200000100ff */
[----:B------:R-:W-:Y:S01]  /*0410*/  SHF.L.U32 R22, R17, 0x10, RZ ;  /* 0x0000001011167819 */ /* 0x000fe200000006ff */
[--C-:B------:R-:W-:Y:S01]  /*0420*/  FFMA.FTZ R89, R87, R20, R16.reuse ;  /* 0x0000001457597223 */ /* 0x100fe20000010010 */
[----:B------:R-:W-:Y:S01]  /*0430*/  PRMT R17, R17, 0x7632, R17 ;  /* 0x0000763211117816 */ /* 0x000fe20000000011 */
[----:B------:R-:W-:Y:S01]  /*0440*/  FFMA.FTZ R30, R28, R31, R33 ;  /* 0x0000001f1c1e7223 */ /* 0x000fe20000010021 */
[C---:B-----5:R-:W-:Y:S02]  /*0450*/  PRMT R16, R24.reuse, 0x7632, R16 ;  /* 0x0000763218107816 */ /* 0x060fe40000000010 */
[----:B------:R-:W-:Y:S01]  /*0460*/  SHF.L.U32 R23, R24, 0x10, RZ ;  /* 0x0000001018177819 */ /* 0x000fe200000006ff */
[--C-:B------:R-:W-:Y:S01]  /*0470*/  FFMA.FTZ R21, R29, R22, R30.reuse ;  /* 0x000000161d157223 */ /* 0x100fe2000001001e */
[----:B------:R-:W-:Y:S02]  /*0480*/  SHF.L.U32 R17, R17, 0x10, RZ ;  /* 0x0000001011117819 */ /* 0x000fe400000006ff */
[----:B------:R-:W-:Y:S01]  /*0490*/  SHF.L.U32 R35, R16, 0x10, RZ ;  /* 0x0000001010237819 */ /* 0x000fe200000006ff */
[----:B------:R-:W-:Y:S01]  /*04a0*/  FFMA.FTZ R91, R0, R23, RZ ;  /* 0x00000017005b7223 */ /* 0x000fe200000100ff */
[C---:B------:R-:W-:Y:S01]  /*04b0*/  PRMT R30, R18.reuse, 0x7632, R30 ;  /* 0x00007632121e7816 */ /* 0x040fe2000000001e */
[----:B------:R-:W-:Y:S01]  /*04c0*/  IMAD.U32 R20, R18, 0x10000, RZ ;  /* 0x0001000012147824 */ /* 0x000fe200078e00ff */
[C---:B------:R-:W-:Y:S01]  /*04d0*/  PRMT R32, R25.reuse, 0x7632, R32 ;  /* 0x0000763219207816 */ /* 0x040fe20000000020 */
[----:B------:R-:W-:Y:S01]  /*04e0*/  FFMA.FTZ R22, R86, R17, R21 ;  /* 0x0000001156167223 */ /* 0x000fe20000010015 */
[----:B------:R-:W-:Y:S01]  /*04f0*/  SHF.L.U32 R34, R25, 0x10, RZ ;  /* 0x0000001019227819 */ /* 0x000fe200000006ff */
[----:B------:R-:W-:Y:S01]  /*0500*/  FFMA.FTZ R90, R28, R35, R91 ;  /* 0x000000231c5a7223 */ /* 0x000fe2000001005b */
[----:B------:R-:W-:Y:S01]  /*0510*/  IMAD.U32 R25, R30, 0x10000, RZ ;  /* 0x000100001e197824 */ /* 0x000fe200078e00ff */
[----:B------:R-:W-:Y:S01]  /*0520*/  SHF.L.U32 R35, R32, 0x10, RZ ;  /* 0x0000001020237819 */ /* 0x000fe200000006ff */
[----:B------:R-:W-:Y:S01]  /*0530*/  FFMA.FTZ R33, R85, R20, R22 ;  /* 0x0000001455217223 */ /* 0x000fe20000010016 */
[C---:B------:R-:W-:Y:S01]  /*0540*/  PRMT R30, R80.reuse, 0x7632, R30 ;  /* 0x00007632501e7816 */ /* 0x040fe2000000001e */
[----:B------:R-:W-:Y:S01]  /*0550*/  FFMA.FTZ R91, R29, R34, R90 ;  /* 0x000000221d5b7223 */ /* 0x000fe2000001005a */
[----:B------:R-:W-:Y:S01]  /*0560*/  SHF.L.U32 R93, R80, 0x10, RZ ;  /* 0x00000010505d7819 */ /* 0x000fe200000006ff */
[C---:B------:R-:W-:Y:S01]  /*0570*/  IMAD.U32 R31, R19.reuse, 0x10000, RZ ;  /* 0x00010000131f7824 */ /* 0x040fe200078e00ff */
[----:B------:R-:W-:Y:S01]  /*0580*/  PRMT R24, R19, 0x7632, R24 ;  /* 0x0000763213187816 */ /* 0x000fe20000000018 */
[----:B------:R-:W3:Y:S01]  /*0590*/  LDG.E.128 R20, desc[UR6][R44.64+0x1800] ;  /* 0x001800062c147981 */ /* 0x000ee2000c1e1d00 */
[----:B------:R-:W-:Y:S01]  /*05a0*/  FFMA.FTZ R25, R88, R25, R33 ;  /* 0x0000001958197223 */ /* 0x000fe20000010021 */
[----:B------:R-:W-:-:S02]  /*05b0*/  FFMA.FTZ R32, R86, R35, R91 ;  /* 0x0000002356207223 */ /* 0x000fc4000001005b */
[----:B------:R-:W4:Y:S01]  /*05c0*/  LDG.E.128 R16, desc[UR6][R2.64+0x1800] ;  /* 0x0018000602107981 */ /* 0x000f22000c1e1d00 */
[----:B------:R-:W-:Y:S02]  /*05d0*/  IMAD.U32 R33, R30, 0x10000, RZ ;  /* 0x000100001e217824 */ /* 0x000fe400078e00ff */
[----:B------:R-:W-:Y:S01]  /*05e0*/  FFMA.FTZ R93, R0, R93, RZ ;  /* 0x0000005d005d7223 */ /* 0x000fe200000100ff */
[C---:B------:R-:W-:Y:S02]  /*05f0*/  PRMT R35, R52.reuse, 0x7632, R35 ;  /* 0x0000763234237816 */ /* 0x040fe40000000023 */
[----:B------:R-:W-:Y:S01]  /*0600*/  SHF.L.U32 R91, R52, 0x10, RZ ;  /* 0x00000010345b7819 */ /* 0x000fe200000006ff */
[----:B------:R-:W-:Y:S01]  /*0610*/  FFMA.FTZ R52, R28, R33, R93 ;  /* 0x000000211c347223 */ /* 0x000fe2000001005d */
[----:B------:R-:W-:Y:S01]  /*0620*/  SHF.L.U32 R30, R26, 0x10, RZ ;  /* 0x000000101a1e7819 */ /* 0x000fe200000006ff */
[----:B------:R-:W-:Y:S01]  /*0630*/  IMAD.U32 R34, R81, 0x10000, RZ ;  /* 0x0001000051227824 */ /* 0x000fe200078e00ff */
[----:B------:R-:W-:Y:S01]  /*0640*/  SHF.L.U32 R35, R35, 0x10, RZ ;  /* 0x0000001023237819 */ /* 0x000fe200000006ff */
[----:B------:R-:W-:Y:S01]  /*0650*/  FFMA.FTZ R91, R0, R91, RZ ;  /* 0x0000005b005b7223 */ /* 0x000fe200000100ff */
[----:B------:R-:W-:Y:S01]  /*0660*/  FFMA.FTZ R0, R84, R31, R25 ;  /* 0x0000001f54007223 */ /* 0x000fe20000010019 */
[----:B------:R-:W-:Y:S01]  /*0670*/  FFMA.FTZ R93, R29, R34, R52 ;  /* 0x000000221d5d7223 */ /* 0x000fe20000010034 */
[----:B------:R-:W-:Y:S01]  /*0680*/  FFMA.FTZ R31, R85, R30, R32 ;  /* 0x0000001e551f7223 */ /* 0x000fe20000010020 */
[----:B------:R-:W-:-:S02]  /*0690*/  FFMA.FTZ R52, R28, R35, R91 ;  /* 0x000000231c347223 */ /* 0x000fc4000001005b */
[----:B------:R-:W5:Y:S01]  /*06a0*/  LDG.E.128 R32, desc[UR6][R2.64+0x5000] ;  /* 0x0050000602207981 */ /* 0x000f62000c1e1d00 */
[C---:B------:R-:W-:Y:S02]  /*06b0*/  SHF.L.U32 R30, R53.reuse, 0x10, RZ ;  /* 0x00000010351e7819 */ /* 0x040fe400000006ff */
[----:B------:R-:W-:Y:S02]  /*06c0*/  PRMT R26, R26, 0x7632, R26 ;  /* 0x000076321a1a7816 */ /* 0x000fe4000000001a */
[----:B------:R-:W-:Y:S01]  /*06d0*/  PRMT R28, R53, 0x7632, R28 ;  /* 0x00007632351c7816 */ /* 0x000fe2000000001c */
[----:B------:R-:W-:Y:S01]  /*06e0*/  FFMA.FTZ R30, R29, R30, R52 ;  /* 0x0000001e1d1e7223 */ /* 0x000fe20000010034 */
[----:B------:R-:W-:-:S03]  /*06f0*/  SHF.L.U32 R25, R26, 0x10, RZ ;  /* 0x000000101a197819 */ /* 0x000fc600000006ff */
[----:B------:R-:W-:Y:S01]  /*0700*/  IMAD.U32 R95, R28, 0x10000, RZ ;  /* 0x000100001c5f7824 */ /* 0x000fe200078e00ff */
[----:B------:R-:W-:Y:S01]  /*0710*/  PRMT R81, R81, 0x7632, R81 ;  /* 0x0000763251517816 */ /* 0x000fe20000000051 */
[----:B------:R-:W-:Y:S02]  /*0720*/  FFMA.FTZ R53, R88, R25, R31 ;  /* 0x0000001958357223 */ /* 0x000fe4000001001f */
[----:B------:R-:W-:Y:S01]  /*0730*/  FFMA.FTZ R95, R86, R95, R30 ;  /* 0x0000005f565f7223 */ /* 0x000fe2000001001e */
[----:B------:R-:W-:Y:S01]  /*0740*/  IMAD.U32 R24, R24, 0x10000, RZ ;  /* 0x0001000018187824 */ /* 0x000fe200078e00ff */
[----:B------:R-:W5:Y:S01]  /*0750*/  LDG.E.128 R28, desc[UR6][R2.64+0x8800] ;  /* 0x00880006021c7981 */ /* 0x000f62000c1e1d00 */
[----:B------:R-:W-:Y:S02]  /*0760*/  SHF.L.U32 R91, R81, 0x10, RZ ;  /* 0x00000010515b7819 */ /* 0x000fe400000006ff */
[----:B------:R-:W-:Y:S01]  /*0770*/  FFMA.FTZ R81, R87, R24, R0 ;  /* 0x0000001857517223 */ /* 0x000fe20000010000 */
[----:B------:R-:W-:-:S02]  /*0780*/  SHF.L.U32 R80, R64, 0x10, RZ ;  /* 0x0000001040507819 */ /* 0x000fc400000006ff */
[----:B------:R-:W-:Y:S02]  /*0790*/  SHF.L.U32 R0, R60, 0x10, RZ ;  /* 0x000000103c007819 */ /* 0x000fe400000006ff */
[C---:B------:R-:W-:Y:S02]  /*07a0*/  SHF.L.U32 R25, R27.reuse, 0x10, RZ ;  /* 0x000000101b197819 */ /* 0x040fe400000006ff */
[----:B------:R-:W-:Y:S01]  /*07b0*/  SHF.L.U32 R24, R82, 0x10, RZ ;  /* 0x0000001052187819 */ /* 0x000fe200000006ff */
[----:B------:R-:W-:Y:S01]  /*07c0*/  FFMA.FTZ R26, R86, R91, R93 ;  /* 0x0000005b561a7223 */ /* 0x000fe2000001005d */
[----:B------:R-:W-:Y:S02]  /*07d0*/  PRMT R60, R27, 0x7632, R60 ;  /* 0x000076321b3c7816 */ /* 0x000fe4000000003c */
[----:B------:R-:W-:Y:S01]  /*07e0*/  PRMT R82, R82, 0x7632, R82 ;  /* 0x0000763252527816 */ /* 0x000fe20000000052 */
[----:B------:R-:W-:Y:S02]  /*07f0*/  IMAD.U32 R52, R54, 0x10000, RZ ;  /* 0x0001000036347824 */ /* 0x000fe400078e00ff */
[----:B------:R-:W-:Y:S01]  /*0800*/  FFMA.FTZ R91, R0, R80, R89 ;  /* 0x00000050005b7223 */ /* 0x000fe20000010059 */
[----:B------:R-:W-:Y:S01]  /*0810*/  PRMT R64, R64, 0x7632, R64 ;  /* 0x0000763240407816 */ /* 0x000fe20000000040 */
[----:B------:R-:W-:Y:S01]  /*0820*/  FFMA.FTZ R86, R84, R25, R53 ;  /* 0x0000001954567223 */ /* 0x000fe20000010035 */
[----:B------:R-:W-:Y:S01]  /*0830*/  PRMT R54, R54, 0x7632, R54 ;  /* 0x0000763236367816 */ /* 0x000fe20000000036 */
[----:B------:R-:W-:Y:S01]  /*0840*/  FFMA.FTZ R27, R85, R24, R26 ;  /* 0x00000018551b7223 */ /* 0x000fe2000001001a */
[----:B------:R-:W-:Y:S01]  /*0850*/  PRMT R80, R60, 0x7632, R80 ;  /* 0x000076323c507816 */ /* 0x000fe20000000050 */
[----:B------:R-:W-:-:S02]  /*0860*/  IMAD.U32 R25, R82, 0x10000, RZ ;  /* 0x0001000052197824 */ /* 0x000fc400078e00ff */
[----:B------:R-:W-:Y:S01]  /*0870*/  FFMA.FTZ R52, R85, R52, R95 ;  /* 0x0000003455347223 */ /* 0x000fe2000001005f */
[----:B------:R-:W-:Y:S02]  /*0880*/  SHF.L.U32 R89, R64, 0x10, RZ ;  /* 0x0000001040597819 */ /* 0x000fe400000006ff */
[----:B------:R-:W-:Y:S01]  /*0890*/  SHF.L.U32 R85, R54, 0x10, RZ ;  /* 0x0000001036557819 */ /* 0x000fe200000006ff */
[----:B------:R-:W-:Y:S01]  /*08a0*/  IMAD.U32 R80, R80, 0x10000, RZ ;  /* 0x0001000050507824 */ /* 0x000fe200078e00ff */
[C---:B------:R-:W-:Y:S01]  /*08b0*/  PRMT R64, R83.reuse, 0x7632, R64 ;  /* 0x0000763253407816 */ /* 0x040fe20000000040 */
[C---:B------:R-:W-:Y:S01]  /*08c0*/  FFMA.FTZ R53, R88.reuse, R25, R27 ;  /* 0x0000001958357223 */ /* 0x040fe2000001001b */
[----:B------:R-:W-:Y:S01]  /*08d0*/  SHF.L.U32 R83, R83, 0x10, RZ ;  /* 0x0000001053537819 */ /* 0x000fe200000006ff */
[----:B------:R-:W5:Y:S01]  /*08e0*/  LDG.E.128 R24, desc[UR6][R2.64+0xc000] ;  /* 0x00c0000602187981 */ /* 0x000f62000c1e1d00 */
[----:B------:R-:W-:Y:S02]  /*08f0*/  SHF.L.U32 R82, R61, 0x10, RZ ;  /* 0x000000103d527819 */ /* 0x000fe400000006ff */
[C---:B------:R-:W-:Y:S01]  /*0900*/  PRMT R61, R55.reuse, 0x7632, R61 ;  /* 0x00007632373d7816 */ /* 0x040fe2000000003d */
[----:B------:R-:W-:Y:S01]  /*0910*/  FFMA.FTZ R52, R88, R85, R52 ;  /* 0x0000005558347223 */ /* 0x000fe20000010034 */
[----:B------:R-:W-:Y:S01]  /*0920*/  FFMA.FTZ R93, R80, R89, R91 ;  /* 0x00000059505d7223 */ /* 0x000fe2000001005b */
[----:B------:R-:W-:Y:S01]  /*0930*/  SHF.L.U32 R85, R55, 0x10, RZ ;  /* 0x0000001037557819 */ /* 0x000fe200000006ff */
[----:B------:R-:W-:-:S02]  /*0940*/  IMAD.U32 R91, R65, 0x10000, RZ ;  /* 0x00010000415b7824 */ /* 0x000fc400078e00ff */
[C---:B------:R-:W-:Y:S01]  /*0950*/  FFMA.FTZ R89, R84.reuse, R83, R53 ;  /* 0x0000005354597223 */ /* 0x040fe20000010035 */
[----:B------:R-:W-:Y:S02]  /*0960*/  PRMT R65, R65, 0x7632, R65 ;  /* 0x0000763241417816 */ /* 0x000fe40000000041 */
[----:B------:R-:W-:Y:S01]  /*0970*/  PRMT R83, R61, 0x7632, R83 ;  /* 0x000076323d537816 */ /* 0x000fe20000000053 */
[----:B------:R-:W-:Y:S01]  /*0980*/  FFMA.FTZ R85, R84, R85, R52 ;  /* 0x0000005554557223 */ /* 0x000fe20000010034 */
[----:B------:R-:W-:Y:S01]  /*0990*/  SHF.L.U32 R60, R60, 0x10, RZ ;  /* 0x000000103c3c7819 */ /* 0x000fe200000006ff */
[----:B------:R-:W-:Y:S01]  /*09a0*/  FFMA.FTZ R92, R82, R91, R93 ;  /* 0x0000005b525c7223 */ /* 0x000fe2000001005d */
[----:B------:R-:W-:Y:S01]  /*09b0*/  SHF.L.U32 R83, R83, 0x10, RZ ;  /* 0x0000001053537819 */ /* 0x000fe200000006ff */
[----:B------:R-:W5:Y:S01]  /*09c0*/  LDG.E.128 R52, desc[UR6][R2.64+0xf800] ;  /* 0x00f8000602347981 */ /* 0x000f62000c1e1d00 */
[----:B------:R-:W-:Y:S01]  /*09d0*/  IMAD.U32 R90, R65, 0x10000, RZ ;  /* 0x00010000415a7824 */ /* 0x000fe200078e00ff */
[----:B------:R-:W-:Y:S01]  /*09e0*/  SHF.L.U32 R93, R66, 0x10, RZ ;  /* 0x00000010425d7819 */ /* 0x000fe200000006ff */
[----:B------:R-:W-:Y:S01]  /*09f0*/  IMAD.U32 R64, R64, 0x10000, RZ ;  /* 0x0001000040407824 */ /* 0x000fe200078e00ff */
[----:B------:R-:W-:Y:S01]  /*0a00*/  SHF.L.U32 R88, R61, 0x10, RZ ;  /* 0x000000103d587819 */ /* 0x000fe200000006ff */
[----:B------:R-:W-:Y:S01]  /*0a10*/  FFMA.FTZ R61, R83, R90, R92 ;  /* 0x0000005a533d7223 */ /* 0x000fe2000001005c */
[----:B------:R-:W-:Y:S01]  /*0a20*/  SHF.L.U32 R84, R62, 0x10, RZ ;  /* 0x000000103e547819 */ /* 0x000fe200000006ff */
[----:B------:R-:W-:Y:S01]  /*0a30*/  FFMA.FTZ R91, R87, R60, R86 ;  /* 0x0000003c575b7223 */ /* 0x000fe20000010056 */
[----:B------:R-:W-:-:S02]  /*0a40*/  PRMT R66, R66, 0x7632, R66 ;  /* 0x0000763242427816 */ /* 0x000fc40000000042 */
[----:B------:R-:W-:Y:S01]  /*0a50*/  PRMT R86, R62, 0x7632, R86 ;  /* 0x000076323e567816 */ /* 0x000fe20000000056 */
[C---:B------:R-:W-:Y:S01]  /*0a60*/  FFMA.FTZ R89, R87.reuse, R64, R89 ;  /* 0x0000004057597223 */ /* 0x040fe20000010059 */
[C---:B------:R-:W-:Y:S01]  /*0a70*/  PRMT R60, R68.reuse, 0x7632, R60 ;  /* 0x00007632443c7816 */ /* 0x040fe2000000003c */
[----:B------:R-:W-:Y:S02]  /*0a80*/  IMAD.U32 R62, R68, 0x10000, RZ ;  /* 0x00010000443e7824 */ /* 0x000fe400078e00ff */
[----:B------:R-:W-:Y:S01]  /*0a90*/  FFMA.FTZ R87, R87, R88, R85 ;  /* 0x0000005857577223 */ /* 0x000fe20000010055 */
[----:B------:R-:W-:Y:S01]  /*0aa0*/  FFMA.FTZ R93, R84, R93, R61 ;  /* 0x0000005d545d7223 */ /* 0x000fe2000001003d */
[----:B------:R-:W-:Y:S01]  /*0ab0*/  SHF.L.U32 R61, R66, 0x10, RZ ;  /* 0x00000010423d7819 */ /* 0x000fe200000006ff */
[C---:B------:R-:W-:Y:S01]  /*0ac0*/  IMAD.U32 R85, R63.reuse, 0x10000, RZ ;  /* 0x000100003f557824 */ /* 0x040fe200078e00ff */
[----:B------:R-:W-:Y:S02]  /*0ad0*/  SHF.L.U32 R86, R86, 0x10, RZ ;  /* 0x0000001056567819 */ /* 0x000fe400000006ff */
[----:B------:R-:W-:Y:S01]  /*0ae0*/  PRMT R68, R63, 0x7632, R68 ;  /* 0x000076323f447816 */ /* 0x000fe20000000044 */
[----:B------:R-:W-:Y:S01]  /*0af0*/  FFMA.FTZ R81, R0, R62, R81 ;  /* 0x0000003e00517223 */ /* 0x000fe20000010051 */
[----:B------:R-:W-:Y:S01]  /*0b00*/  SHF.L.U32 R63, R60, 0x10, RZ ;  /* 0x000000103c3f7819 */ /* 0x000fe200000006ff */
[----:B------:R-:W-:Y:S01]  /*0b10*/  FFMA.FTZ R62, R86, R61, R93 ;  /* 0x0000003d563e7223 */ /* 0x000fe2000001005d */
[----:B------:R-:W-:Y:S01]  /*0b20*/  SHF.L.U32 R60, R67, 0x10, RZ ;  /* 0x00000010433c7819 */ /* 0x000fe200000006ff */
[----:B------:R-:W-:-:S02]  /*0b30*/  IMAD.U32 R61, R69, 0x10000, RZ ;  /* 0x00010000453d7824 */ /* 0x000fc400078e00ff */
[----:B------:R-:W-:Y:S01]  /*0b40*/  FFMA.FTZ R63, R80, R63, R81 ;  /* 0x0000003f503f7223 */ /* 0x000fe20000010051 */
[----:B------:R-:W-:Y:S01]  /*0b50*/  PRMT R69, R67, 0x7632, R69 ;  /* 0x0000763243457816 */ /* 0x000fe20000000045 */
[----:B------:R-:W-:Y:S01]  /*0b60*/  FFMA.FTZ R90, R85, R60, R62 ;  /* 0x0000003c555a7223 */ /* 0x000fe2000001003e */
[----:B------:R-:W5:Y:S01]  /*0b70*/  LDG.E.128 R64, desc[UR6][R2.64+0x2000] ;  /* 0x0020000602407981 */ /* 0x000f62000c1e1d00 */
[----:B------:R-:W-:-:S03]  /*0b80*/  FFMA.FTZ R92, R82, R61, R63 ;  /* 0x0000003d525c7223 */ /* 0x000fc6000001003f */
[----:B------:R-:W5:Y:S01]  /*0b90*/  LDG.E.128 R60, desc[UR6][R44.64+0x2000] ;  /* 0x002000062c3c7981 */ /* 0x000f62000c1e1d00 */
[----:B------:R-:W-:Y:S02]  /*0ba0*/  PRMT R81, R69, 0x7632, R81 ;  /* 0x0000763245517816 */ /* 0x000fe40000000051 */
[C---:B------:R-:W-:Y:S02]  /*0bb0*/  SHF.L.U32 R94, R72.reuse, 0x10, RZ ;  /* 0x00000010485e7819 */ /* 0x040fe400000006ff */
[----:B------:R-:W-:Y:S01]  /*0bc0*/  PRMT R93, R72, 0x7632, R93 ;  /* 0x00007632485d7816 */ /* 0x000fe2000000005d */
[----:B------:R-:W-:Y:S01]  /*0bd0*/  IMAD.U32 R72, R81, 0x10000, RZ ;  /* 0x0001000051487824 */ /* 0x000fe200078e00ff */
        /* <DEDUP_REMOVED lines=10> */
[----:B------:R-:W-:Y:S01]  /*0c80*/  FFMA.FTZ R93, R80, R93, R97 ;  /* 0x0000005d505d7223 */ /* 0x000fe20000010061 */
[----:B------:R-:W-:Y:S01]  /*0c90*/  SHF.L.U32 R69, R70, 0x10, RZ ;  /* 0x0000001046457819 */ /* 0x000fe200000006ff */
[----:B------:R-:W-:Y:S01]  /*0ca0*/  IMAD.U32 R72, R73, 0x10000, RZ ;  /* 0x0001000049487824 */ /* 0x000fe200078e00ff */
[C---:B------:R-:W-:Y:S02]  /*0cb0*/  PRMT R92, R76.reuse, 0x7632, R92 ;  /* 0x000076324c5c7816 */ /* 0x040fe4000000005c */
[----:B------:R-:W-:Y:S01]  /*0cc0*/  SHF.L.U32 R73, R76, 0x10, RZ ;  /* 0x000000104c497819 */ /* 0x000fe200000006ff */
[----:B------:R-:W-:Y:S01]  /*0cd0*/  FFMA.FTZ R88, R81, R88, R90 ;  /* 0x0000005851587223 */ /* 0x000fe2000001005a */
[----:B------:R-:W-:Y:S01]  /*0ce0*/  FFMA.FTZ R90, R82, R95, R93 ;  /* 0x0000005f525a7223 */ /* 0x000fe2000001005d */
[----:B------:R-:W-:Y:S01]  /*0cf0*/  FFMA.FTZ R70, R86, R69, R91 ;  /* 0x0000004556467223 */ /* 0x000fe2000001005b */
[----:B------:R-:W-:-:S02]  /*0d00*/  IMAD.U32 R91, R92, 0x10000, RZ ;  /* 0x000100005c5b7824 */ /* 0x000fc400078e00ff */
[----:B------:R-:W-:Y:S01]  /*0d10*/  FFMA.FTZ R89, R0, R73, R89 ;  /* 0x0000004900597223 */ /* 0x000fe20000010059 */
[C---:B------:R-:W-:Y:S02]  /*0d20*/  PRMT R76, R71.reuse, 0x7632, R76 ;  /* 0x00007632474c7816 */ /* 0x040fe4000000004c */
[----:B------:R-:W-:Y:S01]  /*0d30*/  SHF.L.U32 R68, R71, 0x10, RZ ;  /* 0x0000001047447819 */ /* 0x000fe200000006ff */
[----:B------:R-:W-:Y:S01]  /*0d40*/  FFMA.FTZ R71, R83, R72, R90 ;  /* 0x0000004853477223 */ /* 0x000fe2000001005a */
[C---:B------:R-:W-:Y:S01]  /*0d50*/  PRMT R72, R77.reuse, 0x7632, R72 ;  /* 0x000076324d487816 */ /* 0x040fe20000000048 */
[----:B------:R-:W-:Y:S01]  /*0d60*/  FFMA.FTZ R89, R80, R91, R89 ;  /* 0x0000005b50597223 */ /* 0x000fe20000010059 */
[----:B------:R-:W-:Y:S01]  /*0d70*/  SHF.L.U32 R73, R77, 0x10, RZ ;  /* 0x000000104d497819 */ /* 0x000fe200000006ff */
[----:B------:R-:W-:Y:S01]  /*0d80*/  FFMA.FTZ R90, R85, R68, R70 ;  /* 0x00000044555a7223 */ /* 0x000fe20000010046 */
[----:B------:R-:W-:Y:S01]  /*0d90*/  SHF.L.U32 R69, R74, 0x10, RZ ;  /* 0x000000104a457819 */ /* 0x000fe200000006ff */
[----:B------:R-:W-:Y:S01]  /*0da0*/  IMAD.U32 R72, R72, 0x10000, RZ ;  /* 0x0001000048487824 */ /* 0x000fe200078e00ff */
[----:B------:R-:W-:Y:S01]  /*0db0*/  PRMT R74, R74, 0x7632, R74 ;  /* 0x000076324a4a7816 */ /* 0x000fe2000000004a */
[--C-:B------:R-:W-:Y:S01]  /*0dc0*/  FFMA.FTZ R68, R82, R73, R89.reuse ;  /* 0x0000004952447223 */ /* 0x100fe20000010059 */
[----:B------:R-:W-:-:S02]  /*0dd0*/  PRMT R89, R78, 0x7632, R89 ;  /* 0x000076324e597816 */ /* 0x000fc40000000059 */
[----:B------:R-:W-:Y:S01]  /*0de0*/  SHF.L.U32 R91, R78, 0x10, RZ ;  /* 0x000000104e5b7819 */ /* 0x000fe200000006ff */
[----:B------:R-:W-:Y:S01]  /*0df0*/  FFMA.FTZ R93, R83, R72, R68 ;  /* 0x00000048535d7223 */ /* 0x000fe20000010044 */
[----:B------:R-:W-:Y:S01]  /*0e00*/  SHF.L.U32 R73, R74, 0x10, RZ ;  /* 0x000000104a497819 */ /* 0x000fe200000006ff */
[C---:B------:R-:W-:Y:S01]  /*0e10*/  FFMA.FTZ R77, R84.reuse, R69, R71 ;  /* 0x00000045544d7223 */ /* 0x040fe20000010047 */
[----:B------:R-:W-:Y:S02]  /*0e20*/  IMAD.U32 R89, R89, 0x10000, RZ ;  /* 0x0001000059597824 */ /* 0x000fe400078e00ff */
[----:B------:R-:W-:Y:S01]  /*0e30*/  FFMA.FTZ R92, R84, R91, R93 ;  /* 0x0000005b545c7223 */ /* 0x000fe2000001005d */
[C---:B------:R-:W-:Y:S01]  /*0e40*/  SHF.L.U32 R72, R75.reuse, 0x10, RZ ;  /* 0x000000104b487819 */ /* 0x040fe200000006ff */
[C-C-:B------:R-:W-:Y:S01]  /*0e50*/  FFMA.FTZ R74, R86.reuse, R73, R77.reuse ;  /* 0x00000049564a7223 */ /* 0x140fe2000001004d */
[----:B------:R-:W-:Y:S01]  /*0e60*/  PRMT R77, R75, 0x7632, R77 ;  /* 0x000076324b4d7816 */ /* 0x000fe2000000004d */
[--C-:B------:R-:W-:Y:S01]  /*0e70*/  FFMA.FTZ R73, R86, R89, R92.reuse ;  /* 0x0000005956497223 */ /* 0x100fe2000001005c */
[C---:B------:R-:W-:Y:S01]  /*0e80*/  PRMT R92, R56.reuse, 0x7632, R92 ;  /* 0x00007632385c7816 */ /* 0x040fe2000000005c */
[----:B------:R-:W-:Y:S01]  /*0e90*/  IMAD.U32 R93, R56, 0x10000, RZ ;  /* 0x00010000385d7824 */ /* 0x000fe200078e00ff */
[----:B------:R-:W5:Y:S01]  /*0ea0*/  LDG.E.128 R68, desc[UR6][R2.64+0x5800] ;  /* 0x0058000602447981 */ /* 0x000f62000c1e1d00 */
[----:B------:R-:W-:Y:S01]  /*0eb0*/  SHF.L.U32 R56, R77, 0x10, RZ ;  /* 0x000000104d387819 */ /* 0x000fe200000006ff */
[----:B------:R-:W-:Y:S01]  /*0ec0*/  FFMA.FTZ R89, R85, R72, R74 ;  /* 0x0000004855597223 */ /* 0x000fe2000001004a */
        /* <DEDUP_REMOVED lines=11> */
[C---:B------:R-:W-:Y:S01]  /*0f80*/  FFMA.FTZ R90, R81.reuse, R76, R90 ;  /* 0x0000004c515a7223 */ /* 0x040fe2000001005a */
[----:B------:R-:W5:Y:S01]  /*0f90*/  LDG.E.128 R72, desc[UR6][R2.64+0x9000] ;  /* 0x0090000602487981 */ /* 0x000f62000c1e1d00 */
[----:B------:R-:W-:Y:S01]  /*0fa0*/  SHF.L.U32 R76, R56, 0x10, RZ ;  /* 0x00000010384c7819 */ /* 0x000fe200000006ff */
[----:B------:R-:W-:Y:S01]  /*0fb0*/  FFMA.FTZ R82, R82, R57, R93 ;  /* 0x0000003952527223 */ /* 0x000fe2000001005d */
[----:B------:R-:W-:Y:S01]  /*0fc0*/  FFMA.FTZ R0, R81, R78, R91 ;  /* 0x0000004e51007223 */ /* 0x000fe2000001005b */
[----:B------:R-:W-:-:S02]  /*0fd0*/  PRMT R77, R58, 0x7632, R77 ;  /* 0x000076323a4d7816 */ /* 0x000fc4000000004d */
[----:B------:R-:W-:Y:S01]  /*0fe0*/  SHF.L.U32 R79, R58, 0x10, RZ ;  /* 0x000000103a4f7819 */ /* 0x000fe200000006ff */
        /* <DEDUP_REMOVED lines=11> */
[----:B------:R-:W-:Y:S01]  /*10a0*/  IMAD.U32 R92, R59, 0x10000, RZ ;  /* 0x000100003b5c7824 */ /* 0x000fe200078e00ff */
[C---:B------:R-:W-:Y:S01]  /*10b0*/  SHF.L.U32 R83, R37.reuse, 0x10, RZ ;  /* 0x0000001025537819 */ /* 0x040fe200000006ff */
[----:B------:R-:W-:Y:S01]  /*10c0*/  FFMA.FTZ R36, R86, R77, R79 ;  /* 0x0000004d56247223 */ /* 0x000fe2000001004f */
[----:B------:R-:W5:Y:S01]  /*10d0*/  LDG.E.128 R56, desc[UR6][R2.64+0xc800] ;  /* 0x00c8000602387981 */ /* 0x000f62000c1e1d00 */
[----:B------:R-:W-:Y:S01]  /*10e0*/  PRMT R37, R37, 0x7632, R37 ;  /* 0x0000763225257816 */ /* 0x000fe20000000025 */
[C---:B------:R-:W-:Y:S01]  /*10f0*/  IMAD.U32 R84, R49.reuse, 0x10000, RZ ;  /* 0x0001000031547824 */ /* 0x040fe200078e00ff */
[----:B------:R-:W-:Y:S01]  /*1100*/  PRMT R86, R49, 0x7632, R86 ;  /* 0x0000763231567816 */ /* 0x000fe20000000056 */
        /* <DEDUP_REMOVED lines=9> */
[C---:B------:R-:W-:Y:S01]  /*11a0*/  PRMT R37, R40.reuse, 0x7632, R37 ;  /* 0x0000763228257816 */ /* 0x040fe20000000025 */
        /* <DEDUP_REMOVED lines=10> */
[----:B------:R-:W-:-:S02]  /*1250*/  SHF.L.U32 R83, R41, 0x10, RZ ;  /* 0x0000001029537819 */ /* 0x000fc400000006ff */
[C---:B------:R-:W-:Y:S01]  /*1260*/  PRMT R41, R51.reuse, 0x7632, R41 ;  /* 0x0000763233297816 */ /* 0x040fe20000000029 */
[----:B------:R-:W-:Y:S01]  /*1270*/  FFMA.FTZ R81, R88, R81, R91 ;  /* 0x0000005158517223 */ /* 0x000fe2000001005b */
[----:B------:R-:W-:Y:S01]  /*1280*/  PRMT R38, R4, 0x7632, R38 ;  /* 0x0000763204267816 */ /* 0x000fe20000000026 */
[----:B------:R-:W-:Y:S01]  /*1290*/  FFMA.FTZ R91, R40, R37, R49 ;  /* 0x00000025285b7223 */ /* 0x000fe20000010031 */
[----:B------:R-:W-:Y:S01]  /*12a0*/  IMAD.U32 R4, R4, 0x10000, RZ ;  /* 0x0001000004047824 */ /* 0x000fe200078e00ff */
        /* <DEDUP_REMOVED lines=11> */
[----:B------:R-:W-:Y:S01]  /*1360*/  IMAD.U32 R5, R5, 0x10000, RZ ;  /* 0x0001000005057824 */ /* 0x000fe200078e00ff */
[----:B------:R-:W5:Y:S01]  /*1370*/  LDG.E.128 R48, desc[UR6][R2.64+0x2800] ;  /* 0x0028000602307981 */ /* 0x000f62000c1e1d00 */
[----:B------:R-:W-:-:S03]  /*1380*/  SHF.L.U32 R41, R41, 0x10, RZ ;  /* 0x0000001029297819 */ /* 0x000fc600000006ff */
[----:B------:R-:W5:Y:S01]  /*1390*/  LDG.E.128 R80, desc[UR6][R44.64+0x2800] ;  /* 0x002800062c507981 */ /* 0x000f62000c1e1d00 */
[----:B------:R-:W-:Y:S01]  /*13a0*/  SHF.L.U32 R4, R39, 0x10, RZ ;  /* 0x0000001027047819 */ /* 0x000fe200000006ff */
        /* <DEDUP_REMOVED lines=10> */
[----:B------:R-:W-:Y:S02]  /*1450*/  PRMT R6, R6, 0x7632, R6 ;  /* 0x0000763206067816 */ /* 0x000fe40000000006 */
[C---:B------:R-:W-:Y:S01]  /*1460*/  PRMT R4, R43.reuse, 0x7632, R4 ;  /* 0x000076322b047816 */ /* 0x040fe20000000004 */
[----:B------:R-:W-:Y:S01]  /*1470*/  FFMA.FTZ R5, R40, R5, R37 ;  /* 0x0000000528057223 */ /* 0x000fe20000010025 */
[----:B------:R-:W-:Y:S01]  /*1480*/  SHF.L.U32 R43, R43, 0x10, RZ ;  /* 0x000000102b2b7819 */ /* 0x000fe200000006ff */
[----:B------:R-:W-:Y:S01]  /*1490*/  FFMA.FTZ R91, R85, R36, R38 ;  /* 0x00000024555b7223 */ /* 0x000fe20000010026 */
[----:B------:R-:W-:Y:S01]  /*14a0*/  IMAD.U32 R87, R6, 0x10000, RZ ;  /* 0x0001000006577824 */ /* 0x000fe200078e00ff */
[C---:B------:R-:W-:Y:S01]  /*14b0*/  PRMT R93, R8.reuse, 0x7632, R93 ;  /* 0x00007632085d7816 */ /* 0x040fe2000000005d */
[----:B------:R-:W5:Y:S01]  /*14c0*/  LDG.E.128 R36, desc[UR6][R2.64+0x6000] ;  /* 0x0060000602247981 */ /* 0x000f62000c1e1d00 */
[----:B------:R-:W-:Y:S01]  /*14d0*/  SHF.L.U32 R8, R8, 0x10, RZ ;  /* 0x0000001008087819 */ /* 0x000fe200000006ff */
[----:B------:R-:W-:Y:S01]  /*14e0*/  FFMA.FTZ R6, R90, R43, R5 ;  /* 0x0000002b5a067223 */ /* 0x000fe20000010005 */
[----:B------:R-:W-:Y:S01]  /*14f0*/  SHF.L.U32 R5, R7, 0x10, RZ ;  /* 0x0000001007057819 */ /* 0x000fe200000006ff */
[----:B------:R-:W-:Y:S01]  /*1500*/  FFMA.FTZ R87, R40, R87, R91 ;  /* 0x0000005728577223 */ /* 0x000fe2000001005b */
[----:B------:R-:W-:Y:S01]  /*1510*/  SHF.L.U32 R93, R93, 0x10, RZ ;  /* 0x000000105d5d7819 */ /* 0x000fe200000006ff */
[----:B------:R-:W-:-:S02]  /*1520*/  FFMA.FTZ R43, R89, R8, R0 ;  /* 0x00000008592b7223 */ /* 0x000fc40000010000 */
[----:B------:R-:W-:Y:S01]  /*1530*/  FFMA.FTZ R87, R90, R5, R87 ;  /* 0x000000055a577223 */ /* 0x000fe20000010057 */
[C---:B------:R-:W-:Y:S01]  /*1540*/  IMAD.U32 R5, R9.reuse, 0x10000, RZ ;  /* 0x0001000009057824 */ /* 0x040fe200078e00ff */
[----:B------:R-:W-:Y:S01]  /*1550*/  PRMT R9, R9, 0x7632, R9 ;  /* 0x0000763209097816 */ /* 0x000fe20000000009 */
[----:B------:R-:W-:Y:S01]  /*1560*/  FFMA.FTZ R43, R88, R93, R43 ;  /* 0x0000005d582b7223 */ /* 0x000fe2000001002b */
[----:B------:R-:W-:Y:S02]  /*1570*/  PRMT R7, R7, 0x7632, R7 ;  /* 0x0000763207077816 */ /* 0x000fe40000000007 */
[----:B------:R-:W-:Y:S01]  /*1580*/  SHF.L.U32 R9, R9, 0x10, RZ ;  /* 0x0000001009097819 */ /* 0x000fe200000006ff */
[----:B------:R-:W-:Y:S01]  /*1590*/  FFMA.FTZ R5, R84, R5, R43 ;  /* 0x0000000554057223 */ /* 0x000fe2000001002b */
[----:B------:R-:W-:Y:S02]  /*15a0*/  SHF.L.U32 R0, R4, 0x10, RZ ;  /* 0x0000001004007819 */ /* 0x000fe400000006ff */
[----:B--2---:R-:W-:-:S02]  /*15b0*/  PRMT R8, R12, 0x7632, R8 ;  /* 0x000076320c087816 */ /* 0x004fc40000000008 */
[----:B------:R-:W-:Y:S01]  /*15c0*/  SHF.L.U32 R4, R7, 0x10, RZ ;  /* 0x0000001007047819 */ /* 0x000fe200000006ff */
[----:B------:R-:W-:Y:S02]  /*15d0*/  IMAD.U32 R7, R12, 0x10000, RZ ;  /* 0x000100000c077824 */ /* 0x000fe400078e00ff */
[----:B------:R-:W-:Y:S01]  /*15e0*/  FFMA.FTZ R12, R86, R9, R5 ;  /* 0x00000009560c7223 */ /* 0x000fe20000010005 */
[----:B------:R-:W-:Y:S02]  /*15f0*/  SHF.L.U32 R9, R8, 0x10, RZ ;  /* 0x0000001008097819 */ /* 0x000fe400000006ff */
[C---:B------:R-:W-:Y:S01]  /*1600*/  SHF.L.U32 R8, R10.reuse, 0x10, RZ ;  /* 0x000000100a087819 */ /* 0x040fe200000006ff */
[----:B------:R-:W-:Y:S01]  /*1610*/  FFMA.FTZ R91, R89, R7, R92 ;  /* 0x00000007595b7223 */ /* 0x000fe2000001005c */
[----:B------:R-:W-:Y:S01]  /*1620*/  PRMT R10, R10, 0x7632, R10 ;  /* 0x000076320a0a7816 */ /* 0x000fe2000000000a */
[C---:B------:R-:W-:Y:S01]  /*1630*/  FFMA.FTZ R0, R41.reuse, R0, R6 ;  /* 0x0000000029007223 */ /* 0x040fe20000010006 */
[----:B------:R-:W-:Y:S01]  /*1640*/  FFMA.FTZ R87, R41, R4, R87 ;  /* 0x0000000429577223 */ /* 0x000fe20000010057 */
[C---:B------:R-:W-:Y:S01]  /*1650*/  PRMT R43, R13.reuse, 0x7632, R43 ;  /* 0x000076320d2b7816 */ /* 0x040fe2000000002b */
[----:B------:R-:W2:Y:S01]  /*1660*/  LDG.E.128 R4, desc[UR6][R2.64+0x9800] ;  /* 0x0098000602047981 */ /* 0x000ea2000c1e1d00 */
[----:B------:R-:W-:Y:S01]  /*1670*/  SHF.L.U32 R89, R13, 0x10, RZ ;  /* 0x000000100d597819 */ /* 0x000fe200000006ff */
[----:B------:R-:W-:Y:S01]  /*1680*/  FFMA.FTZ R91, R88, R9, R91 ;  /* 0x00000009585b7223 */ /* 0x000fe2000001005b */
[----:B------:R-:W-:Y:S01]  /*1690*/  FFMA.FTZ R13, R85, R8, R12 ;  /* 0x00000008550d7223 */ /* 0x000fe2000001000c */
[----:B------:R-:W-:Y:S01]  /*16a0*/  IMAD.U32 R9, R10, 0x10000, RZ ;  /* 0x000100000a097824 */ /* 0x000fe200078e00ff */
[----:B------:R-:W-:Y:S01]  /*16b0*/  SHF.L.U32 R43, R43, 0x10, RZ ;  /* 0x000000102b2b7819 */ /* 0x000fe200000006ff */
[----:B------:R-:W-:-:S02]  /*16c0*/  FFMA.FTZ R89, R84, R89, R91 ;  /* 0x0000005954597223 */ /* 0x000fc4000001005b */
[--C-:B------:R-:W-:Y:S01]  /*16d0*/  FFMA.FTZ R9, R40, R9, R13.reuse ;  /* 0x0000000928097223 */ /* 0x100fe2000001000d */
[----:B------:R-:W-:Y:S01]  /*16e0*/  PRMT R13, R14, 0x7632, R13 ;  /* 0x000076320e0d7816 */ /* 0x000fe2000000000d */
[----:B------:R-:W-:Y:S01]  /*16f0*/  FFMA.FTZ R86, R86, R43, R89 ;  /* 0x0000002b56567223 */ /* 0x000fe20000010059 */
[C---:B------:R-:W-:Y:S02]  /*1700*/  PRMT R8, R11.reuse, 0x7632, R8 ;  /* 0x000076320b087816 */ /* 0x040fe40000000008 */
[----:B------:R-:W-:Y:S02]  /*1710*/  SHF.L.U32 R14, R14, 0x10, RZ ;  /* 0x000000100e0e7819 */ /* 0x000fe400000006ff */
[----:B------:R-:W-:Y:S02]  /*1720*/  SHF.L.U32 R11, R11, 0x10, RZ ;  /* 0x000000100b0b7819 */ /* 0x000fe400000006ff */
[----:B------:R-:W-:Y:S01]  /*1730*/  SHF.L.U32 R13, R13, 0x10, RZ ;  /* 0x000000100d0d7819 */ /* 0x000fe200000006ff */
[----:B------:R-:W-:Y:S01]  /*1740*/  FFMA.FTZ R85, R85, R14, R86 ;  /* 0x0000000e55557223 */ /* 0x000fe20000010056 */
[----:B------:R-:W-:-:S02]  /*1750*/  IMAD.U32 R84, R8, 0x10000, RZ ;  /* 0x0001000008547824 */ /* 0x000fc400078e00ff */
[----:B------:R-:W-:Y:S01]  /*1760*/  FFMA.FTZ R12, R90, R11, R9 ;  /* 0x0000000b5a0c7223 */ /* 0x000fe20000010009 */
[C---:B------:R-:W-:Y:S01]  /*1770*/  PRMT R43, R15.reuse, 0x7632, R43 ;  /* 0x000076320f2b7816 */ /* 0x040fe2000000002b */
[----:B------:R-:W2:Y:S01]  /*1780*/  LDG.E.128 R8, desc[UR6][R2.64+0xd000] ;  /* 0x00d0000602087981 */ /* 0x000ea2000c1e1d00 */
[----:B------:R-:W-:Y:S01]  /*1790*/  SHF.L.U32 R15, R15, 0x10, RZ ;  /* 0x000000100f0f7819 */ /* 0x000fe200000006ff */
[----:B------:R-:W-:Y:S01]  /*17a0*/  FFMA.FTZ R13, R40, R13, R85 ;  /* 0x0000000d280d7223 */ /* 0x000fe20000010055 */
[C---:B----4-:R-:W-:Y:S01]  /*17b0*/  PRMT R40, R16.reuse, 0x7632, R40 ;  /* 0x0000763210287816 */ /* 0x050fe20000000028 */
[----:B------:R-:W-:Y:S01]  /*17c0*/  FFMA.FTZ R84, R41, R84, R12 ;  /* 0x0000005429547223 */ /* 0x000fe2000001000c */
[----:B------:R-:W-:Y:S01]  /*17d0*/  SHF.L.U32 R16, R16, 0x10, RZ ;  /* 0x0000001010107819 */ /* 0x000fe200000006ff */
[----:B------:R-:W-:Y:S01]  /*17e0*/  FFMA.FTZ R90, R90, R15, R13 ;  /* 0x0000000f5a5a7223 */ /* 0x000fe2000001000d */
[C---:B---3--:R-:W-:Y:S01]  /*17f0*/  PRMT R86, R20.reuse, 0x7632, R86 ;  /* 0x0000763214567816 */ /* 0x048fe20000000056 */
[----:B------:R-:W-:Y:S01]  /*1800*/  IMAD.U32 R85, R20, 0x10000, RZ ;  /* 0x0001000014557824 */ /* 0x000fe200078e00ff */
[----:B------:R-:W3:Y:S01]  /*1810*/  LDG.E.128 R12, desc[UR6][R2.64+0x10800] ;  /* 0x01080006020c7981 */ /* 0x000ee2000c1e1d00 */
[----:B------:R-:W-:-:S02]  /*1820*/  SHF.L.U32 R91, R40, 0x10, RZ ;  /* 0x00000010285b7819 */ /* 0x000fc400000006ff */
[----:B------:R-:W-:Y:S01]  /*1830*/  SHF.L.U32 R86, R86, 0x10, RZ ;  /* 0x0000001056567819 */ /* 0x000fe200000006ff */
[----:B------:R-:W-:Y:S01]  /*1840*/  FFMA.FTZ R93, R85, R16, R42 ;  /* 0x00000010555d7223 */ /* 0x000fe2000001002a */
[----:B------:R-:W-:Y:S02]  /*1850*/  SHF.L.U32 R16, R17, 0x10, RZ ;  /* 0x0000001011107819 */ /* 0x000fe400000006ff */
[----:B------:R-:W-:Y:S01]  /*1860*/  SHF.L.U32 R89, R21, 0x10, RZ ;  /* 0x0000001015597819 */ /* 0x000fe200000006ff */
[----:B------:R-:W-:Y:S01]  /*1870*/  FFMA.FTZ R20, R86, R91, R93 ;  /* 0x0000005b56147223 */ /* 0x000fe2000001005d */
[----:B------:R-:W-:Y:S02]  /*1880*/  PRMT R17, R17, 0x7632, R17 ;  /* 0x0000763211117816 */ /* 0x000fe40000000011 */
[----:B------:R-:W-:Y:S02]  /*1890*/  PRMT R91, R21, 0x7632, R91 ;  /* 0x00007632155b7816 */ /* 0x000fe4000000005b */
[C---:B-----5:R-:W-:Y:S01]  /*18a0*/  PRMT R94, R32.reuse, 0x7632, R94 ;  /* 0x00007632205e7816 */ /* 0x060fe2000000005e */
[----:B------:R-:W-:Y:S01]  /*18b0*/  FFMA.FTZ R40, R89, R16, R20 ;  /* 0x0000001059287223 */ /* 0x000fe20000010014 */
[----:B------:R-:W-:Y:S01]  /*18c0*/  SHF.L.U32 R32, R32, 0x10, RZ ;  /* 0x0000001020207819 */ /* 0x000fe200000006ff */
[----:B------:R-:W-:Y:S01]  /*18d0*/  IMAD.U32 R92, R43, 0x10000, RZ ;  /* 0x000100002b5c7824 */ /* 0x000fe200078e00ff */
[----:B------:R-:W-:-:S02]  /*18e0*/  SHF.L.U32 R20, R17, 0x10, RZ ;  /* 0x0000001011147819 */ /* 0x000fc400000006ff */
[----:B------:R-:W-:Y:S01]  /*18f0*/  SHF.L.U32 R91, R91, 0x10, RZ ;  /* 0x000000105b5b7819 */ /* 0x000fe200000006ff */
[----:B------:R-:W-:Y:S01]  /*1900*/  FFMA.FTZ R101, R85, R32, R0 ;  /* 0x0000002055657223 */ /* 0x000fe20000010000 */
[----:B------:R-:W-:Y:S01]  /*1910*/  SHF.L.U32 R99, R94, 0x10, RZ ;  /* 0x000000105e637819 */ /* 0x000fe200000006ff */
[----:B------:R-:W-:Y:S01]  /*1920*/  FFMA.FTZ R92, R41, R92, R90 ;  /* 0x0000005c295c7223 */ /* 0x000fe2000001005a */
[C---:B------:R-:W-:Y:S01]  /*1930*/  PRMT R17, R22.reuse, 0x7632, R17 ;  /* 0x0000763216117816 */ /* 0x040fe20000000011 */
[----:B------:R-:W-:Y:S01]  /*1940*/  FFMA.FTZ R97, R91, R20, R40 ;  /* 0x000000145b617223 */ /* 0x000fe20000010028 */
[----:B------:R-:W-:Y:S01]  /*1950*/  IMAD.U32 R90, R22, 0x10000, RZ ;  /* 0x00010000165a7824 */ /* 0x000fe200078e00ff */
[C---:B------:R-:W-:Y:S01]  /*1960*/  PRMT R16, R23.reuse, 0x7632, R16 ;  /* 0x0000763217107816 */ /* 0x040fe20000000010 */
[----:B------:R0:W4:Y:S01]  /*1970*/  LDG.E.128 R40, desc[UR6][R44.64+0x3000] ;  /* 0x003000062c287981 */ /* 0x000122000c1e1d00 */
[----:B------:R-:W-:Y:S01]  /*1980*/  SHF.L.U32 R88, R23, 0x10, RZ ;  /* 0x0000001017587819 */ /* 0x000fe200000006ff */
[----:B------:R-:W-:Y:S01]  /*1990*/  FFMA.FTZ R96, R86, R99, R101 ;  /* 0x0000006356607223 */ /* 0x000fe20000010065 */
[C---:B------:R-:W-:Y:S01]  /*19a0*/  PRMT R32, R33.reuse, 0x7632, R32 ;  /* 0x0000763221207816 */ /* 0x040fe20000000020 */
[----:B------:R-:W5:Y:S01]  /*19b0*/  LDG.E.128 R20, desc[UR6][R2.64+0x3000] ;  /* 0x0030000602147981 */ /* 0x000f62000c1e1d00 */
[----:B------:R-:W-:-:S02]  /*19c0*/  SHF.L.U32 R94, R33, 0x10, RZ ;  /* 0x00000010215e7819 */ /* 0x000fc400000006ff */
[----:B------:R-:W-:Y:S01]  /*19d0*/  SHF.L.U32 R32, R32, 0x10, RZ ;  /* 0x0000001020207819 */ /* 0x000fe200000006ff */
[----:B------:R-:W-:Y:S02]  /*19e0*/  IMAD.U32 R0, R17, 0x10000, RZ ;  /* 0x0001000011007824 */ /* 0x000fe400078e00ff */
[----:B------:R-:W-:Y:S01]  /*19f0*/  FFMA.FTZ R94, R89, R94, R96 ;  /* 0x0000005e595e7223 */ /* 0x000fe20000010060 */
[----:B0-----:R-:W-:Y:S02]  /*1a00*/  PRMT R44, R28, 0x7632, R44 ;  /* 0x000076321c2c7816 */ /* 0x001fe4000000002c */
        /* <DEDUP_REMOVED lines=8> */
[----:B------:R-:W-:Y:S02]  /*1a90*/  IMAD.U32 R45, R44, 0x10000, RZ ;  /* 0x000100002c2d7824 */ /* 0x000fe400078e00ff */
[----:B------:R-:W-:Y:S01]  /*1aa0*/  FFMA.FTZ R87, R85, R28, R87 ;  /* 0x0000001c55577223 */ /* 0x000fe20000010057 */
[----:B------:R-:W-:Y:S01]  /*1ab0*/  FFMA.FTZ R33, R90, R17, R33 ;  /* 0x000000115a217223 */ /* 0x000fe20000010021 */
[----:B------:R-:W-:Y:S01]  /*1ac0*/  SHF.L.U32 R17, R34, 0x10, RZ ;  /* 0x0000001022117819 */ /* 0x000fe200000006ff */
[----:B------:R-:W-:Y:S01]  /*1ad0*/  FFMA.FTZ R93, R0, R93, R95 ;  /* 0x0000005d005d7223 */ /* 0x000fe2000001005f */
[C---:B------:R-:W-:Y:S01]  /*1ae0*/  PRMT R18, R19.reuse, 0x7632, R18 ;  /* 0x0000763213127816 */ /* 0x040fe20000000012 */
[----:B------:R-:W-:Y:S01]  /*1af0*/  IMAD.U32 R19, R19, 0x10000, RZ ;  /* 0x0001000013137824 */ /* 0x000fe200078e00ff */
        /* <DEDUP_REMOVED lines=13> */
[----:B------:R-:W-:Y:S01]  /*1bd0*/  FFMA.FTZ R33, R88, R17, R33 ;  /* 0x0000001158217223 */ /* 0x000fe20000010021 */
[----:B------:R-:W-:Y:S01]  /*1be0*/  SHF.L.U32 R24, R24, 0x10, RZ ;  /* 0x0000001018187819 */ /* 0x000fe200000006ff */
[----:B------:R-:W5:Y:S01]  /*1bf0*/  LDG.E.128 R16, desc[UR6][R2.64+0x6800] ;  /* 0x0068000602107981 */ /* 0x000f62000c1e1d00 */
[C---:B------:R-:W-:Y:S02]  /*1c00*/  SHF.L.U32 R29, R30.reuse, 0x10, RZ ;  /* 0x000000101e1d7819 */ /* 0x040fe400000006ff */
[----:B------:R-:W-:Y:S01]  /*1c10*/  PRMT R30, R30, 0x7632, R30 ;  /* 0x000076321e1e7816 */ /* 0x000fe2000000001e */
[----:B------:R-:W-:Y:S01]  /*1c20*/  FFMA.FTZ R95, R85, R24, R84 ;  /* 0x00000018555f7223 */ /* 0x000fe20000010054 */
[----:B------:R-:W-:Y:S01]  /*1c30*/  PRMT R35, R35, 0x7632, R35 ;  /* 0x0000763223237816 */ /* 0x000fe20000000023 */
[----:B------:R-:W-:Y:S01]  /*1c40*/  FFMA.FTZ R87, R90, R29, R87 ;  /* 0x0000001d5a577223 */ /* 0x000fe20000010057 */
[----:B------:R-:W-:-:S02]  /*1c50*/  SHF.L.U32 R93, R28, 0x10, RZ ;  /* 0x000000101c5d7819 */ /* 0x000fc400000006ff */
[----:B------:R-:W-:Y:S01]  /*1c60*/  SHF.L.U32 R29, R30, 0x10, RZ ;  /* 0x000000101e1d7819 */ /* 0x000fe200000006ff */
[C---:B------:R-:W-:Y:S01]  /*1c70*/  IMAD.U32 R30, R25.reuse, 0x10000, RZ ;  /* 0x00010000191e7824 */ /* 0x040fe200078e00ff */
        /* <DEDUP_REMOVED lines=9> */
[----:B------:R-:W-:Y:S01]  /*1d10*/  FFMA.FTZ R30, R89, R30, R32 ;  /* 0x0000001e591e7223 */ /* 0x000fe20000010020 */
[----:B------:R-:W-:Y:S01]  /*1d20*/  SHF.L.U32 R25, R52, 0x10, RZ ;  /* 0x0000001034197819 */ /* 0x000fe200000006ff */
[----:B------:R-:W5:Y:S02]  /*1d30*/  LDG.E.128 R32, desc[UR6][R2.64+0xa000] ;  /* 0x00a0000602207981 */ /* 0x000f64000c1e1d00 */
        /* <DEDUP_REMOVED lines=12> */
[----:B------:R-:W5:Y:S01]  /*1e00*/  LDG.E.128 R28, desc[UR6][R2.64+0xd800] ;  /* 0x00d80006021c7981 */ /* 0x000f62000c1e1d00 */
[----:B------:R-:W-:-:S02]  /*1e10*/  PRMT R52, R60, 0x7632, R52 ;  /* 0x000076323c347816 */ /* 0x000fc40000000034 */
        /* <DEDUP_REMOVED lines=12> */
[----:B------:R-:W-:-:S02]  /*1ee0*/  FFMA.FTZ R89, R0, R85, R89 ;  /* 0x0000005500597223 */ /* 0x000fc40000010059 */
[----:B------:R-:W-:Y:S02]  /*1ef0*/  FFMA.FTZ R90, R25, R84, R64 ;  /* 0x00000054195a7223 */ /* 0x000fe40000010040 */
[----:B------:R0:W5:Y:S01]  /*1f00*/  LDG.E.128 R84, desc[UR6][R2.64+0x11000] ;  /* 0x0110000602547981 */ /* 0x000162000c1e1d00 */
[----:B------:R-:W-:Y:S02]  /*1f10*/  PRMT R54, R54, 0x7632, R54 ;  /* 0x0000763236367816 */ /* 0x000fe40000000036 */
[C---:B------:R-:W-:Y:S02]  /*1f20*/  PRMT R52, R65.reuse, 0x7632, R52 ;  /* 0x0000763241347816 */ /* 0x040fe40000000034 */
[----:B------:R-:W-:Y:S02]  /*1f30*/  SHF.L.U32 R64, R65, 0x10, RZ ;  /* 0x0000001041407819 */ /* 0x000fe400000006ff */
[C---:B------:R-:W-:Y:S01]  /*1f40*/  PRMT R26, R61.reuse, 0x7632, R26 ;  /* 0x000076323d1a7816 */ /* 0x040fe2000000001a */
[----:B------:R-:W-:Y:S01]  /*1f50*/  IMAD.U32 R61, R61, 0x10000, RZ ;  /* 0x000100003d3d7824 */ /* 0x000fe200078e00ff */
[----:B------:R-:W-:-:S02]  /*1f60*/  SHF.L.U32 R65, R54, 0x10, RZ ;  /* 0x0000001036417819 */ /* 0x000fc400000006ff */
[----:B------:R-:W-:Y:S01]  /*1f70*/  SHF.L.U32 R53, R27, 0x10, RZ ;  /* 0x000000101b357819 */ /* 0x000fe200000006ff */
[----:B------:R-:W-:Y:S01]  /*1f80*/  IMAD.U32 R26, R26, 0x10000, RZ ;  /* 0x000100001a1a7824 */ /* 0x000fe200078e00ff */
[----:B------:R-:W-:Y:S01]  /*1f90*/  SHF.L.U32 R93, R52, 0x10, RZ ;  /* 0x00000010345d7819 */ /* 0x000fe200000006ff */
[----:B------:R-:W-:Y:S01]  /*1fa0*/  FFMA.FTZ R95, R61, R64, R90 ;  /* 0x000000403d5f7223 */ /* 0x000fe2000001005a */
[----:B------:R-:W-:Y:S01]  /*1fb0*/  FFMA.FTZ R65, R0, R65, R91 ;  /* 0x0000004100417223 */ /* 0x000fe2000001005b */
[----:B------:R-:W-:Y:S01]  /*1fc0*/  FFMA.FTZ R53, R88, R53, R89 ;  /* 0x0000003558357223 */ /* 0x000fe20000010059 */
[----:B------:R-:W-:Y:S01]  /*1fd0*/  PRMT R0, R62, 0x7632, R0 ;  /* 0x000076323e007816 */ /* 0x000fe20000000000 */
[----:B------:R-:W-:Y:S01]  /*1fe0*/  FFMA.FTZ R93, R26, R93, R95 ;  /* 0x0000005d1a5d7223 */ /* 0x000fe2000001005f */
[----:B------:R-:W-:Y:S02]  /*1ff0*/  PRMT R27, R27, 0x7632, R27 ;  /* 0x000076321b1b7816 */ /* 0x000fe4000000001b */
[----:B0-----:R-:W-:-:S02]  /*2000*/  PRMT R2, R66, 0x7632, R2 ;  /* 0x0000763242027816 */ /* 0x001fc40000000002 */
[----:B------:R-:W-:Y:S02]  /*2010*/  SHF.L.U32 R89, R66, 0x10, RZ ;  /* 0x0000001042597819 */ /* 0x000fe400000006ff */
[----:B------:R-:W-:Y:S02]  /*2020*/  SHF.L.U32 R62, R62, 0x10, RZ ;  /* 0x000000103e3e7819 */ /* 0x000fe400000006ff */
[----:B------:R-:W-:Y:S02]  /*2030*/  SHF.L.U32 R27, R27, 0x10, RZ ;  /* 0x000000101b1b7819 */ /* 0x000fe400000006ff */
        /* <DEDUP_REMOVED lines=8> */
[----:B------:R-:W-:Y:S01]  /*20c0*/  SHF.L.U32 R91, R68, 0x10, RZ ;  /* 0x00000010445b7819 */ /* 0x000fe200000006ff */
[C---:B------:R-:W-:Y:S01]  /*20d0*/  IMAD.U32 R2, R63.reuse, 0x10000, RZ ;  /* 0x000100003f027824 */ /* 0x040fe200078e00ff */
[----:B------:R-:W-:-:S02]  /*20e0*/  PRMT R3, R63, 0x7632, R3 ;  /* 0x000076323f037816 */ /* 0x000fc40000000003 */
[----:B------:R-:W-:Y:S02]  /*20f0*/  PRMT R67, R67, 0x7632, R67 ;  /* 0x0000763243437816 */ /* 0x000fe40000000043 */
[----:B------:R-:W-:Y:S01]  /*2100*/  PRMT R68, R68, 0x7632, R68 ;  /* 0x0000763244447816 */ /* 0x000fe20000000044 */
[----:B------:R-:W-:Y:S01]  /*2110*/  FFMA.FTZ R64, R60, R91, R24 ;  /* 0x0000005b3c407223 */ /* 0x000fe20000010018 */
[----:B------:R-:W-:Y:S01]  /*2120*/  PRMT R55, R55, 0x7632, R55 ;  /* 0x0000763237377816 */ /* 0x000fe20000000037 */
[----:B------:R-:W-:Y:S01]  /*2130*/  FFMA.FTZ R52, R2, R53, R89 ;  /* 0x0000003502347223 */ /* 0x000fe20000010059 */
[----:B------:R-:W-:Y:S01]  /*2140*/  SHF.L.U32 R3, R3, 0x10, RZ ;  /* 0x0000001003037819 */ /* 0x000fe200000006ff */
[----:B------:R-:W-:Y:S01]  /*2150*/  IMAD.U32 R24, R67, 0x10000, RZ ;  /* 0x0001000043187824 */ /* 0x000fe200078e00ff */
[----:B------:R-:W-:Y:S02]  /*2160*/  SHF.L.U32 R68, R68, 0x10, RZ ;  /* 0x0000001044447819 */ /* 0x000fe400000006ff */
[----:B------:R-:W-:Y:S01]  /*2170*/  SHF.L.U32 R55, R55, 0x10, RZ ;  /* 0x0000001037377819 */ /* 0x000fe200000006ff */
[----:B------:R-:W-:Y:S01]  /*2180*/  FFMA.FTZ R24, R3, R24, R52 ;  /* 0x0000001803187223 */ /* 0x000fe20000010034 */
[----:B------:R-:W-:Y:S01]  /*2190*/  SHF.L.U32 R54, R69, 0x10, RZ ;  /* 0x0000001045367819 */ /* 0x000fe200000006ff */
[----:B------:R-:W-:Y:S01]  /*21a0*/  FFMA.FTZ R64, R25, R68, R64 ;  /* 0x0000004419407223 */ /* 0x000fe20000010040 */
[----:B------:R-:W-:-:S02]  /*21b0*/  PRMT R69, R69, 0x7632, R69 ;  /* 0x0000763245457816 */ /* 0x000fc40000000045 */
[C---:B------:R-:W-:Y:S01]  /*21c0*/  PRMT R52, R72.reuse, 0x7632, R52 ;  /* 0x0000763248347816 */ /* 0x040fe20000000034 */
[----:B------:R-:W-:Y:S02]  /*21d0*/  IMAD.U32 R72, R72, 0x10000, RZ ;  /* 0x0001000048487824 */ /* 0x000fe400078e00ff */
        /* <DEDUP_REMOVED lines=9> */
[----:B------:R-:W-:Y:S02]  /*2270*/  IMAD.U32 R44, R73, 0x10000, RZ ;  /* 0x00010000492c7824 */ /* 0x000fe400078e00ff */
[----:B------:R-:W-:Y:S01]  /*2280*/  FFMA.FTZ R52, R25, R52, R72 ;  /* 0x0000003419347223 */ /* 0x000fe20000010048 */
[----:B------:R-:W-:-:S03]  /*2290*/  FFMA.FTZ R53, R62, R53, R63 ;  /* 0x000000353e357223 */ /* 0x000fc6000001003f */
[----:B------:R-:W-:Y:S01]  /*22a0*/  FFMA.FTZ R63, R61, R44, R52 ;  /* 0x0000002c3d3f7223 */ /* 0x000fe20000010034 */
[C---:B------:R-:W-:Y:S02]  /*22b0*/  SHF.L.U32 R44, R56.reuse, 0x10, RZ ;  /* 0x00000010382c7819 */ /* 0x040fe400000006ff */
[----:B------:R-:W-:Y:S02]  /*22c0*/  PRMT R56, R56, 0x7632, R56 ;  /* 0x0000763238387816 */ /* 0x000fe40000000038 */
[----:B------:R-:W-:Y:S01]  /*22d0*/  PRMT R73, R73, 0x7632, R73 ;  /* 0x0000763249497816 */ /* 0x000fe20000000049 */
[----:B------:R-:W-:Y:S01]  /*22e0*/  FFMA.FTZ R44, R60, R44, R27 ;  /* 0x0000002c3c2c7223 */ /* 0x000fe2000001001b */
[----:B------:R-:W-:Y:S01]  /*22f0*/  SHF.L.U32 R56, R56, 0x10, RZ ;  /* 0x0000001038387819 */ /* 0x000fe200000006ff */
[----:B------:R-:W-:Y:S01]  /*2300*/  FFMA.FTZ R53, R0, R45, R53 ;  /* 0x0000002d00357223 */ /* 0x000fe20000010035 */
[C---:B------:R-:W-:Y:S02]  /*2310*/  PRMT R64, R76.reuse, 0x7632, R64 ;  /* 0x000076324c407816 */ /* 0x040fe40000000040 */
        /* <DEDUP_REMOVED lines=8> */
[----:B------:R-:W-:Y:S02]  /*23a0*/  IMAD.U32 R27, R74, 0x10000, RZ ;  /* 0x000100004a1b7824 */ /* 0x000fe400078e00ff */
[----:B------:R-:W-:Y:S01]  /*23b0*/  FFMA.FTZ R76, R60, R76, R55 ;  /* 0x0000004c3c4c7223 */ /* 0x000fe20000010037 */
[----:B------:R-:W-:Y:S01]  /*23c0*/  FFMA.FTZ R63, R26, R73, R63 ;  /* 0x000000491a3f7223 */ /* 0x000fe2000001003f */
[----:B------:R-:W-:Y:S01]  /*23d0*/  PRMT R74, R74, 0x7632, R74 ;  /* 0x000076324a4a7816 */ /* 0x000fe2000000004a */
[----:B------:R-:W-:Y:S01]  /*23e0*/  FFMA.FTZ R57, R61, R54, R56 ;  /* 0x000000363d397223 */ /* 0x000fe20000010038 */
[----:B------:R-:W-:-:S02]  /*23f0*/  SHF.L.U32 R53, R44, 0x10, RZ ;  /* 0x000000102c357819 */ /* 0x000fc400000006ff */
[----:B------:R-:W-:Y:S01]  /*2400*/  SHF.L.U32 R44, R77, 0x10, RZ ;  /* 0x000000104d2c7819 */ /* 0x000fe200000006ff */
[----:B------:R-:W-:Y:S01]  /*2410*/  FFMA.FTZ R64, R25, R64, R76 ;  /* 0x0000004019407223 */ /* 0x000fe2000001004c */
[----:B------:R-:W-:Y:S01]  /*2420*/  PRMT R77, R77, 0x7632, R77 ;  /* 0x000076324d4d7816 */ /* 0x000fe2000000004d */
[----:B------:R-:W-:Y:S01]  /*2430*/  FFMA.FTZ R63, R62, R27, R63 ;  /* 0x0000001b3e3f7223 */ /* 0x000fe2000001003f */
[----:B------:R-:W-:Y:S01]  /*2440*/  PRMT R71, R71, 0x7632, R71 ;  /* 0x0000763247477816 */ /* 0x000fe20000000047 */
[----:B------:R-:W-:Y:S01]  /*2450*/  IMAD.U32 R27, R74, 0x10000, RZ ;  /* 0x000100004a1b7824 */ /* 0x000fe200078e00ff */
[----:B------:R-:W-:Y:S01]  /*2460*/  PRMT R45, R75, 0x7632, R45 ;  /* 0x000076324b2d7816 */ /* 0x000fe2000000002d */
[----:B------:R-:W-:Y:S01]  /*2470*/  FFMA.FTZ R57, R26, R53, R57 ;  /* 0x000000351a397223 */ /* 0x000fe20000010039 */
[C---:B------:R-:W-:Y:S01]  /*2480*/  IMAD.U32 R53, R58.reuse, 0x10000, RZ ;  /* 0x000100003a357824 */ /* 0x040fe200078e00ff */
        /* <DEDUP_REMOVED lines=17> */
[----:B------:R-:W-:-:S02]  /*25a0*/  SHF.L.U32 R57, R48, 0x10, RZ ;  /* 0x0000001030397819 */ /* 0x000fc400000006ff */
[C---:B------:R-:W-:Y:S01]  /*25b0*/  PRMT R26, R80.reuse, 0x7632, R26 ;  /* 0x00007632501a7816 */ /* 0x040fe2000000001a */
[----:B------:R-:W-:Y:S01]  /*25c0*/  IMAD.U32 R80, R80, 0x10000, RZ ;  /* 0x0001000050507824 */ /* 0x000fe200078e00ff */
[----:B------:R-:W-:Y:S02]  /*25d0*/  SHF.L.U32 R55, R78, 0x10, RZ ;  /* 0x000000104e377819 */ /* 0x000fe400000006ff */
[C---:B------:R-:W-:Y:S01]  /*25e0*/  SHF.L.U32 R45, R59.reuse, 0x10, RZ ;  /* 0x000000103b2d7819 */ /* 0x040fe200000006ff */
[----:B------:R-:W-:Y:S01]  /*25f0*/  IMAD.U32 R26, R26, 0x10000, RZ ;  /* 0x000100001a1a7824 */ /* 0x000fe200078e00ff */
[----:B------:R-:W-:Y:S01]  /*2600*/  SHF.L.U32 R63, R44, 0x10, RZ ;  /* 0x000000102c3f7819 */ /* 0x000fe200000006ff */
[----:B------:R-:W-:Y:S01]  /*2610*/  FFMA.FTZ R57, R80, R57, R24 ;  /* 0x0000003950397223 */ /* 0x000fe20000010018 */
[----:B------:R-:W-:Y:S01]  /*2620*/  PRMT R59, R59, 0x7632, R59 ;  /* 0x000076323b3b7816 */ /* 0x000fe2000000003b */
[----:B------:R-:W-:Y:S01]  /*2630*/  FFMA.FTZ R55, R0, R55, R61 ;  /* 0x0000003700377223 */ /* 0x000fe2000001003d */
[----:B------:R-:W-:Y:S01]  /*2640*/  FFMA.FTZ R44, R2, R45, R53 ;  /* 0x0000002d022c7223 */ /* 0x000fe20000010035 */
[----:B------:R-:W-:Y:S01]  /*2650*/  PRMT R0, R81, 0x7632, R0 ;  /* 0x0000763251007816 */ /* 0x000fe20000000000 */
[----:B------:R-:W-:Y:S01]  /*2660*/  FFMA.FTZ R52, R26, R63, R57 ;  /* 0x0000003f1a347223 */ /* 0x000fe20000010039 */
[----:B------:R-:W-:-:S02]  /*2670*/  PRMT R45, R49, 0x7632, R45 ;  /* 0x00007632312d7816 */ /* 0x000fc4000000002d */
        /* <DEDUP_REMOVED lines=12> */
[C---:B------:R-:W-:Y:S01]  /*2740*/  PRMT R2, R82.reuse, 0x7632, R2 ;  /* 0x0000763252027816 */ /* 0x040fe20000000002 */
[----:B------:R-:W-:Y:S01]  /*2750*/  IMAD.U32 R82, R82, 0x10000, RZ ;  /* 0x0001000052527824 */ /* 0x000fe200078e00ff */
[----:B------:R-:W-:-:S02]  /*2760*/  PRMT R48, R50, 0x7632, R48 ;  /* 0x0000763232307816 */ /* 0x000fc40000000030 */
[----:B------:R-:W-:Y:S02]  /*2770*/  SHF.L.U32 R24, R79, 0x10, RZ ;  /* 0x000000104f187819 */ /* 0x000fe400000006ff */
[C---:B------:R-:W-:Y:S02]  /*2780*/  PRMT R50, R36.reuse, 0x7632, R50 ;  /* 0x0000763224327816 */ /* 0x040fe40000000032 */
[----:B------:R-:W-:Y:S01]  /*2790*/  SHF.L.U32 R36, R36, 0x10, RZ ;  /* 0x0000001024247819 */ /* 0x000fe200000006ff */
[----:B------:R-:W-:Y:S01]  /*27a0*/  FFMA.FTZ R57, R82, R49, R57 ;  /* 0x0000003152397223 */ /* 0x000fe20000010039 */
[C---:B------:R-:W-:Y:S01]  /*27b0*/  FFMA.FTZ R25, R3.reuse, R54, R25 ;  /* 0x0000003603197223 */ /* 0x040fe20000010019 */
[----:B------:R-:W-:Y:S01]  /*27c0*/  FFMA.FTZ R49, R3, R24, R44 ;  /* 0x0000001803317223 */ /* 0x000fe2000001002c */
[----:B------:R-:W-:Y:S01]  /*27d0*/  SHF.L.U32 R3, R50, 0x10, RZ ;  /* 0x0000001032037819 */ /* 0x000fe200000006ff */
[----:B------:R-:W-:Y:S01]  /*27e0*/  FFMA.FTZ R27, R80, R36, R27 ;  /* 0x00000024501b7223 */ /* 0x000fe2000001001b */
[----:B------:R-:W-:Y:S01]  /*27f0*/  SHF.L.U32 R53, R48, 0x10, RZ ;  /* 0x0000001030357819 */ /* 0x000fe200000006ff */
[----:B------:R-:W-:Y:S01]  /*2800*/  IMAD.U32 R2, R2, 0x10000, RZ ;  /* 0x0001000002027824 */ /* 0x000fe200078e00ff */
[C---:B------:R-:W-:Y:S01]  /*2810*/  PRMT R24, R37.reuse, 0x7632, R24 ;  /* 0x0000763225187816 */ /* 0x040fe20000000018 */
        /* <DEDUP_REMOVED lines=10> */
[----:B------:R-:W-:Y:S01]  /*28c0*/  FFMA.FTZ R55, R0, R37, R53 ;  /* 0x0000002500377223 */ /* 0x000fe20000010035 */
[----:B------:R-:W-:Y:S01]  /*28d0*/  PRMT R36, R38, 0x7632, R36 ;  /* 0x0000763226247816 */ /* 0x000fe20000000024 */
[----:B------:R-:W-:Y:S01]  /*28e0*/  IMAD.U32 R24, R24, 0x10000, RZ ;  /* 0x0001000018187824 */ /* 0x000fe200078e00ff */
[----:B------:R-:W-:Y:S02]  /*28f0*/  SHF.L.U32 R37, R38, 0x10, RZ ;  /* 0x0000001026257819 */ /* 0x000fe400000006ff */
[----:B------:R-:W-:Y:S02]  /*2900*/  SHF.L.U32 R51, R51, 0x10, RZ ;  /* 0x0000001033337819 */ /* 0x000fe400000006ff */
[C---:B--2---:R-:W-:Y:S02]  /*2910*/  PRMT R38, R4.reuse, 0x7632, R38 ;  /* 0x0000763204267816 */ /* 0x044fe40000000026 */
[----:B------:R-:W-:Y:S01]  /*2920*/  SHF.L.U32 R4, R4, 0x10, RZ ;  /* 0x0000001004047819 */ /* 0x000fe200000006ff */
[----:B------:R-:W-:Y:S01]  /*2930*/  FFMA.FTZ R27, R24, R51, R27 ;  /* 0x00000033181b7223 */ /* 0x000fe2000001001b */
[----:B------:R-:W-:Y:S01]  /*2940*/  SHF.L.U32 R51, R38, 0x10, RZ ;  /* 0x0000001026337819 */ /* 0x000fe200000006ff */
[----:B------:R-:W-:Y:S01]  /*2950*/  FFMA.FTZ R37, R82, R37, R55 ;  /* 0x0000002552257223 */ /* 0x000fe20000010037 */
[----:B------:R-:W-:Y:S01]  /*2960*/  SHF.L.U32 R53, R36, 0x10, RZ ;  /* 0x0000001024357819 */ /* 0x000fe200000006ff */
[----:B------:R-:W-:Y:S01]  /*2970*/  FFMA.FTZ R25, R80, R4, R25 ;  /* 0x0000000450197223 */ /* 0x000fe20000010019 */
[----:B------:R-:W-:Y:S01]  /*2980*/  IMAD.U32 R4, R39, 0x10000, RZ ;  /* 0x0001000027047824 */ /* 0x000fe200078e00ff */
[----:B------:R-:W-:-:S02]  /*2990*/  SHF.L.U32 R38, R5, 0x10, RZ ;  /* 0x0000001005267819 */ /* 0x000fc400000006ff */
[----:B------:R-:W-:Y:S01]  /*29a0*/  FFMA.FTZ R44, R26, R51, R25 ;  /* 0x000000331a2c7223 */ /* 0x000fe20000010019 */
[----:B------:R-:W-:Y:S01]  /*29b0*/  FFMA.FTZ R36, R2, R53, R37 ;  /* 0x0000003502247223 */ /* 0x000fe20000010025 */
[----:B------:R-:W-:Y:S02]  /*29c0*/  PRMT R25, R5, 0x7632, R25 ;  /* 0x0000763205197816 */ /* 0x000fe40000000019 */
[----:B------:R-:W-:Y:S01]  /*29d0*/  FFMA.FTZ R51, R81, R38, R44 ;  /* 0x0000002651337223 */ /* 0x000fe2000001002c */
[----:B------:R-:W-:Y:S01]  /*29e0*/  FFMA.FTZ R5, R3, R4, R36 ;  /* 0x0000000403057223 */ /* 0x000fe20000010024 */
[----:B------:R-:W-:Y:S02]  /*29f0*/  SHF.L.U32 R25, R25, 0x10, RZ ;  /* 0x0000001019197819 */ /* 0x000fe400000006ff */
[C---:B------:R-:W-:Y:S02]  /*2a00*/  PRMT R4, R8.reuse, 0x7632, R4 ;  /* 0x0000763208047816 */ /* 0x040fe40000000004 */
[----:B------:R-:W-:-:S02]  /*2a10*/  SHF.L.U32 R8, R8, 0x10, RZ ;  /* 0x0000001008087819 */ /* 0x000fc400000006ff */
[----:B------:R-:W-:Y:S01]  /*2a20*/  SHF.L.U32 R37, R6, 0x10, RZ ;  /* 0x0000001006257819 */ /* 0x000fe200000006ff */
[----:B------:R-:W-:Y:S01]  /*2a30*/  FFMA.FTZ R25, R0, R25, R51 ;  /* 0x0000001900197223 */ /* 0x000fe20000010033 */
[----:B------:R-:W-:Y:S01]  /*2a40*/  PRMT R6, R6, 0x7632, R6 ;  /* 0x0000763206067816 */ /* 0x000fe20000000006 */
[----:B------:R-:W-:Y:S01]  /*2a50*/  FFMA.FTZ R45, R80, R8, R45 ;  /* 0x00000008502d7223 */ /* 0x000fe2000001002d */
[----:B------:R-:W-:Y:S02]  /*2a60*/  PRMT R39, R39, 0x7632, R39 ;  /* 0x0000763227277816 */ /* 0x000fe40000000027 */
[----:B------:R-:W-:Y:S01]  /*2a70*/  SHF.L.U32 R51, R4, 0x10, RZ ;  /* 0x0000001004337819 */ /* 0x000fe200000006ff */
[----:B------:R-:W-:Y:S01]  /*2a80*/  FFMA.FTZ R25, R82, R37, R25 ;  /* 0x0000002552197223 */ /* 0x000fe20000010019 */
[C---:B------:R-:W-:Y:S02]  /*2a90*/  PRMT R4, R9.reuse, 0x7632, R4 ;  /* 0x0000763209047816 */ /* 0x040fe40000000004 */
[----:B------:R-:W-:Y:S01]  /*2aa0*/  SHF.L.U32 R8, R9, 0x10, RZ ;  /* 0x0000001009087819 */ /* 0x000fe200000006ff */
[----:B------:R-:W-:Y:S01]  /*2ab0*/  IMAD.U32 R9, R6, 0x10000, RZ ;  /* 0x0001000006097824 */ /* 0x000fe200078e00ff */
[----:B---3--:R-:W-:-:S02]  /*2ac0*/  PRMT R38, R12, 0x7632, R38 ;  /* 0x000076320c267816 */ /* 0x008fc40000000026 */
[----:B------:R-:W-:Y:S01]  /*2ad0*/  SHF.L.U32 R12, R12, 0x10, RZ ;  /* 0x000000100c0c7819 */ /* 0x000fe200000006ff */
[----:B------:R-:W-:Y:S02]  /*2ae0*/  IMAD.U32 R39, R39, 0x10000, RZ ;  /* 0x0001000027277824 */ /* 0x000fe400078e00ff */
[----:B------:R-:W-:Y:S01]  /*2af0*/  FFMA.FTZ R36, R26, R51, R45 ;  /* 0x000000331a247223 */ /* 0x000fe2000001002d */
        /* <DEDUP_REMOVED lines=8> */
[----:B------:R-:W-:Y:S02]  /*2b80*/  SHF.L.U32 R37, R4, 0x10, RZ ;  /* 0x0000001004257819 */ /* 0x000fe400000006ff */
        /* <DEDUP_REMOVED lines=8> */
[----:B----4-:R-:W-:-:S02]  /*2c10*/  PRMT R0, R40, 0x7632, R0 ;  /* 0x0000763228007816 */ /* 0x010fc40000000000 */
[----:B------:R-:W-:Y:S02]  /*2c20*/  PRMT R10, R10, 0x7632, R10 ;  /* 0x000076320a0a7816 */ /* 0x000fe4000000000a */
[C---:B-----5:R-:W-:Y:S01]  /*2c30*/  PRMT R4, R20.reuse, 0x7632, R4 ;  /* 0x0000763214047816 */ /* 0x060fe20000000004 */
[----:B------:R-:W-:Y:S01]  /*2c40*/  IMAD.U32 R20, R20, 0x10000, RZ ;  /* 0x0001000014147824 */ /* 0x000fe200078e00ff */
        /* <DEDUP_REMOVED lines=12> */
[----:B------:R-:W-:Y:S01]  /*2d10*/  FFMA.FTZ R12, R0, R39, R27 ;  /* 0x00000027000c7223 */ /* 0x000fe2000001001b */
[----:B------:R-:W-:-:S02]  /*2d20*/  SHF.L.U32 R10, R21, 0x10, RZ ;  /* 0x00000010150a7819 */ /* 0x000fc400000006ff */
        /* <DEDUP_REMOVED lines=8> */
[----:B------:R-:W-:Y:S01]  /*2db0*/  PRMT R11, R11, 0x7632, R11 ;  /* 0x000076320b0b7816 */ /* 0x000fe2000000000b */
[--C-:B------:R-:W-:Y:S01]  /*2dc0*/  FFMA.FTZ R9, R3, R6, R8.reuse ;  /* 0x0000000603097223 */ /* 0x100fe20000010008 */
        /* <DEDUP_REMOVED lines=12> */
[----:B------:R-:W-:Y:S01]  /*2e90*/  FFMA.FTZ R3, R3, R2, R6 ;  /* 0x0000000203037223 */ /* 0x000fe20000010006 */
[----:B------:R-:W-:Y:S01]  /*2ea0*/  SHF.L.U32 R11, R23, 0x10, RZ ;  /* 0x00000010170b7819 */ /* 0x000fe200000006ff */
[----:B------:R-:W-:-:S02]  /*2eb0*/  IMAD.U32 R2, R43, 0x10000, RZ ;  /* 0x000100002b027824 */ /* 0x000fc400078e00ff */
[----:B------:R-:W-:Y:S01]  /*2ec0*/  FFMA.FTZ R13, R8, R21, R13 ;  /* 0x00000015080d7223 */ /* 0x000fe2000001000d */
[C---:B------:R-:W-:Y:S02]  /*2ed0*/  SHF.L.U32 R6, R16.reuse, 0x10, RZ ;  /* 0x0000001010067819 */ /* 0x040fe400000006ff */
[----:B------:R-:W-:Y:S01]  /*2ee0*/  PRMT R16, R16, 0x7632, R16 ;  /* 0x0000763210107816 */ /* 0x000fe20000000010 */
[----:B------:R-:W-:Y:S01]  /*2ef0*/  FFMA.FTZ R10, R2, R11, R13 ;  /* 0x0000000b020a7223 */ /* 0x000fe2000001000d */
[----:B------:R-:W-:Y:S01]  /*2f00*/  PRMT R43, R43, 0x7632, R43 ;  /* 0x000076322b2b7816 */ /* 0x000fe2000000002b */
[----:B------:R-:W-:Y:S01]  /*2f10*/  FFMA.FTZ R11, R40, R6, R5 ;  /* 0x00000006280b7223 */ /* 0x000fe20000010005 */
[----:B------:R-:W-:Y:S02]  /*2f20*/  PRMT R23, R23, 0x7632, R23 ;  /* 0x0000763217177816 */ /* 0x000fe40000000017 */
[----:B------:R-:W-:Y:S02]  /*2f30*/  SHF.L.U32 R5, R16, 0x10, RZ ;  /* 0x0000001010057819 */ /* 0x000fe400000006ff */
[----:B------:R-:W-:Y:S01]  /*2f40*/  PRMT R15, R15, 0x7632, R15 ;  /* 0x000076320f0f7816 */ /* 0x000fe2000000000f */
[----:B------:R-:W-:Y:S01]  /*2f50*/  IMAD.U32 R6, R23, 0x10000, RZ ;  /* 0x0001000017067824 */ /* 0x000fe200078e00ff */
[----:B------:R-:W-:-:S02]  /*2f60*/  SHF.L.U32 R43, R43, 0x10, RZ ;  /* 0x000000102b2b7819 */ /* 0x000fc400000006ff */
        /* <DEDUP_REMOVED lines=8> */
[----:B------:R-:W-:Y:S02]  /*2ff0*/  IMAD.U32 R32, R32, 0x10000, RZ ;  /* 0x0001000020207824 */ /* 0x000fe400078e00ff */
        /* <DEDUP_REMOVED lines=8> */
[----:B------:R-:W-:Y:S02]  /*3080*/  IMAD.U32 R10, R33, 0x10000, RZ ;  /* 0x00010000210a7824 */ /* 0x000fe400078e00ff */
[----:B------:R-:W-:Y:S01]  /*3090*/  FFMA.FTZ R12, R0, R15, R7 ;  /* 0x0000000f000c7223 */ /* 0x000fe20000010007 */
[----:B------:R-:W-:Y:S01]  /*30a0*/  FFMA.FTZ R11, R8, R5, R11 ;  /* 0x00000005080b7223 */ /* 0x000fe2000001000b */
[----:B------:R-:W-:Y:S02]  /*30b0*/  SHF.L.U32 R5, R19, 0x10, RZ ;  /* 0x0000001013057819 */ /* 0x000fe400000006ff */
[----:B------:R-:W-:Y:S01]  /*30c0*/  FFMA.FTZ R7, R41, R10, R12 ;  /* 0x0000000a29077223 */ /* 0x000fe2000001000c */
[C---:B------:R-:W-:Y:S02]  /*30d0*/  SHF.L.U32 R12, R28.reuse, 0x10, RZ ;  /* 0x000000101c0c7819 */ /* 0x040fe400000006ff */
[----:B------:R-:W-:Y:S01]  /*30e0*/  PRMT R28, R28, 0x7632, R28 ;  /* 0x000076321c1c7816 */ /* 0x000fe2000000001c */
[----:B------:R-:W-:-:S02]  /*30f0*/  FFMA.FTZ R10, R2, R5, R11 ;  /* 0x00000005020a7223 */ /* 0x000fc4000001000b */
[----:B------:R-:W-:Y:S01]  /*3100*/  FFMA.FTZ R11, R40, R12, R9 ;  /* 0x0000000c280b7223 */ /* 0x000fe20000010009 */
[----:B------:R-:W-:Y:S02]  /*3110*/  SHF.L.U32 R9, R28, 0x10, RZ ;  /* 0x000000101c097819 */ /* 0x000fe400000006ff */
[----:B------:R-:W-:Y:S02]  /*3120*/  PRMT R13, R84, 0x7632, R13 ;  /* 0x00007632540d7816 */ /* 0x000fe4000000000d */
[C---:B------:R-:W-:Y:S01]  /*3130*/  SHF.L.U32 R12, R29.reuse, 0x10, RZ ;  /* 0x000000101d0c7819 */ /* 0x040fe200000006ff */
[----:B------:R-:W-:Y:S01]  /*3140*/  FFMA.FTZ R14, R0, R9, R11 ;  /* 0x00000009000e7223 */ /* 0x000fe2000001000b */
[----:B------:R-:W-:Y:S02]  /*3150*/  PRMT R9, R29, 0x7632, R9 ;  /* 0x000076321d097816 */ /* 0x000fe40000000009 */
[----:B------:R-:W-:Y:S01]  /*3160*/  SHF.L.U32 R84, R84, 0x10, RZ ;  /* 0x0000001054547819 */ /* 0x000fe200000006ff */
[----:B------:R-:W-:Y:S01]  /*3170*/  FFMA.FTZ R11, R41, R12, R14 ;  /* 0x0000000c290b7223 */ /* 0x000fe2000001000e */
[----:B------:R-:W-:-:S02]  /*3180*/  SHF.L.U32 R9, R9, 0x10, RZ ;  /* 0x0000001009097819 */ /* 0x000fc400000006ff */
[----:B------:R-:W-:Y:S01]  /*3190*/  SHF.L.U32 R13, R13, 0x10, RZ ;  /* 0x000000100d0d7819 */ /* 0x000fe200000006ff */
[----:B------:R-:W-:Y:S01]  /*31a0*/  FFMA.FTZ R3, R40, R84, R3 ;  /* 0x0000005428037223 */ /* 0x000fe20000010003 */
[----:B------:R-:W-:Y:S01]  /*31b0*/  PRMT R33, R33, 0x7632, R33 ;  /* 0x0000763221217816 */ /* 0x000fe20000000021 */
[--C-:B------:R-:W-:Y:S01]  /*31c0*/  FFMA.FTZ R9, R4, R9, R11.reuse ;  /* 0x0000000904097223 */ /* 0x100fe2000001000b */
[C---:B------:R-:W-:Y:S01]  /*31d0*/  PRMT R11, R85.reuse, 0x7632, R11 ;  /* 0x00007632550b7816 */ /* 0x040fe2000000000b */
[----:B------:R-:W-:Y:S01]  /*31e0*/  FFMA.FTZ R0, R0, R13, R3 ;  /* 0x0000000d00007223 */ /* 0x000fe20000010003 */
[C---:B------:R-:W-:Y:S01]  /*31f0*/  SHF.L.U32 R3, R30.reuse, 0x10, RZ ;  /* 0x000000101e037819 */ /* 0x040fe200000006ff */
[----:B------:R-:W-:Y:S01]  /*3200*/  IMAD.U32 R12, R85, 0x10000, RZ ;  /* 0x00010000550c7824 */ /* 0x000fe200078e00ff */
[----:B------:R-:W-:Y:S02]  /*3210*/  PRMT R30, R30, 0x7632, R30 ;  /* 0x000076321e1e7816 */ /* 0x000fe4000000001e */
        /* <DEDUP_REMOVED lines=9> */
[C---:B------:R-:W-:Y:S01]  /*32b0*/  PRMT R0, R86.reuse, 0x7632, R0 ;  /* 0x0000763256007816 */ /* 0x040fe20000000000 */
[----:B------:R-:W-:Y:S01]  /*32c0*/  IMAD.U32 R13, R86, 0x10000, RZ ;  /* 0x00010000560d7824 */ /* 0x000fe200078e00ff */
[----:B------:R-:W-:Y:S01]  /*32d0*/  SHF.L.U32 R9, R31, 0x10, RZ ;  /* 0x000000101f097819 */ /* 0x000fe200000006ff */
[----:B------:R-:W-:Y:S01]  /*32e0*/  FFMA.FTZ R3, R8, R3, R11 ;  /* 0x0000000308037223 */ /* 0x000fe2000001000b */
[----:B------:R-:W-:Y:S01]  /*32f0*/  FFMA.FTZ R33, R42, R5, R33 ;  /* 0x000000052a217223 */ /* 0x000fe20000010021 */
[----:B------:R-:W-:Y:S01]  /*3300*/  IMAD.U32 R5, R34, 0x10000, RZ ;  /* 0x0001000022057824 */ /* 0x000fe200078e00ff */
[----:B------:R-:W-:Y:S01]  /*3310*/  SHF.L.U32 R11, R0, 0x10, RZ ;  /* 0x00000010000b7819 */ /* 0x000fe200000006ff */
[----:B------:R-:W-:Y:S01]  /*3320*/  FFMA.FTZ R13, R42, R13, R41 ;  /* 0x0000000d2a0d7223 */ /* 0x000fe20000010029 */
[C---:B------:R-:W-:Y:S01]  /*3330*/  PRMT R7, R35.reuse, 0x7632, R7 ;  /* 0x0000763223077816 */ /* 0x040fe20000000007 */
[----:B------:R-:W-:Y:S01]  /*3340*/  FFMA.FTZ R3, R2, R9, R3 ;  /* 0x0000000902037223 */ /* 0x000fe20000010003 */
[----:B------:R-:W-:Y:S01]  /*3350*/  SHF.L.U32 R35, R35, 0x10, RZ ;  /* 0x0000001023237819 */ /* 0x000fe200000006ff */
[C---:B------:R-:W-:Y:S01]  /*3360*/  FFMA.FTZ R5, R8.reuse, R5, R33 ;  /* 0x0000000508057223 */ /* 0x040fe20000010021 */
[----:B------:R-:W-:Y:S01]  /*3370*/  PRMT R9, R87, 0x7632, R9 ;  /* 0x0000763257097816 */ /* 0x000fe20000000009 */
[----:B------:R-:W-:Y:S01]  /*3380*/  FFMA.FTZ R11, R8, R11, R13 ;  /* 0x0000000b080b7223 */ /* 0x000fe2000001000d */
[----:B------:R-:W-:-:S02]  /*3390*/  PRMT R31, R31, 0x7632, R31 ;  /* 0x000076321f1f7816 */ /* 0x000fc4000000001f */
[----:B------:R-:W-:Y:S01]  /*33a0*/  SHF.L.U32 R87, R87, 0x10, RZ ;  /* 0x0000001057577819 */ /* 0x000fe200000006ff */
[C---:B------:R-:W-:Y:S01]  /*33b0*/  FFMA.FTZ R5, R2.reuse, R35, R5 ;  /* 0x0000002302057223 */ /* 0x040fe20000010005 */
[----:B------:R-:W-:Y:S02]  /*33c0*/  SHF.L.U32 R4, R7, 0x10, RZ ;  /* 0x0000001007047819 */ /* 0x000fe400000006ff */
[----:B------:R-:W-:Y:S01]  /*33d0*/  SHF.L.U32 R8, R31, 0x10, RZ ;  /* 0x000000101f087819 */ /* 0x000fe200000006ff */
[----:B------:R-:W-:Y:S01]  /*33e0*/  FFMA.FTZ R11, R2, R87, R11 ;  /* 0x00000057020b7223 */ /* 0x000fe2000001000b */
[----:B------:R-:W-:Y:S01]  /*33f0*/  SHF.L.U32 R12, R9, 0x10, RZ ;  /* 0x00000010090c7819 */ /* 0x000fe200000006ff */
[----:B------:R-:W-:Y:S01]  /*3400*/  FFMA.FTZ R4, R43, R4, R5 ;  /* 0x000000042b047223 */ /* 0x000fe20000010005 */
[----:B------:R-:W-:Y:S01]  /*3410*/  PRMT R19, R19, 0x7632, R19 ;  /* 0x0000763213137816 */ /* 0x000fe20000000013 */
[C---:B------:R-:W-:Y:S01]  /*3420*/  FFMA.FTZ R3, R43.reuse, R8, R3 ;  /* 0x000000082b037223 */ /* 0x040fe20000010003 */
[----:B------:R-:W0:Y:S01]  /*3430*/  SHFL.BFLY PT, R5, R6, 0x10, 0x1f ;  /* 0x0e001f0006057f89 */ /* 0x000e2200000e0000 */
[----:B------:R-:W-:-:S02]  /*3440*/  FFMA.FTZ R11, R43, R12, R11 ;  /* 0x0000000c2b0b7223 */ /* 0x000fc4000001000b */
[----:B------:R-:W-:Y:S01]  /*3450*/  IMAD.U32 R0, R19, 0x10000, RZ ;  /* 0x0001000013007824 */ /* 0x000fe200078e00ff */
[----:B------:R-:W1:Y:S04]  /*3460*/  SHFL.BFLY PT, R2, R3, 0x10, 0x1f ;  /* 0x0e001f0003027f89 */ /* 0x000e6800000e0000 */
[----:B------:R-:W2:Y:S01]  /*3470*/  SHFL.BFLY PT, R8, R11, 0x10, 0x1f ;  /* 0x0e001f000b087f89 */ /* 0x000ea200000e0000 */
[----:B------:R-:W-:-:S03]  /*3480*/  FFMA.FTZ R0, R43, R0, R10 ;  /* 0x000000002b007223 */ /* 0x000fc6000001000a */
[----:B------:R-:W3:Y:S04]  /*3490*/  SHFL.BFLY PT, R9, R4, 0x10, 0x1f ;  /* 0x0e001f0004097f89 */ /* 0x000ee800000e0000 */
[----:B------:R-:W4:Y:S01]  /*34a0*/  SHFL.BFLY PT, R7, R0, 0x10, 0x1f ;  /* 0x0e001f0000077f89 */ /* 0x000f2200000e0000 */
[----:B0-----:R-:W-:Y:S01]  /*34b0*/  FADD.FTZ R5, R6, R5 ;  /* 0x0000000506057221 */ /* 0x001fe20000010000 */
[----:B-1----:R-:W-:-:S04]  /*34c0*/  FADD.FTZ R10, R3, R2 ;  /* 0x00000002030a7221 */ /* 0x002fc80000010000 */
[----:B------:R-:W0:Y:S01]  /*34d0*/  SHFL.BFLY PT, R2, R5, 0x8, 0x1f ;  /* 0x0d001f0005027f89 */ /* 0x000e2200000e0000 */
[----:B--2---:R-:W-:-:S03]  /*34e0*/  FADD.FTZ R12, R11, R8 ;  /* 0x000000080b0c7221 */ /* 0x004fc60000010000 */
[----:B------:R-:W1:Y:S01]  /*34f0*/  SHFL.BFLY PT, R13, R10, 0x8, 0x1f ;  /* 0x0d001f000a0d7f89 */ /* 0x000e6200000e0000 */
[----:B---3--:R-:W-:-:S03]  /*3500*/  FADD.FTZ R9, R4, R9 ;  /* 0x0000000904097221 */ /* 0x008fc60000010000 */
[----:B------:R-:W2:Y:S01]  /*3510*/  SHFL.BFLY PT, R3, R12, 0x8, 0x1f ;  /* 0x0d001f000c037f89 */ /* 0x000ea200000e0000 */
[----:B----4-:R-:W-:-:S03]  /*3520*/  FADD.FTZ R7, R0, R7 ;  /* 0x0000000700077221 */ /* 0x010fc60000010000 */
[----:B------:R-:W3:Y:S04]  /*3530*/  SHFL.BFLY PT, R0, R9, 0x8, 0x1f ;  /* 0x0d001f0009007f89 */ /* 0x000ee800000e0000 */
[----:B------:R-:W4:Y:S01]  /*3540*/  SHFL.BFLY PT, R6, R7, 0x8, 0x1f ;  /* 0x0d001f0007067f89 */ /* 0x000f2200000e0000 */
[----:B0-----:R-:W-:Y:S01]  /*3550*/  FADD.FTZ R2, R5, R2 ;  /* 0x0000000205027221 */ /* 0x001fe20000010000 */
[----:B-1----:R-:W-:Y:S01]  /*3560*/  FADD.FTZ R13, R10, R13 ;  /* 0x0000000d0a0d7221 */ /* 0x002fe20000010000 */
[----:B--2---:R-:W-:-:S03]  /*3570*/  FADD.FTZ R11, R12, R3 ;  /* 0x000000030c0b7221 */ /* 0x004fc60000010000 */
[----:B------:R-:W0:Y:S01]  /*3580*/  SHFL.BFLY PT, R3, R2, 0x4, 0x1f ;  /* 0x0c801f0002037f89 */ /* 0x000e2200000e0000 */
[----:B---3--:R-:W-:-:S03]  /*3590*/  FADD.FTZ R8, R9, R0 ;  /* 0x0000000009087221 */ /* 0x008fc60000010000 */
[----:B------:R-:W1:Y:S01]  /*35a0*/  SHFL.BFLY PT, R0, R13, 0x4, 0x1f ;  /* 0x0c801f000d007f89 */ /* 0x000e6200000e0000 */
[----:B----4-:R-:W-:-:S03]  /*35b0*/  FADD.FTZ R6, R7, R6 ;  /* 0x0000000607067221 */ /* 0x010fc60000010000 */
[----:B------:R-:W2:Y:S04]  /*35c0*/  SHFL.BFLY PT, R7, R8, 0x4, 0x1f ;  /* 0x0c801f0008077f89 */ /* 0x000ea800000e0000 */
[----:B------:R-:W3:Y:S04]  /*35d0*/  SHFL.BFLY PT, R5, R6, 0x4, 0x1f ;  /* 0x0c801f0006057f89 */ /* 0x000ee800000e0000 */
[----:B------:R-:W4:Y:S01]  /*35e0*/  SHFL.BFLY PT, R4, R11, 0x4, 0x1f ;  /* 0x0c801f000b047f89 */ /* 0x000f2200000e0000 */
[----:B0-----:R-:W-:Y:S01]  /*35f0*/  FADD.FTZ R3, R2, R3 ;  /* 0x0000000302037221 */ /* 0x001fe20000010000 */
[----:B-1----:R-:W-:-:S04]  /*3600*/  FADD.FTZ R9, R13, R0 ;  /* 0x000000000d097221 */ /* 0x002fc80000010000 */
[----:B------:R-:W0:Y:S01]  /*3610*/  SHFL.BFLY PT, R0, R3, 0x2, 0x1f ;  /* 0x0c401f0003007f89 */ /* 0x000e2200000e0000 */
[----:B--2---:R-:W-:Y:S01]  /*3620*/  FADD.FTZ R7, R8, R7 ;  /* 0x0000000708077221 */ /* 0x004fe20000010000 */
[----:B---3--:R-:W-:Y:S01]  /*3630*/  FADD.FTZ R5, R6, R5 ;  /* 0x0000000506057221 */ /* 0x008fe20000010000 */
[----:B----4-:R-:W-:-:S03]  /*3640*/  FADD.FTZ R10, R11, R4 ;  /* 0x000000040b0a7221 */ /* 0x010fc60000010000 */
[----:B------:R-:W1:Y:S04]  /*3650*/  SHFL.BFLY PT, R6, R7, 0x2, 0x1f ;  /* 0x0c401f0007067f89 */ /* 0x000e6800000e0000 */
[----:B------:R-:W2:Y:S04]  /*3660*/  SHFL.BFLY PT, R4, R5, 0x2, 0x1f ;  /* 0x0c401f0005047f89 */ /* 0x000ea800000e0000 */
[----:B------:R-:W3:Y:S04]  /*3670*/  SHFL.BFLY PT, R8, R9, 0x2, 0x1f ;  /* 0x0c401f0009087f89 */ /* 0x000ee800000e0000 */
[----:B------:R-:W4:Y:S01]  /*3680*/  SHFL.BFLY PT, R13, R10, 0x2, 0x1f ;  /* 0x0c401f000a0d7f89 */ /* 0x000f2200000e0000 */
[----:B0-----:R-:W-:Y:S01]  /*3690*/  FADD.FTZ R2, R3, R0 ;  /* 0x0000000003027221 */ /* 0x001fe20000010000 */
[----:B------:R-:W0:Y:S04]  /*36a0*/  S2UR UR5, SR_CgaCtaId ;  /* 0x00000000000579c3 */ /* 0x000e280000008800 */
[----:B------:R-:W5:Y:S01]  /*36b0*/  SHFL.BFLY PT, R3, R2, 0x1, 0x1f ;  /* 0x0c201f0002037f89 */ /* 0x000f6200000e0000 */
[----:B-1----:R-:W-:Y:S01]  /*36c0*/  FADD.FTZ R6, R7, R6 ;  /* 0x0000000607067221 */ /* 0x002fe20000010000 */
[----:B--2---:R-:W-:Y:S01]  /*36d0*/  FADD.FTZ R4, R5, R4 ;  /* 0x0000000405047221 */ /* 0x004fe20000010000 */
[----:B---3--:R-:W-:Y:S01]  /*36e0*/  FADD.FTZ R8, R9, R8 ;  /* 0x0000000809087221 */ /* 0x008fe20000010000 */
[----:B----4-:R-:W-:-:S03]  /*36f0*/  FADD.FTZ R13, R10, R13 ;  /* 0x0000000d0a0d7221 */ /* 0x010fc60000010000 */
[----:B------:R-:W1:Y:S01]  /*3700*/  SHFL.BFLY PT, R5, R4, 0x1, 0x1f ;  /* 0x0c201f0004057f89 */ /* 0x000e6200000e0000 */
[----:B------:R-:W-:-:S03]  /*3710*/  LOP3.LUT P0, R0, R47, 0x1f, RZ, 0xc0, !PT ;  /* 0x0000001f2f007812 */ /* 0x000fc6000780c0ff */
[----:B------:R-:W2:Y:S04]  /*3720*/  SHFL.BFLY PT, R7, R6, 0x1, 0x1f ;  /* 0x0c201f0006077f89 */ /* 0x000ea800000e0000 */
[----:B------:R-:W3:Y:S04]  /*3730*/  SHFL.BFLY PT, R9, R8, 0x1, 0x1f ;  /* 0x0c201f0008097f89 */ /* 0x000ee800000e0000 */
[----:B------:R-:W4:Y:S01]  /*3740*/  SHFL.BFLY PT, R10, R13, 0x1, 0x1f ;  /* 0x0c201f000d0a7f89 */ /* 0x000f2200000e0000 */
[----:B------:R-:W-:Y:S01]  /*3750*/  UMOV UR4, 0x400 ;  /* 0x0000040000047882 */ /* 0x000fe20000000000 */
[----:B------:R-:W-:Y:S01]  /*3760*/  ISETP.NE.AND P1, PT, R0, RZ, PT ;  /* 0x000000ff0000720c */ /* 0x000fe20003f25270 */
[----:B0-----:R-:W-:Y:S01]  /*3770*/  ULEA UR4, UR5, UR4, 0x18 ;  /* 0x0000000405047291 */ /* 0x001fe2000f8ec0ff */
[----:B------:R-:W-:Y:S01]  /*3780*/  SHF.R.U32.HI R0, RZ, 0x3, R47 ;  /* 0x00000003ff007819 */ /* 0x000fe2000001162f */
[----:B-----5:R-:W-:-:S03]  /*3790*/  FADD.FTZ R3, R2, R3 ;  /* 0x0000000302037221 */ /* 0x020fc60000010000 */
[----:B------:R-:W-:-:S05]  /*37a0*/  LOP3.LUT R0, R0, 0xc, RZ, 0xc0, !PT ;  /* 0x0000000c00007812 */ /* 0x000fca00078ec0ff */
[----:B------:R0:W-:Y:S01]  /*37b0*/  @!P0 STS [R0+UR4], R3 ;  /* 0x0000000300008988 */ /* 0x0001e20008000804 */
[----:B------:R-:W-:Y:S01]  /*37c0*/  ISETP.NE.AND P0, PT, R47, RZ, PT ;  /* 0x000000ff2f00720c */ /* 0x000fe20003f05270 */
[----:B-1----:R-:W-:Y:S01]  /*37d0*/  FADD.FTZ R5, R4, R5 ;  /* 0x0000000504057221 */ /* 0x002fe20000010000 */
[----:B--2---:R-:W-:Y:S01]  /*37e0*/  FADD.FTZ R7, R6, R7 ;  /* 0x0000000706077221 */ /* 0x004fe20000010000 */
[----:B---3--:R-:W-:Y:S01]  /*37f0*/  FADD.FTZ R9, R8, R9 ;  /* 0x0000000908097221 */ /* 0x008fe20000010000 */
[----:B----4-:R-:W-:Y:S02]  /*3800*/  FADD.FTZ R13, R13, R10 ;  /* 0x0000000a0d0d7221 */ /* 0x010fe40000010000 */
[----:B------:R0:W-:Y:S01]  /*3810*/  @!P1 STS [R0+UR4+0x10], R5 ;  /* 0x0000100500009988 */ /* 0x0001e20008000804 */
[----:B------:R-:W-:Y:S03]  /*3820*/  BSSY.RECONVERGENT B0, `(.L_x_41) ;  /* 0x0000026000007945 */ /* 0x000fe60003800200 */
        /* <DEDUP_REMOVED lines=36> */
[----:B------:R1:W-:Y:S02]  /*3a70*/  STG.E desc[UR6][R46.64+0x1800], R23 ;  /* 0x001800172e007986 */ /* 0x0003e4000c101906 */
.L_x_42:
[----:B------:R-:W-:Y:S05]  /*3a80*/  BSYNC.RECONVERGENT B0 ;  /* 0x0000000000007941 */ /* 0x000fea0003800200 */
.L_x_41:
[----:B------:R-:W-:Y:S01]  /*3a90*/  PREEXIT ;  /* 0x000000000000782d */ /* 0x000fe20000000000 */
[----:B------:R-:W-:Y:S05]  /*3aa0*/  EXIT ;  /* 0x000000000000794d */ /* 0x000fea0003800000 */
.L_x_43:
        /* <DEDUP_REMOVED lines=13> */
.L_x_123:


//--------------------- .text._Z31router_gemm_kernel_float_outputI13__nv_bfloat16Li128ELi8ELi4ELi384ELi7168EEvPfPKT_S4_ --------------------------
	.section	.text._Z31router_gemm_kernel_float_outputI13__nv_bfloat16Li128ELi8ELi4ELi384ELi7168EEvPfPKT_S4_,"ax",@progbits
	.align	128
        .global         _Z31router_gemm_kernel_float_outputI13__nv_bfloat16Li128ELi8ELi4ELi384ELi7168EEvPfPKT_S4_
        .type           _Z31router_gemm_kernel_float_outputI13__nv_bfloat16Li128ELi8ELi4ELi384ELi7168EEvPfPKT_S4_,@function
        .size           _Z31router_gemm_kernel_float_outputI13__nv_bfloat16Li128ELi8ELi4ELi384ELi7168EEvPfPKT_S4_,(.L_x_124 - _Z31router_gemm_kernel_float_outputI13__nv_bfloat16Li128ELi8ELi4ELi384ELi7168EEvPfPKT_S4_)
        .other          _Z31router_gemm_kernel_float_outputI13__nv_bfloat16Li128ELi8ELi4ELi384ELi7168EEvPfPKT_S4_,@"STO_CUDA_ENTRY STV_DEFAULT"
_Z31router_gemm_kernel_float_outputI13__nv_bfloat16Li128ELi8ELi4ELi384ELi7168EEvPfPKT_S4_:
.text._Z31router_gemm_kernel_float_outputI13__nv_bfloat16Li128ELi8ELi4ELi384ELi7168EEvPfPKT_S4_:
        /* <DEDUP_REMOVED lines=37> */
[----:B----4-:R-:W-:-:S03]  /*0250*/  PRMT R69, R8, 0x7632, R69 ;  /* 0x0000763208457816 */ /* 0x010fc60000000045 */
[----:B------:R-:W-:Y:S01]  /*0260*/  FFMA.FTZ R72, R3, R68, R70 ;  /* 0x0000004403487223 */ /* 0x000fe20000010046 */
[----:B------:R-:W-:Y:S02]  /*0270*/  PRMT R68, R13, 0x7632, R68 ;  /* 0x000076320d447816 */ /* 0x000fe40000000044 */
[----:B------:R-:W-:Y:S02]  /*0280*/  SHF.L.U32 R71, R8, 0x10, RZ ;  /* 0x0000001008477819 */ /* 0x000fe400000006ff */
[----:B------:R-:W-:Y:S01]  /*0290*/  PRMT R86, R81, 0x7632, R86 ;  /* 0x0000763251567816 */ /* 0x000fe20000000056 */
[----:B------:R-:W-:Y:S01]  /*02a0*/  IMAD.U32 R70, R13, 0x10000, RZ ;  /* 0x000100000d467824 */ /* 0x000fe200078e00ff */
[----:B------:R-:W-:Y:S01]  /*02b0*/  SHF.L.U32 R81, R81, 0x10, RZ ;  /* 0x0000001051517819 */ /* 0x000fe200000006ff */
[----:B------:R-:W-:Y:S01]  /*02c0*/  IMAD.U32 R13, R68, 0x10000, RZ ;  /* 0x00010000440d7824 */ /* 0x000fe200078e00ff */
[----:B------:R-:W-:Y:S01]  /*02d0*/  SHF.L.U32 R8, R69, 0x10, RZ ;  /* 0x0000001045087819 */ /* 0x000fe200000006ff */
[----:B------:R-:W-:Y:S01]  /*02e0*/  FFMA.FTZ R68, R12, R71, RZ ;  /* 0x000000470c447223 */ /* 0x000fe200000100ff */
[----:B------:R-:W-:Y:S01]  /*02f0*/  SHF.L.U32 R86, R86, 0x10, RZ ;  /* 0x0000001056567819 */ /* 0x000fe200000006ff */
[----:B------:R-:W-:Y:S01]  /*0300*/  FFMA.FTZ R69, R81, R70, R72 ;  /* 0x0000004651457223 */ /* 0x000fe20000010048 */
[C---:B------:R-:W-:Y:S01]  /*0310*/  IMAD.U32 R70, R9.reuse, 0x10000, RZ ;  /* 0x0001000009467824 */ /* 0x040fe200078e00ff */
[----:B------:R-:W-:Y:S01]  /*0320*/  PRMT R9, R9, 0x7632, R9 ;  /* 0x0000763209097816 */ /* 0x000fe20000000009 */
[----:B------:R-:W-:Y:S01]  /*0330*/  FFMA.FTZ R8, R3, R8, R68 ;  /* 0x0000000803087223 */ /* 0x000fe20000010044 */
[----:B------:R-:W-:Y:S01]  /*0340*/  FFMA.FTZ R68, R86, R13, R69 ;  /* 0x0000000d56447223 */ /* 0x000fe20000010045 */
[----:B------:R-:W-:-:S02]  /*0350*/  SHF.L.U32 R87, R82, 0x10, RZ ;  /* 0x0000001052577819 */ /* 0x000fc400000006ff */
[----:B------:R-:W-:Y:S01]  /*0360*/  FFMA.FTZ R69, R81, R70, R8 ;  /* 0x0000004651457223 */ /* 0x000fe20000010008 */
[----:B------:R-:W-:Y:S01]  /*0370*/  IMAD.U32 R13, R9, 0x10000, RZ ;  /* 0x00010000090d7824 */ /* 0x000fe200078e00ff */
[----:B------:R-:W-:-:S03]  /*0380*/  SHF.L.U32 R8, R14, 0x10, RZ ;  /* 0x000000100e087819 */ /* 0x000fc600000006ff */
[----:B------:R-:W-:Y:S01]  /*0390*/  FFMA.FTZ R72, R86, R13, R69 ;  /* 0x0000000d56487223 */ /* 0x000fe20000010045 */
[----:B------:R-:W-:Y:S01]  /*03a0*/  PRMT R13, R10, 0x7632, R13 ;  /* 0x000076320a0d7816 */ /* 0x000fe2000000000d */
[----:B------:R-:W-:Y:S01]  /*03b0*/  FFMA.FTZ R9, R87, R8, R68 ;  /* 0x0000000857097223 */ /* 0x000fe20000010044 */
[----:B------:R-:W-:Y:S01]  /*03c0*/  PRMT R80, R82, 0x7632, R80 ;  /* 0x0000763252507816 */ /* 0x000fe20000000050 */
[----:B------:R-:W2:Y:S01]  /*03d0*/  LDG.E.128 R68, desc[UR6][R88.64+0x8800] ;  /* 0x0088000658447981 */ /* 0x000ea2000c1e1d00 */
[----:B------:R-:W-:Y:S02]  /*03e0*/  PRMT R14, R14, 0x7632, R14 ;  /* 0x000076320e0e7816 */ /* 0x000fe4000000000e */
[----:B------:R-:W-:Y:S02]  /*03f0*/  SHF.L.U32 R10, R10, 0x10, RZ ;  /* 0x000000100a0a7819 */ /* 0x000fe400000006ff */
[----:B------:R-:W-:Y:S01]  /*0400*/  SHF.L.U32 R80, R80, 0x10, RZ ;  /* 0x0000001050507819 */ /* 0x000fe200000006ff */
[----:B------:R-:W-:-:S02]  /*0410*/  IMAD.U32 R14, R14, 0x10000, RZ ;  /* 0x000100000e0e7824 */ /* 0x000fc400078e00ff */
[----:B------:R-:W-:Y:S01]  /*0420*/  FFMA.FTZ R10, R87, R10, R72 ;  /* 0x0000000a570a7223 */ /* 0x000fe20000010048 */
[C---:B------:R-:W-:Y:S01]  /*0430*/  PRMT R84, R83.reuse, 0x7632, R84 ;  /* 0x0000763253547816 */ /* 0x040fe20000000054 */
[----:B------:R-:W3:Y:S01]  /*0440*/  LDG.E.128 R72, desc[UR6][R88.64+0xc000] ;  /* 0x00c0000658487981 */ /* 0x000ee2000c1e1d00 */
[----:B------:R-:W-:Y:S01]  /*0450*/  SHF.L.U32 R82, R83, 0x10, RZ ;  /* 0x0000001053527819 */ /* 0x000fe200000006ff */
[----:B------:R-:W-:Y:S01]  /*0460*/  IMAD.U32 R13, R13, 0x10000, RZ ;  /* 0x000100000d0d7824 */ /* 0x000fe200078e00ff */
[----:B-----5:R-:W-:Y:S01]  /*0470*/  SHF.L.U32 R83, R4, 0x10, RZ ;  /* 0x0000001004537819 */ /* 0x020fe200000006ff */
[----:B------:R-:W-:Y:S01]  /*0480*/  FFMA.FTZ R9, R80, R14, R9 ;  /* 0x0000000e50097223 */ /* 0x000fe20000010009 */
[----:B------:R-:W-:Y:S01]  /*0490*/  PRMT R14, R4, 0x7632, R14 ;  /* 0x00007632040e7816 */ /* 0x000fe2000000000e */
[----:B------:R-:W-:Y:S01]  /*04a0*/  FFMA.FTZ R10, R80, R13, R10 ;  /* 0x0000000d500a7223 */ /* 0x000fe2000001000a */
[----:B------:R-:W-:Y:S01]  /*04b0*/  PRMT R8, R15, 0x7632, R8 ;  /* 0x000076320f087816 */ /* 0x000fe20000000008 */
[----:B------:R-:W-:Y:S01]  /*04c0*/  FFMA.FTZ R4, R12, R83, RZ ;  /* 0x000000530c047223 */ /* 0x000fe200000100ff */
[----:B------:R-:W-:-:S02]  /*04d0*/  SHF.L.U32 R85, R11, 0x10, RZ ;  /* 0x000000100b557819 */ /* 0x000fc400000006ff */
[----:B------:R-:W-:Y:S01]  /*04e0*/  SHF.L.U32 R15, R15, 0x10, RZ ;  /* 0x000000100f0f7819 */ /* 0x000fe200000006ff */
[----:B------:R-:W-:Y:S01]  /*04f0*/  IMAD.U32 R14, R14, 0x10000, RZ ;  /* 0x000100000e0e7824 */ /* 0x000fe200078e00ff */
[C---:B------:R-:W-:Y:S01]  /*0500*/  PRMT R83, R76.reuse, 0x7632, R83 ;  /* 0x000076324c537816 */ /* 0x040fe20000000053 */
[----:B------:R-:W-:Y:S02]  /*0510*/  IMAD.U32 R13, R76, 0x10000, RZ ;  /* 0x000100004c0d7824 */ /* 0x000fe400078e00ff */
[C---:B------:R-:W-:Y:S01]  /*0520*/  FFMA.FTZ R85, R82.reuse, R85, R10 ;  /* 0x0000005552557223 */ /* 0x040fe2000001000a */
[----:B------:R-:W-:Y:S01]  /*0530*/  FFMA.FTZ R15, R82, R15, R9 ;  /* 0x0000000f520f7223 */ /* 0x000fe20000010009 */
[----:B------:R-:W-:Y:S01]  /*0540*/  PRMT R11, R11, 0x7632, R11 ;  /* 0x000076320b0b7816 */ /* 0x000fe2000000000b */
[----:B------:R-:W-:Y:S01]  /*0550*/  FFMA.FTZ R14, R3, R14, R4 ;  /* 0x0000000e030e7223 */ /* 0x000fe20000010004 */
[----:B------:R-:W-:Y:S01]  /*0560*/  SHF.L.U32 R10, R5, 0x10, RZ ;  /* 0x00000010050a7819 */ /* 0x000fe200000006ff */
[----:B------:R-:W-:Y:S01]  /*0570*/  FFMA.FTZ R76, R12, R13, RZ ;  /* 0x0000000d0c4c7223 */ /* 0x000fe200000100ff */
[----:B------:R-:W-:-:S02]  /*0580*/  SHF.L.U32 R83, R83, 0x10, RZ ;  /* 0x0000001053537819 */ /* 0x000fc400000006ff */
[----:B------:R-:W-:Y:S02]  /*0590*/  PRMT R9, R5, 0x7632, R9 ;  /* 0x0000763205097816 */ /* 0x000fe40000000009 */
[C---:B------:R-:W-:Y:S02]  /*05a0*/  PRMT R92, R6.reuse, 0x7632, R92 ;  /* 0x00007632065c7816 */ /* 0x040fe4000000005c */
[----:B------:R-:W-:Y:S01]  /*05b0*/  SHF.L.U32 R93, R6, 0x10, RZ ;  /* 0x00000010065d7819 */ /* 0x000fe200000006ff */
[----:B------:R-:W-:Y:S01]  /*05c0*/  IMAD.U32 R84, R84, 0x10000, RZ ;  /* 0x0001000054547824 */ /* 0x000fe200078e00ff */
        /* <DEDUP_REMOVED lines=10> */
[----:B------:R-:W-:Y:S01]  /*0670*/  FFMA.FTZ R81, R81, R94, R76 ;  /* 0x0000005e51517223 */ /* 0x000fe2000001004c */
[----:B------:R-:W-:Y:S01]  /*0680*/  FFMA.FTZ R4, R86, R9, R11 ;  /* 0x0000000956047223 */ /* 0x000fe2000001000b */
[----:B------:R-:W4:Y:S01]  /*0690*/  LDG.E.128 R12, desc[UR6][R90.64+0x2000] ;  /* 0x002000065a0c7981 */ /* 0x000f22000c1e1d00 */
[----:B------:R-:W-:Y:S01]  /*06a0*/  SHF.L.U32 R77, R92, 0x10, RZ ;  /* 0x000000105c4d7819 */ /* 0x000fe200000006ff */
[----:B------:R-:W-:-:S02]  /*06b0*/  FFMA.FTZ R86, R86, R3, R81 ;  /* 0x0000000356567223 */ /* 0x000fc40000010051 */
[----:B------:R-:W5:Y:S01]  /*06c0*/  LDG.E.128 R8, desc[UR6][R88.64+0x2000] ;  /* 0x0020000658087981 */ /* 0x000f62000c1e1d00 */
[----:B------:R-:W-:Y:S01]  /*06d0*/  FFMA.FTZ R93, R87, R93, R4 ;  /* 0x0000005d575d7223 */ /* 0x000fe20000010004 */
[C---:B------:R-:W-:Y:S02]  /*06e0*/  PRMT R3, R78.reuse, 0x7632, R3 ;  /* 0x000076324e037816 */ /* 0x040fe40000000003 */
[----:B------:R-:W-:Y:S02]  /*06f0*/  SHF.L.U32 R78, R78, 0x10, RZ ;  /* 0x000000104e4e7819 */ /* 0x000fe400000006ff */
        /* <DEDUP_REMOVED lines=8> */
[----:B------:R-:W-:Y:S01]  /*0780*/  SHF.L.U32 R78, R3, 0x10, RZ ;  /* 0x00000010034e7819 */ /* 0x000fe200000006ff */
[----:B------:R-:W-:-:S02]  /*0790*/  IMAD.U32 R3, R6, 0x10000, RZ ;  /* 0x0001000006037824 */ /* 0x000fc400078e00ff */
[----:B------:R-:W-:Y:S01]  /*07a0*/  FFMA.FTZ R86, R20, R4, R5 ;  /* 0x0000000414567223 */ /* 0x000fe20000010005 */
[----:B------:R-:W-:Y:S01]  /*07b0*/  FFMA.FTZ R77, R82, R7, R77 ;  /* 0x00000007524d7223 */ /* 0x000fe2000001004d */
[----:B------:R-:W-:Y:S01]  /*07c0*/  SHF.L.U32 R16, R81, 0x10, RZ ;  /* 0x0000001051107819 */ /* 0x000fe200000006ff */
[----:B------:R-:W5:Y:S01]  /*07d0*/  LDG.E.128 R4, desc[UR6][R88.64+0x5800] ;  /* 0x0058000658047981 */ /* 0x000f62000c1e1d00 */
[----:B------:R-:W-:Y:S01]  /*07e0*/  FFMA.FTZ R87, R80, R78, R87 ;  /* 0x0000004e50577223 */ /* 0x000fe20000010057 */
[C---:B------:R-:W-:Y:S02]  /*07f0*/  PRMT R78, R17.reuse, 0x7632, R78 ;  /* 0x00007632114e7816 */ /* 0x040fe4000000004e */
[----:B------:R-:W-:Y:S01]  /*0800*/  SHF.L.U32 R83, R17, 0x10, RZ ;  /* 0x0000001011537819 */ /* 0x000fe200000006ff */
[----:B------:R-:W-:Y:S01]  /*0810*/  FFMA.FTZ R16, R3, R16, R86 ;  /* 0x0000001003107223 */ /* 0x000fe20000010056 */
[C---:B------:R-:W-:Y:S02]  /*0820*/  PRMT R80, R21.reuse, 0x7632, R80 ;  /* 0x0000763215507816 */ /* 0x040fe40000000050 */
[----:B------:R-:W-:-:S02]  /*0830*/  SHF.L.U32 R81, R21, 0x10, RZ ;  /* 0x0000001015517819 */ /* 0x000fc400000006ff */
[----:B------:R-:W-:Y:S01]  /*0840*/  SHF.L.U32 R17, R78, 0x10, RZ ;  /* 0x000000104e117819 */ /* 0x000fe200000006ff */
[----:B------:R-:W-:Y:S02]  /*0850*/  IMAD.U32 R80, R80, 0x10000, RZ ;  /* 0x0001000050507824 */ /* 0x000fe400078e00ff */
[--C-:B------:R-:W-:Y:S01]  /*0860*/  FFMA.FTZ R83, R81, R83, R16.reuse ;  /* 0x0000005351537223 */ /* 0x100fe20000010010 */
[----:B------:R-:W-:Y:S01]  /*0870*/  IMAD.U32 R21, R76, 0x10000, RZ ;  /* 0x000100004c157824 */ /* 0x000fe200078e00ff */
[C---:B------:R-:W-:Y:S02]  /*0880*/  SHF.L.U32 R76, R79.reuse, 0x10, RZ ;  /* 0x000000104f4c7819 */ /* 0x040fe400000006ff */
[----:B------:R-:W-:Y:S01]  /*0890*/  PRMT R16, R79, 0x7632, R16 ;  /* 0x000076324f107816 */ /* 0x000fe20000000010 */
[--C-:B------:R-:W-:Y:S01]  /*08a0*/  FFMA.FTZ R17, R80, R17, R83.reuse ;  /* 0x0000001150117223 */ /* 0x100fe20000010053 */
        /* <DEDUP_REMOVED lines=12> */
[----:B------:R-:W5:Y:S01]  /*0970*/  LDG.E.128 R76, desc[UR6][R88.64+0x9000] ;  /* 0x00900006584c7981 */ /* 0x000f62000c1e1d00 */
        /* <DEDUP_REMOVED lines=14> */
[C---:B------:R-:W-:Y:S01]  /*0a60*/  PRMT R24, R28.reuse, 0x7632, R24 ;  /* 0x000076321c187816 */ /* 0x040fe20000000018 */
        /* <DEDUP_REMOVED lines=10> */
[----:B------:R-:W5:Y:S01]  /*0b10*/  LDG.E.128 R16, desc[UR6][R88.64+0xc800] ;  /* 0x00c8000658107981 */ /* 0x000f62000c1e1d00 */
[----:B------:R-:W-:Y:S01]  /*0b20*/  FFMA.FTZ R22, R82, R25, R23 ;  /* 0x0000001952167223 */ /* 0x000fe20000010017 */
[----:B------:R-:W-:Y:S01]  /*0b30*/  FFMA.FTZ R86, R3, R24, R28 ;  /* 0x0000001803567223 */ /* 0x000fe2000001001c */
[C---:B------:R-:W-:Y:S01]  /*0b40*/  PRMT R24, R29.reuse, 0x7632, R24 ;  /* 0x000076321d187816 */ /* 0x040fe20000000018 */
[----:B------:R-:W-:Y:S01]  /*0b50*/  IMAD.U32 R28, R29, 0x10000, RZ ;  /* 0x000100001d1c7824 */ /* 0x000fe200078e00ff */
[----:B------:R-:W-:Y:S01]  /*0b60*/  SHF.L.U32 R21, R27, 0x10, RZ ;  /* 0x000000101b157819 */ /* 0x000fe200000006ff */
[----:B------:R-:W-:Y:S01]  /*0b70*/  FFMA.FTZ R23, R83, R26, R22 ;  /* 0x0000001a53177223 */ /* 0x000fe20000010016 */
[----:B------:R-:W-:Y:S01]  /*0b80*/  SHF.L.U32 R25, R24, 0x10, RZ ;  /* 0x0000001018197819 */ /* 0x000fe200000006ff */
[----:B------:R-:W-:-:S02]  /*0b90*/  FFMA.FTZ R29, R81, R28, R86 ;  /* 0x0000001c511d7223 */ /* 0x000fc40000010056 */
[----:B------:R-:W-:Y:S01]  /*0ba0*/  FFMA.FTZ R22, R84, R21, R23 ;  /* 0x0000001554167223 */ /* 0x000fe20000010017 */
[----:B------:R-:W-:Y:S01]  /*0bb0*/  SHF.L.U32 R21, R30, 0x10, RZ ;  /* 0x000000101e157819 */ /* 0x000fe200000006ff */
[--C-:B------:R-:W-:Y:S01]  /*0bc0*/  FFMA.FTZ R25, R80, R25, R29.reuse ;  /* 0x0000001950197223 */ /* 0x100fe2000001001d */
[----:B------:R-:W-:Y:S02]  /*0bd0*/  PRMT R30, R30, 0x7632, R30 ;  /* 0x000076321e1e7816 */ /* 0x000fe4000000001e */
[C---:B------:R-:W-:Y:S02]  /*0be0*/  SHF.L.U32 R23, R32.reuse, 0x10, RZ ;  /* 0x0000001020177819 */ /* 0x040fe400000006ff */
[----:B------:R-:W-:Y:S01]  /*0bf0*/  PRMT R29, R32, 0x7632, R29 ;  /* 0x00007632201d7816 */ /* 0x000fe2000000001d */
[----:B------:R-:W-:Y:S01]  /*0c00*/  FFMA.FTZ R28, R82, R21, R25 ;  /* 0x00000015521c7223 */ /* 0x000fe20000010019 */
[----:B------:R-:W-:Y:S01]  /*0c10*/  IMAD.U32 R32, R30, 0x10000, RZ ;  /* 0x000100001e207824 */ /* 0x000fe200078e00ff */
[----:B------:R-:W-:Y:S01]  /*0c20*/  PRMT R27, R27, 0x7632, R27 ;  /* 0x000076321b1b7816 */ /* 0x000fe2000000001b */
[----:B------:R-:W-:Y:S01]  /*0c30*/  FFMA.FTZ R30, R20, R23, R93 ;  /* 0x00000017141e7223 */ /* 0x000fe2000001005d */
[----:B------:R-:W-:Y:S01]  /*0c40*/  SHF.L.U32 R29, R29, 0x10, RZ ;  /* 0x000000101d1d7819 */ /* 0x000fe200000006ff */
[----:B------:R-:W-:Y:S01]  /*0c50*/  FFMA.FTZ R93, R83, R32, R28 ;  /* 0x00000020535d7223 */ /* 0x000fe2000001001c */
[----:B------:R-:W-:Y:S01]  /*0c60*/  SHF.L.U32 R32, R31, 0x10, RZ ;  /* 0x000000101f207819 */ /* 0x000fe200000006ff */
[----:B------:R-:W-:-:S02]  /*0c70*/  IMAD.U32 R86, R27, 0x10000, RZ ;  /* 0x000100001b567824 */ /* 0x000fc400078e00ff */
[----:B------:R-:W-:Y:S01]  /*0c80*/  FFMA.FTZ R30, R3, R29, R30 ;  /* 0x0000001d031e7223 */ /* 0x000fe2000001001e */
[C---:B------:R-:W-:Y:S01]  /*0c90*/  PRMT R3, R33.reuse, 0x7632, R3 ;  /* 0x0000763221037816 */ /* 0x040fe20000000003 */
[----:B------:R-:W-:Y:S02]  /*0ca0*/  IMAD.U32 R28, R33, 0x10000, RZ ;  /* 0x00010000211c7824 */ /* 0x000fe400078e00ff */
[----:B------:R-:W-:Y:S01]  /*0cb0*/  FFMA.FTZ R32, R84, R32, R93 ;  /* 0x0000002054207223 */ /* 0x000fe2000001005d */
[----:B------:R-:W-:Y:S01]  /*0cc0*/  FFMA.FTZ R86, R85, R86, R22 ;  /* 0x0000005655567223 */ /* 0x000fe20000010016 */
[----:B------:R-:W-:Y:S01]  /*0cd0*/  SHF.L.U32 R93, R3, 0x10, RZ ;  /* 0x00000010035d7819 */ /* 0x000fe200000006ff */
[----:B------:R-:W5:Y:S01]  /*0ce0*/  LDG.E.128 R20, desc[UR6][R88.64+0x2800] ;  /* 0x0028000658147981 */ /* 0x000f62000c1e1d00 */
[----:B------:R-:W-:-:S03]  /*0cf0*/  FFMA.FTZ R29, R81, R28, R30 ;  /* 0x0000001c511d7223 */ /* 0x000fc6000001001e */
[----:B------:R-:W5:Y:S01]  /*0d00*/  LDG.E.128 R24, desc[UR6][R90.64+0x2800] ;  /* 0x002800065a187981 */ /* 0x000f62000c1e1d00 */
[----:B------:R-:W-:Y:S01]  /*0d10*/  PRMT R3, R34, 0x7632, R3 ;  /* 0x0000763222037816 */ /* 0x000fe20000000003 */
[----:B------:R-:W-:Y:S01]  /*0d20*/  FFMA.FTZ R93, R80, R93, R29 ;  /* 0x0000005d505d7223 */ /* 0x000fe2000001001d */
[----:B------:R-:W-:Y:S02]  /*0d30*/  SHF.L.U32 R81, R34, 0x10, RZ ;  /* 0x0000001022517819 */ /* 0x000fe400000006ff */
[----:B------:R-:W-:Y:S02]  /*0d40*/  PRMT R80, R36, 0x7632, R80 ;  /* 0x0000763224507816 */ /* 0x000fe40000000050 */
[----:B------:R-:W-:Y:S02]  /*0d50*/  PRMT R92, R40, 0x7632, R92 ;  /* 0x00007632285c7816 */ /* 0x000fe4000000005c */
[----:B------:R-:W-:Y:S02]  /*0d60*/  SHF.L.U32 R36, R36, 0x10, RZ ;  /* 0x0000001024247819 */ /* 0x000fe400000006ff */
[----:B------:R-:W-:Y:S01]  /*0d70*/  SHF.L.U32 R40, R40, 0x10, RZ ;  /* 0x0000001028287819 */ /* 0x000fe200000006ff */
[----:B------:R-:W-:-:S02]  /*0d80*/  IMAD.U32 R94, R3, 0x10000, RZ ;  /* 0x00010000035e7824 */ /* 0x000fc400078e00ff */
[----:B------:R-:W-:Y:S01]  /*0d90*/  FFMA.FTZ R96, R82, R81, R93 ;  /* 0x0000005152607223 */ /* 0x000fe2000001005d */
[----:B------:R-:W-:Y:S02]  /*0da0*/  SHF.L.U32 R82, R80, 0x10, RZ ;  /* 0x0000001050527819 */ /* 0x000fe400000006ff */
[----:B------:R-:W-:Y:S01]  /*0db0*/  SHF.L.U32 R3, R92, 0x10, RZ ;  /* 0x000000105c037819 */ /* 0x000fe200000006ff */
[----:B------:R-:W-:Y:S01]  /*0dc0*/  FFMA.FTZ R36, R40, R36, R87 ;  /* 0x0000002428247223 */ /* 0x000fe20000010057 */
[----:B------:R-:W-:Y:S01]  /*0dd0*/  PRMT R33, R31, 0x7632, R33 ;  /* 0x000076321f217816 */ /* 0x000fe20000000021 */
[----:B------:R-:W-:Y:S01]  /*0de0*/  IMAD.U32 R81, R37, 0x10000, RZ ;  /* 0x0001000025517824 */ /* 0x000fe200078e00ff */
[----:B------:R-:W-:Y:S01]  /*0df0*/  SHF.L.U32 R80, R41, 0x10, RZ ;  /* 0x0000001029507819 */ /* 0x000fe200000006ff */
[----:B------:R-:W5:Y:S01]  /*0e00*/  LDG.E.128 R28, desc[UR6][R88.64+0x6000] ;  /* 0x00600006581c7981 */ /* 0x000f62000c1e1d00 */
[----:B------:R-:W-:Y:S01]  /*0e10*/  FFMA.FTZ R87, R3, R82, R36 ;  /* 0x0000005203577223 */ /* 0x000fe20000010024 */
[----:B------:R-:W-:-:S02]  /*0e20*/  PRMT R37, R37, 0x7632, R37 ;  /* 0x0000763225257816 */ /* 0x000fc40000000025 */
[----:B------:R-:W-:Y:S01]  /*0e30*/  PRMT R41, R41, 0x7632, R41 ;  /* 0x0000763229297816 */ /* 0x000fe20000000029 */
[----:B------:R-:W-:Y:S01]  /*0e40*/  FFMA.FTZ R83, R83, R94, R96 ;  /* 0x0000005e53537223 */ /* 0x000fe20000010060 */
[C---:B------:R-:W-:Y:S01]  /*0e50*/  PRMT R34, R35.reuse, 0x7632, R34 ;  /* 0x0000763223227816 */ /* 0x040fe20000000022 */
[----:B------:R-:W-:Y:S02]  /*0e60*/  IMAD.U32 R35, R35, 0x10000, RZ ;  /* 0x0001000023237824 */ /* 0x000fe400078e00ff */
[----:B------:R-:W-:Y:S01]  /*0e70*/  FFMA.FTZ R92, R80, R81, R87 ;  /* 0x00000051505c7223 */ /* 0x000fe20000010057 */
[----:B------:R-:W-:Y:S01]  /*0e80*/  SHF.L.U32 R36, R37, 0x10, RZ ;  /* 0x0000001025247819 */ /* 0x000fe200000006ff */
[----:B------:R-:W-:Y:S02]  /*0e90*/  IMAD.U32 R81, R41, 0x10000, RZ ;  /* 0x0001000029517824 */ /* 0x000fe400078e00ff */
[----:B------:R-:W-:Y:S01]  /*0ea0*/  FFMA.FTZ R84, R84, R35, R83 ;  /* 0x0000002354547223 */ /* 0x000fe20000010053 */
[----:B------:R-:W-:-:S02]  /*0eb0*/  SHF.L.U32 R33, R33, 0x10, RZ ;  /* 0x0000001021217819 */ /* 0x000fc400000006ff */
[----:B------:R-:W-:Y:S01]  /*0ec0*/  SHF.L.U32 R83, R38, 0x10, RZ ;  /* 0x0000001026537819 */ /* 0x000fe200000006ff */
[----:B------:R-:W-:Y:S01]  /*0ed0*/  FFMA.FTZ R87, R81, R36, R92 ;  /* 0x0000002451577223 */ /* 0x000fe2000001005c */
[----:B------:R-:W-:Y:S01]  /*0ee0*/  SHF.L.U32 R82, R42, 0x10, RZ ;  /* 0x000000102a527819 */ /* 0x000fe200000006ff */
[----:B------:R-:W-:Y:S02]  /*0ef0*/  IMAD.U32 R41, R34, 0x10000, RZ ;  /* 0x0001000022297824 */ /* 0x000fe400078e00ff */
[----:B------:R-:W-:Y:S02]  /*0f00*/  FFMA.FTZ R37, R85, R33, R32 ;  /* 0x0000002155257223 */ /* 0x000fe40000010020 */
[----:B------:R-:W5:Y:S01]  /*0f10*/  LDG.E.128 R32, desc[UR6][R88.64+0x9800] ;  /* 0x0098000658207981 */ /* 0x000f62000c1e1d00 */
[----:B------:R-:W-:Y:S01]  /*0f20*/  FFMA.FTZ R36, R82, R83, R87 ;  /* 0x0000005352247223 */ /* 0x000fe20000010057 */
[----:B------:R-:W-:Y:S02]  /*0f30*/  PRMT R83, R42, 0x7632, R83 ;  /* 0x000076322a537816 */ /* 0x000fe40000000053 */
[----:B------:R-:W-:-:S02]  /*0f40*/  PRMT R42, R44, 0x7632, R42 ;  /* 0x000076322c2a7816 */ /* 0x000fc4000000002a */
[----:B------:R-:W-:Y:S02]  /*0f50*/  SHF.L.U32 R87, R44, 0x10, RZ ;  /* 0x000000102c577819 */ /* 0x000fe400000006ff */
[----:B------:R-:W-:Y:S01]  /*0f60*/  PRMT R38, R38, 0x7632, R38 ;  /* 0x0000763226267816 */ /* 0x000fe20000000026 */
[----:B------:R-:W-:Y:S02]  /*0f70*/  IMAD.U32 R42, R42, 0x10000, RZ ;  /* 0x000100002a2a7824 */ /* 0x000fe400078e00ff */
[----:B------:R-:W-:Y:S01]  /*0f80*/  FFMA.FTZ R86, R40, R87, R86 ;  /* 0x0000005728567223 */ /* 0x000fe20000010056 */
[----:B------:R-:W-:Y:S01]  /*0f90*/  SHF.L.U32 R83, R83, 0x10, RZ ;  /* 0x0000001053537819 */ /* 0x000fe200000006ff */
[----:B------:R-:W-:Y:S01]  /*0fa0*/  IMAD.U32 R38, R38, 0x10000, RZ ;  /* 0x0001000026267824 */ /* 0x000fe200078e00ff */
[----:B------:R-:W-:Y:S01]  /*0fb0*/  SHF.L.U32 R93, R45, 0x10, RZ ;  /* 0x000000102d5d7819 */ /* 0x000fe200000006ff */
        /* <DEDUP_REMOVED lines=8> */
[C---:B------:R-:W-:Y:S01]  /*1040*/  PRMT R44, R48.reuse, 0x7632, R44 ;  /* 0x00007632302c7816 */ /* 0x040fe2000000002c */
[----:B------:R-:W-:Y:S01]  /*1050*/  IMAD.U32 R38, R45, 0x10000, RZ ;  /* 0x000100002d267824 */ /* 0x000fe200078e00ff */
        /* <DEDUP_REMOVED lines=10> */
[----:B------:R-:W-:Y:S01]  /*1100*/  IMAD.U32 R43, R49, 0x10000, RZ ;  /* 0x00010000312b7824 */ /* 0x000fe200078e00ff */
[----:B------:R-:W-:Y:S01]  /*1110*/  PRMT R46, R46, 0x7632, R46 ;  /* 0x000076322e2e7816 */ /* 0x000fe2000000002e */
[----:B------:R-:W-:Y:S01]  /*1120*/  FFMA.FTZ R48, R85, R39, R36 ;  /* 0x0000002755307223 */ /* 0x000fe20000010024 */
[----:B------:R-:W-:Y:S01]  /*1130*/  FFMA.FTZ R45, R3, R44, R38 ;  /* 0x0000002c032d7223 */ /* 0x000fe20000010026 */
[----:B------:R-:W-:Y:S01]  /*1140*/  PRMT R49, R49, 0x7632, R49 ;  /* 0x0000763231317816 */ /* 0x000fe20000000031 */
[----:B------:R-:W5:Y:S01]  /*1150*/  LDG.E.128 R36, desc[UR6][R88.64+0xd000] ;  /* 0x00d0000658247981 */ /* 0x000f62000c1e1d00 */
[C---:B------:R-:W-:Y:S01]  /*1160*/  IMAD.U32 R92, R52.reuse, 0x10000, RZ ;  /* 0x00010000345c7824 */ /* 0x040fe200078e00ff */
[----:B------:R-:W-:Y:S01]  /*1170*/  PRMT R52, R52, 0x7632, R52 ;  /* 0x0000763234347816 */ /* 0x000fe20000000034 */
        /* <DEDUP_REMOVED lines=10> */
[----:B------:R-:W-:Y:S01]  /*1220*/  FFMA.FTZ R95, R3, R52, R92 ;  /* 0x00000034035f7223 */ /* 0x000fe2000001005c */
[C---:B------:R-:W-:Y:S02]  /*1230*/  PRMT R94, R50.reuse, 0x7632, R94 ;  /* 0x00007632325e7816 */ /* 0x040fe4000000005e */
[----:B------:R0:W5:Y:S01]  /*1240*/  LDG.E.128 R44, desc[UR6][R90.64+0x3000] ;  /* 0x003000065a2c7981 */ /* 0x000162000c1e1d00 */
[C---:B------:R-:W-:Y:S01]  /*1250*/  PRMT R3, R53.reuse, 0x7632, R3 ;  /* 0x0000763235037816 */ /* 0x040fe20000000003 */
[----:B------:R-:W-:Y:S01]  /*1260*/  IMAD.U32 R50, R50, 0x10000, RZ ;  /* 0x0001000032327824 */ /* 0x000fe200078e00ff */
[----:B------:R-:W-:-:S02]  /*1270*/  SHF.L.U32 R53, R53, 0x10, RZ ;  /* 0x0000001035357819 */ /* 0x000fc400000006ff */
[----:B------:R-:W-:Y:S01]  /*1280*/  SHF.L.U32 R94, R94, 0x10, RZ ;  /* 0x000000105e5e7819 */ /* 0x000fe200000006ff */
[----:B------:R-:W-:Y:S01]  /*1290*/  FFMA.FTZ R50, R82, R50, R87 ;  /* 0x0000003252327223 */ /* 0x000fe20000010057 */
[----:B------:R-:W-:Y:S02]  /*12a0*/  IMAD.U32 R92, R3, 0x10000, RZ ;  /* 0x00010000035c7824 */ /* 0x000fe400078e00ff */
[----:B------:R-:W-:Y:S01]  /*12b0*/  FFMA.FTZ R80, R80, R53, R95 ;  /* 0x0000003550507223 */ /* 0x000fe2000001005f */
[----:B------:R-:W-:Y:S01]  /*12c0*/  FFMA.FTZ R52, R84, R49, R93 ;  /* 0x0000003154347223 */ /* 0x000fe2000001005d */
[----:B------:R-:W-:Y:S01]  /*12d0*/  SHF.L.U32 R3, R51, 0x10, RZ ;  /* 0x0000001033037819 */ /* 0x000fe200000006ff */
[----:B------:R-:W-:Y:S01]  /*12e0*/  FFMA.FTZ R49, R83, R94, R50 ;  /* 0x0000005e53317223 */ /* 0x000fe20000010032 */
[C---:B------:R-:W-:Y:S01]  /*12f0*/  SHF.L.U32 R87, R54.reuse, 0x10, RZ ;  /* 0x0000001036577819 */ /* 0x040fe200000006ff */
[----:B------:R-:W-:Y:S01]  /*1300*/  FFMA.FTZ R81, R81, R92, R80 ;  /* 0x0000005c51517223 */ /* 0x000fe20000010050 */
[----:B------:R-:W-:Y:S01]  /*1310*/  PRMT R54, R54, 0x7632, R54 ;  /* 0x0000763236367816 */ /* 0x000fe20000000036 */
[--C-:B------:R-:W-:Y:S01]  /*1320*/  FFMA.FTZ R80, R84, R3, R49.reuse ;  /* 0x0000000354507223 */ /* 0x100fe20000010031 */
[----:B------:R-:W-:Y:S01]  /*1330*/  PRMT R49, R56, 0x7632, R49 ;  /* 0x0000763238317816 */ /* 0x000fe20000000031 */
[----:B------:R-:W-:Y:S01]  /*1340*/  FFMA.FTZ R82, R82, R87, R81 ;  /* 0x0000005752527223 */ /* 0x000fe20000010051 */
[----:B------:R-:W-:Y:S01]  /*1350*/  SHF.L.U32 R50, R56, 0x10, RZ ;  /* 0x0000001038327819 */ /* 0x000fe200000006ff */
[----:B------:R-:W-:Y:S01]  /*1360*/  IMAD.U32 R54, R54, 0x10000, RZ ;  /* 0x0001000036367824 */ /* 0x000fe200078e00ff */
[----:B------:R-:W-:-:S02]  /*1370*/  SHF.L.U32 R3, R60, 0x10, RZ ;  /* 0x000000103c037819 */ /* 0x000fc400000006ff */
[----:B------:R-:W-:Y:S01]  /*1380*/  PRMT R56, R60, 0x7632, R56 ;  /* 0x000076323c387816 */ /* 0x000fe20000000038 */
[----:B------:R-:W-:Y:S01]  /*1390*/  FFMA.FTZ R83, R83, R54, R82 ;  /* 0x0000003653537223 */ /* 0x000fe20000010052 */
[----:B------:R-:W-:Y:S01]  /*13a0*/  IMAD.U32 R81, R55, 0x10000, RZ ;  /* 0x0001000037517824 */ /* 0x000fe200078e00ff */
[----:B------:R-:W-:Y:S01]  /*13b0*/  PRMT R53, R51, 0x7632, R53 ;  /* 0x0000763233357816 */ /* 0x000fe20000000035 */
[----:B0-----:R-:W-:Y:S01]  /*13c0*/  FFMA.FTZ R91, R3, R50, R48 ;  /* 0x00000032035b7223 */ /* 0x001fe20000010030 */
[----:B------:R-:W-:Y:S02]  /*13d0*/  SHF.L.U32 R87, R49, 0x10, RZ ;  /* 0x0000001031577819 */ /* 0x000fe400000006ff */
[----:B------:R-:W-:Y:S01]  /*13e0*/  SHF.L.U32 R60, R61, 0x10, RZ ;  /* 0x000000103d3c7819 */ /* 0x000fe200000006ff */
[----:B------:R-:W5:Y:S01]  /*13f0*/  LDG.E.128 R48, desc[UR6][R88.64+0x6800] ;  /* 0x0068000658307981 */ /* 0x000f62000c1e1d00 */
[----:B------:R-:W-:Y:S02]  /*1400*/  SHF.L.U32 R56, R56, 0x10, RZ ;  /* 0x0000001038387819 */ /* 0x000fe400000006ff */
[----:B------:R-:W-:-:S02]  /*1410*/  PRMT R55, R55, 0x7632, R55 ;  /* 0x0000763237377816 */ /* 0x000fc40000000037 */
[----:B------:R-:W-:Y:S02]  /*1420*/  SHF.L.U32 R86, R86, 0x10, RZ ;  /* 0x0000001056567819 */ /* 0x000fe400000006ff */
[C---:B------:R-:W-:Y:S01]  /*1430*/  PRMT R61, R57.reuse, 0x7632, R61 ;  /* 0x00007632393d7816 */ /* 0x040fe2000000003d */
[----:B------:R-:W-:Y:S01]  /*1440*/  FFMA.FTZ R82, R84, R81, R83 ;  /* 0x0000005154527223 */ /* 0x000fe20000010053 */
[----:B------:R-:W-:Y:S02]  /*1450*/  IMAD.U32 R81, R57, 0x10000, RZ ;  /* 0x0001000039517824 */ /* 0x000fe400078e00ff */
        /* <DEDUP_REMOVED lines=8> */
[----:B------:R-:W-:-:S02]  /*14e0*/  IMAD.U32 R83, R61, 0x10000, RZ ;  /* 0x000100003d537824 */ /* 0x000fc400078e00ff */
[C---:B------:R-:W-:Y:S01]  /*14f0*/  FFMA.FTZ R80, R85.reuse, R53, R80 ;  /* 0x0000003555507223 */ /* 0x040fe20000010050 */
[----:B------:R-:W-:Y:S01]  /*1500*/  FFMA.FTZ R82, R85, R55, R82 ;  /* 0x0000003755527223 */ /* 0x000fe20000010052 */
[----:B------:R-:W-:Y:S01]  /*1510*/  FFMA.FTZ R81, R3, R54, R52 ;  /* 0x0000003603517223 */ /* 0x000fe20000010034 */
[----:B------:R-:W-:Y:S01]  /*1520*/  PRMT R85, R64, 0x7632, R85 ;  /* 0x0000763240557816 */ /* 0x000fe20000000055 */
[----:B------:R-:W5:Y:S01]  /*1530*/  LDG.E.128 R52, desc[UR6][R88.64+0xa000] ;  /* 0x00a0000658347981 */ /* 0x000f62000c1e1d00 */
[----:B------:R-:W-:Y:S01]  /*1540*/  PRMT R64, R62, 0x7632, R64 ;  /* 0x000076323e407816 */ /* 0x000fe20000000040 */
[----:B------:R-:W-:Y:S01]  /*1550*/  FFMA.FTZ R91, R57, R83, R84 ;  /* 0x00000053395b7223 */ /* 0x000fe20000010054 */
[----:B------:R-:W-:Y:S01]  /*1560*/  SHF.L.U32 R87, R58, 0x10, RZ ;  /* 0x000000103a577819 */ /* 0x000fe200000006ff */
[----:B------:R-:W-:-:S04]  /*1570*/  IMAD.U32 R62, R62, 0x10000, RZ ;  /* 0x000100003e3e7824 */ /* 0x000fc800078e00ff */
[----:B------:R-:W-:Y:S02]  /*1580*/  FFMA.FTZ R87, R62, R87, R91 ;  /* 0x000000573e577223 */ /* 0x000fe4000001005b */
[----:B------:R-:W5:Y:S01]  /*1590*/  LDG.E.128 R88, desc[UR6][R88.64+0xd800] ;  /* 0x00d8000658587981 */ /* 0x000f62000c1e1d00 */
[----:B------:R-:W-:Y:S02]  /*15a0*/  SHF.L.U32 R85, R85, 0x10, RZ ;  /* 0x0000001055557819 */ /* 0x000fe400000006ff */
[C---:B------:R-:W-:Y:S01]  /*15b0*/  PRMT R83, R65.reuse, 0x7632, R83 ;  /* 0x0000763241537816 */ /* 0x040fe20000000053 */
[----:B------:R-:W-:Y:S02]  /*15c0*/  IMAD.U32 R65, R65, 0x10000, RZ ;  /* 0x0001000041417824 */ /* 0x000fe400078e00ff */
[----:B------:R-:W-:Y:S01]  /*15d0*/  FFMA.FTZ R81, R56, R85, R81 ;  /* 0x0000005538517223 */ /* 0x000fe20000010051 */
        /* <DEDUP_REMOVED lines=9> */
[----:B------:R-:W-:Y:S02]  /*1670*/  SHF.L.U32 R63, R63, 0x10, RZ ;  /* 0x000000103f3f7819 */ /* 0x000fe400000006ff */
[----:B------:R-:W-:Y:S02]  /*1680*/  SHF.L.U32 R64, R59, 0x10, RZ ;  /* 0x000000103b407819 */ /* 0x000fe400000006ff */
[----:B------:R-:W-:Y:S01]  /*1690*/  PRMT R66, R66, 0x7632, R66 ;  /* 0x0000763242427816 */ /* 0x000fe20000000042 */
[----:B------:R-:W-:Y:S02]  /*16a0*/  FFMA.FTZ R81, R62, R65, R81 ;  /* 0x000000413e517223 */ /* 0x000fe40000010051 */
[----:B------:R-:W-:Y:S01]  /*16b0*/  FFMA.FTZ R64, R63, R64, R84 ;  /* 0x000000403f407223 */ /* 0x000fe20000010054 */
[----:B------:R-:W-:Y:S01]  /*16c0*/  SHF.L.U32 R65, R66, 0x10, RZ ;  /* 0x0000001042417819 */ /* 0x000fe200000006ff */
[C---:B--2---:R-:W-:Y:S01]  /*16d0*/  IMAD.U32 R84, R68.reuse, 0x10000, RZ ;  /* 0x0001000044547824 */ /* 0x044fe200078e00ff */
[----:B------:R-:W-:-:S02]  /*16e0*/  PRMT R83, R68, 0x7632, R83 ;  /* 0x0000763244537816 */ /* 0x000fc40000000053 */
[----:B------:R-:W-:Y:S01]  /*16f0*/  SHF.L.U32 R66, R67, 0x10, RZ ;  /* 0x0000001043427819 */ /* 0x000fe200000006ff */
[----:B------:R-:W-:Y:S01]  /*1700*/  FFMA.FTZ R68, R58, R65, R81 ;  /* 0x000000413a447223 */ /* 0x000fe20000010051 */
[--C-:B------:R-:W-:Y:S01]  /*1710*/  FFMA.FTZ R65, R3, R84, R80.reuse ;  /* 0x0000005403417223 */ /* 0x100fe20000010050 */
[----:B------:R-:W-:Y:S02]  /*1720*/  PRMT R59, R59, 0x7632, R59 ;  /* 0x000076323b3b7816 */ /* 0x000fe4000000003b */
[C---:B---3--:R-:W-:Y:S02]  /*1730*/  PRMT R80, R72.reuse, 0x7632, R80 ;  /* 0x0000763248507816 */ /* 0x048fe40000000050 */
[----:B------:R-:W-:Y:S02]  /*1740*/  PRMT R67, R67, 0x7632, R67 ;  /* 0x0000763243437816 */ /* 0x000fe40000000043 */
[----:B------:R-:W-:Y:S01]  /*1750*/  SHF.L.U32 R72, R72, 0x10, RZ ;  /* 0x0000001048487819 */ /* 0x000fe200000006ff */
[----:B------:R-:W-:Y:S01]  /*1760*/  FFMA.FTZ R68, R63, R66, R68 ;  /* 0x000000423f447223 */ /* 0x000fe20000010044 */
[----:B------:R-:W-:-:S02]  /*1770*/  SHF.L.U32 R59, R59, 0x10, RZ ;  /* 0x000000103b3b7819 */ /* 0x000fc400000006ff */
[----:B------:R-:W-:Y:S01]  /*1780*/  SHF.L.U32 R61, R61, 0x10, RZ ;  /* 0x000000103d3d7819 */ /* 0x000fe200000006ff */
[----:B------:R-:W-:Y:S01]  /*1790*/  IMAD.U32 R83, R83, 0x10000, RZ ;  /* 0x0001000053537824 */ /* 0x000fe200078e00ff */
[----:B------:R-:W-:Y:S01]  /*17a0*/  SHF.L.U32 R66, R67, 0x10, RZ ;  /* 0x0000001043427819 */ /* 0x000fe200000006ff */
[----:B------:R-:W-:Y:S02]  /*17b0*/  IMAD.U32 R67, R80, 0x10000, RZ ;  /* 0x0001000050437824 */ /* 0x000fe400078e00ff */
[----:B------:R-:W-:Y:S01]  /*17c0*/  FFMA.FTZ R81, R3, R72, R82 ;  /* 0x0000004803517223 */ /* 0x000fe20000010052 */
[----:B------:R-:W-:Y:S01]  /*17d0*/  FFMA.FTZ R64, R61, R59, R64 ;  /* 0x0000003b3d407223 */ /* 0x000fe20000010040 */
        /* <DEDUP_REMOVED lines=8> */
[----:B------:R-:W-:Y:S01]  /*1860*/  FFMA.FTZ R68, R60, R59, R65 ;  /* 0x0000003b3c447223 */ /* 0x000fe20000010041 */
[----:B------:R-:W-:Y:S02]  /*1870*/  IMAD.U32 R56, R56, 0x10000, RZ ;  /* 0x0001000038387824 */ /* 0x000fe400078e00ff */
[----:B------:R-:W-:Y:S01]  /*1880*/  FFMA.FTZ R60, R60, R73, R67 ;  /* 0x000000493c3c7223 */ /* 0x000fe20000010043 */
[C---:B------:R-:W-:Y:S01]  /*1890*/  SHF.L.U32 R59, R70.reuse, 0x10, RZ ;  /* 0x00000010463b7819 */ /* 0x040fe200000006ff */
[C---:B------:R-:W-:Y:S01]  /*18a0*/  FFMA.FTZ R65, R57.reuse, R66, R68 ;  /* 0x0000004239417223 */ /* 0x040fe20000010044 */
[----:B------:R-:W-:Y:S01]  /*18b0*/  PRMT R70, R70, 0x7632, R70 ;  /* 0x0000763246467816 */ /* 0x000fe20000000046 */
[----:B------:R-:W-:Y:S01]  /*18c0*/  FFMA.FTZ R57, R57, R56, R60 ;  /* 0x0000003839397223 */ /* 0x000fe2000001003c */
[----:B----4-:R-:W-:Y:S01]  /*18d0*/  IMAD.U32 R56, R12, 0x10000, RZ ;  /* 0x000100000c387824 */ /* 0x010fe200078e00ff */
[----:B------:R-:W-:Y:S01]  /*18e0*/  SHF.L.U32 R67, R74, 0x10, RZ ;  /* 0x000000104a437819 */ /* 0x000fe200000006ff */
[----:B------:R-:W-:Y:S01]  /*18f0*/  FFMA.FTZ R65, R62, R59, R65 ;  /* 0x0000003b3e417223 */ /* 0x000fe20000010041 */
[----:B-----5:R-:W-:-:S02]  /*1900*/  PRMT R12, R8, 0x7632, R12 ;  /* 0x00007632080c7816 */ /* 0x020fc4000000000c */
[----:B------:R-:W-:Y:S02]  /*1910*/  SHF.L.U32 R59, R70, 0x10, RZ ;  /* 0x00000010463b7819 */ /* 0x000fe400000006ff */
[----:B------:R-:W-:Y:S02]  /*1920*/  PRMT R74, R74, 0x7632, R74 ;  /* 0x000076324a4a7816 */ /* 0x000fe4000000004a */
        /* <DEDUP_REMOVED lines=10> */
[C---:B------:R-:W-:Y:S01]  /*19d0*/  IMAD.U32 R65, R9.reuse, 0x10000, RZ ;  /* 0x0001000009417824 */ /* 0x040fe200078e00ff */
[----:B------:R-:W-:Y:S01]  /*19e0*/  SHF.L.U32 R57, R4, 0x10, RZ ;  /* 0x0000001004397819 */ /* 0x000fe200000006ff */
[----:B------:R-:W-:Y:S01]  /*19f0*/  FFMA.FTZ R59, R8, R59, R69 ;  /* 0x0000003b083b7223 */ /* 0x000fe20000010045 */
[----:B------:R-:W-:Y:S02]  /*1a00*/  PRMT R13, R9, 0x7632, R13 ;  /* 0x00007632090d7816 */ /* 0x000fe4000000000d */
[----:B------:R-:W-:Y:S01]  /*1a10*/  SHF.L.U32 R60, R71, 0x10, RZ ;  /* 0x00000010473c7819 */ /* 0x000fe200000006ff */
[----:B------:R-:W-:Y:S01]  /*1a20*/  FFMA.FTZ R68, R12, R65, R59 ;  /* 0x000000410c447223 */ /* 0x000fe2000001003b */
[----:B------:R-:W-:Y:S01]  /*1a30*/  PRMT R9, R13, 0x7632, R9 ;  /* 0x000076320d097816 */ /* 0x000fe20000000009 */
[----:B------:R-:W-:Y:S01]  /*1a40*/  FFMA.FTZ R67, R56, R57, R3 ;  /* 0x0000003938437223 */ /* 0x000fe20000010003 */
[C---:B------:R-:W-:Y:S01]  /*1a50*/  PRMT R57, R10.reuse, 0x7632, R57 ;  /* 0x000076320a397816 */ /* 0x040fe20000000039 */
[----:B------:R-:W-:Y:S01]  /*1a60*/  IMAD.U32 R59, R10, 0x10000, RZ ;  /* 0x000100000a3b7824 */ /* 0x000fe200078e00ff */
[----:B------:R-:W-:Y:S01]  /*1a70*/  PRMT R10, R4, 0x7632, R10 ;  /* 0x00007632040a7816 */ /* 0x000fe2000000000a */
[----:B------:R-:W-:Y:S01]  /*1a80*/  FFMA.FTZ R60, R63, R60, R66 ;  /* 0x0000003c3f3c7223 */ /* 0x000fe20000010042 */
[----:B------:R-:W-:Y:S01]  /*1a90*/  PRMT R71, R71, 0x7632, R71 ;  /* 0x0000763247477816 */ /* 0x000fe20000000047 */
[----:B------:R-:W-:Y:S01]  /*1aa0*/  IMAD.U32 R62, R75, 0x10000, RZ ;  /* 0x000100004b3e7824 */ /* 0x000fe200078e00ff */
[----:B------:R-:W-:-:S02]  /*1ab0*/  SHF.L.U32 R66, R13, 0x10, RZ ;  /* 0x000000100d427819 */ /* 0x000fc400000006ff */
[----:B------:R-:W-:Y:S02]  /*1ac0*/  SHF.L.U32 R9, R9, 0x10, RZ ;  /* 0x0000001009097819 */ /* 0x000fe400000006ff */
[----:B------:R-:W-:Y:S01]  /*1ad0*/  SHF.L.U32 R65, R10, 0x10, RZ ;  /* 0x000000100a417819 */ /* 0x000fe200000006ff */
[----:B------:R-:W-:Y:S01]  /*1ae0*/  FFMA.FTZ R62, R63, R62, R64 ;  /* 0x0000003e3f3e7223 */ /* 0x000fe20000010040 */
[----:B------:R-:W-:Y:S02]  /*1af0*/  SHF.L.U32 R58, R71, 0x10, RZ ;  /* 0x00000010473a7819 */ /* 0x000fe400000006ff */
[----:B------:R-:W-:Y:S02]  /*1b00*/  PRMT R75, R75, 0x7632, R75 ;  /* 0x000076324b4b7816 */ /* 0x000fe4000000004b */
[C---:B------:R-:W-:Y:S01]  /*1b10*/  PRMT R3, R14.reuse, 0x7632, R3 ;  /* 0x000076320e037816 */ /* 0x040fe20000000003 */
        /* <DEDUP_REMOVED lines=9> */
[----:B------:R-:W-:Y:S01]  /*1bb0*/  FFMA.FTZ R60, R12, R57, R65 ;  /* 0x000000390c3c7223 */ /* 0x000fe20000010041 */
[----:B------:R-:W-:Y:S01]  /*1bc0*/  FFMA.FTZ R61, R61, R4, R62 ;  /* 0x000000043d3d7223 */ /* 0x000fe2000001003e */
[----:B------:R-:W-:Y:S01]  /*1bd0*/  PRMT R5, R5, 0x7632, R5 ;  /* 0x0000763205057816 */ /* 0x000fe20000000005 */
[----:B------:R-:W-:Y:S01]  /*1be0*/  FFMA.FTZ R59, R3, R10, R58 ;  /* 0x0000000a033b7223 */ /* 0x000fe2000001003a */
[----:B------:R-:W-:Y:S01]  /*1bf0*/  SHF.L.U32 R57, R11, 0x10, RZ ;  /* 0x000000100b397819 */ /* 0x000fe200000006ff */
[----:B------:R-:W-:Y:S01]  /*1c00*/  IMAD.U32 R4, R15, 0x10000, RZ ;  /* 0x000100000f047824 */ /* 0x000fe200078e00ff */
[----:B------:R-:W-:-:S02]  /*1c10*/  SHF.L.U32 R62, R76, 0x10, RZ ;  /* 0x000000104c3e7819 */ /* 0x000fc400000006ff */
[----:B------:R-:W-:Y:S01]  /*1c20*/  PRMT R11, R11, 0x7632, R11 ;  /* 0x000076320b0b7816 */ /* 0x000fe2000000000b */
[----:B------:R-:W-:Y:S01]  /*1c30*/  FFMA.FTZ R10, R4, R57, R59 ;  /* 0x00000039040a7223 */ /* 0x000fe2000001003b */
[----:B------:R-:W-:Y:S01]  /*1c40*/  SHF.L.U32 R58, R5, 0x10, RZ ;  /* 0x00000010053a7819 */ /* 0x000fe200000006ff */
[----:B------:R-:W-:Y:S01]  /*1c50*/  FFMA.FTZ R59, R56, R62, R13 ;  /* 0x0000003e383b7223 */ /* 0x000fe2000001000d */
[----:B------:R-:W-:Y:S02]  /*1c60*/  PRMT R76, R76, 0x7632, R76 ;  /* 0x000076324c4c7816 */ /* 0x000fe4000000004c */
[----:B------:R-:W-:Y:S02]  /*1c70*/  PRMT R5, R15, 0x7632, R5 ;  /* 0x000076320f057816 */ /* 0x000fe40000000005 */
[C---:B------:R-:W-:Y:S02]  /*1c80*/  SHF.L.U32 R15, R6.reuse, 0x10, RZ ;  /* 0x00000010060f7819 */ /* 0x040fe400000006ff */
[----:B------:R-:W-:Y:S01]  /*1c90*/  PRMT R13, R6, 0x7632, R13 ;  /* 0x00007632060d7816 */ /* 0x000fe2000000000d */
[----:B------:R-:W-:-:S02]  /*1ca0*/  IMAD.U32 R6, R11, 0x10000, RZ ;  /* 0x000100000b067824 */ /* 0x000fc400078e00ff */
[----:B------:R-:W-:Y:S01]  /*1cb0*/  FFMA.FTZ R57, R9, R58, R60 ;  /* 0x0000003a09397223 */ /* 0x000fe2000001003c */
[----:B------:R-:W-:Y:S02]  /*1cc0*/  SHF.L.U32 R11, R76, 0x10, RZ ;  /* 0x000000104c0b7819 */ /* 0x000fe400000006ff */
[----:B------:R-:W-:Y:S01]  /*1cd0*/  SHF.L.U32 R58, R13, 0x10, RZ ;  /* 0x000000100d3a7819 */ /* 0x000fe200000006ff */
[----:B------:R-:W-:Y:S01]  /*1ce0*/  FFMA.FTZ R60, R14, R15, R57 ;  /* 0x0000000f0e3c7223 */ /* 0x000fe20000010039 */
[----:B------:R-:W-:Y:S02]  /*1cf0*/  IMAD.U32 R15, R77, 0x10000, RZ ;  /* 0x000100004d0f7824 */ /* 0x000fe400078e00ff */
[----:B------:R-:W-:Y:S01]  /*1d00*/  FFMA.FTZ R11, R8, R11, R59 ;  /* 0x0000000b080b7223 */ /* 0x000fe2000001003b */
[----:B------:R-:W-:-:S03]  /*1d10*/  FFMA.FTZ R13, R3, R58, R60 ;  /* 0x0000003a030d7223 */ /* 0x000fc6000001003c */
[----:B------:R-:W-:Y:S01]  /*1d20*/  FFMA.FTZ R60, R12, R15, R11 ;  /* 0x0000000f0c3c7223 */ /* 0x000fe2000001000b */
[C---:B------:R-:W-:Y:S02]  /*1d30*/  PRMT R15, R16.reuse, 0x7632, R15 ;  /* 0x00007632100f7816 */ /* 0x040fe4000000000f */
[----:B------:R-:W-:Y:S02]  /*1d40*/  SHF.L.U32 R16, R16, 0x10, RZ ;  /* 0x0000001010107819 */ /* 0x000fe400000006ff */
[----:B------:R-:W-:Y:S02]  /*1d50*/  PRMT R77, R77, 0x7632, R77 ;  /* 0x000076324d4d7816 */ /* 0x000fe4000000004d */
[----:B------:R-:W-:Y:S01]  /*1d60*/  SHF.L.U32 R5, R5, 0x10, RZ ;  /* 0x0000001005057819 */ /* 0x000fe200000006ff */
[----:B------:R-:W-:Y:S01]  /*1d70*/  IMAD.U32 R15, R15, 0x10000, RZ ;  /* 0x000100000f0f7824 */ /* 0x000fe200078e00ff */
        /* <DEDUP_REMOVED lines=26> */
[----:B------:R-:W-:Y:S02]  /*1f20*/  SHF.L.U32 R3, R24, 0x10, RZ ;  /* 0x0000001018037819 */ /* 0x000fe400000006ff */
[----:B------:R-:W-:Y:S01]  /*1f30*/  PRMT R79, R79, 0x7632, R79 ;  /* 0x000076324f4f7816 */ /* 0x000fe2000000004f */
[----:B------:R-:W-:Y:S01]  /*1f40*/  FFMA.FTZ R11, R4, R11, R13 ;  /* 0x0000000b040b7223 */ /* 0x000fe2000001000d */
[----:B------:R-:W-:Y:S02]  /*1f50*/  PRMT R7, R7, 0x7632, R7 ;  /* 0x0000763207077816 */ /* 0x000fe40000000007 */
[----:B------:R-:W-:Y:S01]  /*1f60*/  PRMT R19, R19, 0x7632, R19 ;  /* 0x0000763213137816 */ /* 0x000fe20000000013 */
[----:B------:R-:W-:Y:S01]  /*1f70*/  FFMA.FTZ R17, R3, R8, R6 ;  /* 0x0000000803117223 */ /* 0x000fe20000010006 */
[----:B------:R-:W-:Y:S02]  /*1f80*/  PRMT R20, R20, 0x7632, R20 ;  /* 0x0000763214147816 */ /* 0x000fe40000000014 */
[----:B------:R-:W-:-:S02]  /*1f90*/  PRMT R4, R24, 0x7632, R4 ;  /* 0x0000763218047816 */ /* 0x000fc40000000004 */
[----:B------:R-:W-:Y:S01]  /*1fa0*/  SHF.L.U32 R8, R79, 0x10, RZ ;  /* 0x000000104f087819 */ /* 0x000fe200000006ff */
[----:B------:R-:W-:Y:S01]  /*1fb0*/  IMAD.U32 R14, R19, 0x10000, RZ ;  /* 0x00010000130e7824 */ /* 0x000fe200078e00ff */
[----:B------:R-:W-:Y:S01]  /*1fc0*/  SHF.L.U32 R7, R7, 0x10, RZ ;  /* 0x0000001007077819 */ /* 0x000fe200000006ff */
[----:B------:R-:W-:Y:S01]  /*1fd0*/  IMAD.U32 R13, R20, 0x10000, RZ ;  /* 0x00010000140d7824 */ /* 0x000fe200078e00ff */
[----:B------:R-:W-:Y:S01]  /*1fe0*/  SHF.L.U32 R4, R4, 0x10, RZ ;  /* 0x0000001004047819 */ /* 0x000fe200000006ff */
[----:B------:R-:W-:Y:S01]  /*1ff0*/  FFMA.FTZ R12, R5, R8, R9 ;  /* 0x00000008050c7223 */ /* 0x000fe20000010009 */
[----:B------:R-:W-:Y:S01]  /*2000*/  SHF.L.U32 R15, R21, 0x10, RZ ;  /* 0x00000010150f7819 */ /* 0x000fe200000006ff */
[C---:B------:R-:W-:Y:S01]  /*2010*/  FFMA.FTZ R10, R5.reuse, R7, R10 ;  /* 0x00000007050a7223 */ /* 0x040fe2000001000a */
        /* <DEDUP_REMOVED lines=13> */
[----:B------:R-:W-:-:S02]  /*20f0*/  SHF.L.U32 R26, R26, 0x10, RZ ;  /* 0x000000101a1a7819 */ /* 0x000fc400000006ff */
[----:B------:R-:W-:Y:S01]  /*2100*/  SHF.L.U32 R11, R22, 0x10, RZ ;  /* 0x00000010160b7819 */ /* 0x000fe200000006ff */
[----:B------:R-:W-:-:S04]  /*2110*/  IMAD.U32 R15, R28, 0x10000, RZ ;  /* 0x000100001c0f7824 */ /* 0x000fc800078e00ff */
[----:B------:R-:W-:Y:S01]  /*2120*/  FFMA.FTZ R16, R26, R11, R13 ;  /* 0x0000000b1a107223 */ /* 0x000fe2000001000d */
[C---:B------:R-:W-:Y:S01]  /*2130*/  PRMT R11, R29.reuse, 0x7632, R11 ;  /* 0x000076321d0b7816 */ /* 0x040fe2000000000b */
[----:B------:R-:W-:Y:S01]  /*2140*/  FFMA.FTZ R15, R4, R15, R17 ;  /* 0x0000000f040f7223 */ /* 0x000fe20000010011 */
[----:B------:R-:W-:Y:S02]  /*2150*/  SHF.L.U32 R29, R29, 0x10, RZ ;  /* 0x000000101d1d7819 */ /* 0x000fe400000006ff */
[C---:B------:R-:W-:Y:S02]  /*2160*/  PRMT R13, R32.reuse, 0x7632, R13 ;  /* 0x00007632200d7816 */ /* 0x040fe4000000000d */
[----:B------:R-:W-:Y:S02]  /*2170*/  SHF.L.U32 R32, R32, 0x10, RZ ;  /* 0x0000001020207819 */ /* 0x000fe400000006ff */
[----:B------:R-:W-:Y:S01]  /*2180*/  PRMT R22, R22, 0x7632, R22 ;  /* 0x0000763216167816 */ /* 0x000fe20000000016 */
[----:B------:R-:W-:Y:S01]  /*2190*/  FFMA.FTZ R20, R6, R29, R15 ;  /* 0x0000001d06147223 */ /* 0x000fe2000001000f */
[----:B------:R-:W-:Y:S01]  /*21a0*/  SHF.L.U32 R18, R11, 0x10, RZ ;  /* 0x000000100b127819 */ /* 0x000fe200000006ff */
[----:B------:R-:W-:Y:S01]  /*21b0*/  FFMA.FTZ R15, R3, R32, R12 ;  /* 0x00000020030f7223 */ /* 0x000fe2000001000c */
[----:B------:R-:W-:Y:S01]  /*21c0*/  SHF.L.U32 R11, R13, 0x10, RZ ;  /* 0x000000100d0b7819 */ /* 0x000fe200000006ff */
[----:B------:R-:W-:Y:S01]  /*21d0*/  IMAD.U32 R9, R9, 0x10000, RZ ;  /* 0x0001000009097824 */ /* 0x000fe200078e00ff */
[----:B------:R-:W-:-:S02]  /*21e0*/  SHF.L.U32 R22, R22, 0x10, RZ ;  /* 0x0000001016167819 */ /* 0x000fc400000006ff */
[----:B------:R-:W-:Y:S01]  /*21f0*/  PRMT R7, R27, 0x7632, R7 ;  /* 0x000076321b077816 */ /* 0x000fe20000000007 */
[----:B------:R-:W-:Y:S01]  /*2200*/  FFMA.FTZ R15, R4, R11, R15 ;  /* 0x0000000b040f7223 */ /* 0x000fe2000001000f */
[C---:B------:R-:W-:Y:S01]  /*2210*/  PRMT R12, R33.reuse, 0x7632, R12 ;  /* 0x00007632210c7816 */ /* 0x040fe2000000000c */
[----:B------:R-:W-:Y:S01]  /*2220*/  IMAD.U32 R33, R33, 0x10000, RZ ;  /* 0x0001000021217824 */ /* 0x000fe200078e00ff */
        /* <DEDUP_REMOVED lines=21> */
[C---:B------:R-:W-:Y:S01]  /*2380*/  IMAD.U32 R15, R36.reuse, 0x10000, RZ ;  /* 0x00010000240f7824 */ /* 0x040fe200078e00ff */
        /* <DEDUP_REMOVED lines=16> */
[----:B------:R-:W-:Y:S02]  /*2490*/  SHF.L.U32 R40, R40, 0x10, RZ ;  /* 0x0000001028287819 */ /* 0x000fe400000006ff */
        /* <DEDUP_REMOVED lines=27> */
[----:B------:R-:W-:Y:S01]  /*2650*/  FFMA.FTZ R26, R9, R8, R26 ;  /* 0x00000008091a7223 */ /* 0x000fe2000001001a */
[----:B------:R-:W-:-:S02]  /*2660*/  SHF.L.U32 R8, R11, 0x10, RZ ;  /* 0x000000100b087819 */ /* 0x000fc400000006ff */
[----:B------:R-:W-:Y:S01]  /*2670*/  SHF.L.U32 R13, R13, 0x10, RZ ;  /* 0x000000100d0d7819 */ /* 0x000fe200000006ff */
[----:B------:R-:W-:Y:S01]  /*2680*/  FFMA.FTZ R17, R46, R17, R19 ;  /* 0x000000112e117223 */ /* 0x000fe20000010013 */
[C---:B------:R-:W-:Y:S02]  /*2690*/  PRMT R11, R48.reuse, 0x7632, R11 ;  /* 0x00007632300b7816 */ /* 0x040fe4000000000b */
[----:B------:R-:W-:Y:S01]  /*26a0*/  SHF.L.U32 R48, R48, 0x10, RZ ;  /* 0x0000001030307819 */ /* 0x000fe200000006ff */
[----:B------:R-:W-:Y:S01]  /*26b0*/  FFMA.FTZ R18, R8, R13, R17 ;  /* 0x0000000d08127223 */ /* 0x000fe20000010011 */
[----:B------:R-:W-:-:S03]  /*26c0*/  SHF.L.U32 R11, R11, 0x10, RZ ;  /* 0x000000100b0b7819 */ /* 0x000fc600000006ff */
[----:B------:R-:W-:Y:S01]  /*26d0*/  FFMA.FTZ R13, R3, R48, R12 ;  /* 0x00000030030d7223 */ /* 0x000fe2000001000c */
[C---:B------:R-:W-:Y:S01]  /*26e0*/  PRMT R15, R39.reuse, 0x7632, R15 ;  /* 0x00007632270f7816 */ /* 0x040fe2000000000f */
[----:B------:R-:W-:Y:S01]  /*26f0*/  IMAD.U32 R16, R39, 0x10000, RZ ;  /* 0x0001000027107824 */ /* 0x000fe200078e00ff */
[C---:B------:R-:W-:Y:S01]  /*2700*/  SHF.L.U32 R20, R49.reuse, 0x10, RZ ;  /* 0x0000001031147819 */ /* 0x040fe200000006ff */
[----:B------:R-:W-:Y:S01]  /*2710*/  FFMA.FTZ R22, R4, R11, R13 ;  /* 0x0000000b04167223 */ /* 0x000fe2000001000d */
[----:B------:R-:W-:Y:S01]  /*2720*/  PRMT R49, R49, 0x7632, R49 ;  /* 0x0000763231317816 */ /* 0x000fe20000000031 */
[C---:B------:R-:W-:Y:S01]  /*2730*/  IMAD.U32 R13, R52.reuse, 0x10000, RZ ;  /* 0x00010000340d7824 */ /* 0x040fe200078e00ff */
[----:B------:R-:W-:Y:S01]  /*2740*/  SHF.L.U32 R9, R47, 0x10, RZ ;  /* 0x000000102f097819 */ /* 0x000fe200000006ff */
[----:B------:R-:W-:Y:S01]  /*2750*/  IMAD.U32 R14, R43, 0x10000, RZ ;  /* 0x000100002b0e7824 */ /* 0x000fe200078e00ff */
[----:B------:R-:W-:Y:S01]  /*2760*/  PRMT R52, R52, 0x7632, R52 ;  /* 0x0000763234347816 */ /* 0x000fe20000000034 */
[----:B------:R-:W-:Y:S01]  /*2770*/  FFMA.FTZ R16, R27, R16, R26 ;  /* 0x000000101b107223 */ /* 0x000fe2000001001a */
[----:B------:R-:W-:Y:S01]  /*2780*/  PRMT R47, R47, 0x7632, R47 ;  /* 0x000076322f2f7816 */ /* 0x000fe2000000002f */
[----:B------:R-:W-:Y:S01]  /*2790*/  IMAD.U32 R12, R15, 0x10000, RZ ;  /* 0x000100000f0c7824 */ /* 0x000fe200078e00ff */
[----:B------:R-:W-:Y:S01]  /*27a0*/  PRMT R43, R43, 0x7632, R43 ;  /* 0x000076322b2b7816 */ /* 0x000fe2000000002b */
[----:B------:R-:W-:Y:S01]  /*27b0*/  FFMA.FTZ R11, R5, R20, R22 ;  /* 0x00000014050b7223 */ /* 0x000fe20000010016 */
[----:B------:R-:W-:Y:S01]  /*27c0*/  SHF.L.U32 R49, R49, 0x10, RZ ;  /* 0x0000001031317819 */ /* 0x000fe200000006ff */
[----:B------:R-:W-:Y:S01]  /*27d0*/  FFMA.FTZ R15, R3, R13, R10 ;  /* 0x0000000d030f7223 */ /* 0x000fe2000001000a */
[----:B------:R-:W-:Y:S01]  /*27e0*/  FFMA.FTZ R18, R9, R14, R18 ;  /* 0x0000000e09127223 */ /* 0x000fe20000010012 */
[----:B------:R-:W-:Y:S01]  /*27f0*/  SHF.L.U32 R13, R52, 0x10, RZ ;  /* 0x00000010340d7819 */ /* 0x000fe200000006ff */
[----:B------:R-:W-:Y:S01]  /*2800*/  FFMA.FTZ R12, R7, R12, R16 ;  /* 0x0000000c070c7223 */ /* 0x000fe20000010010 */
[----:B------:R-:W-:-:S02]  /*2810*/  SHF.L.U32 R14, R43, 0x10, RZ ;  /* 0x000000102b0e7819 */ /* 0x000fc400000006ff */
[----:B------:R-:W-:Y:S01]  /*2820*/  SHF.L.U32 R47, R47, 0x10, RZ ;  /* 0x000000102f2f7819 */ /* 0x000fe200000006ff */
[----:B------:R-:W-:Y:S01]  /*2830*/  FFMA.FTZ R11, R6, R49, R11 ;  /* 0x00000031060b7223 */ /* 0x000fe2000001000b */
[----:B------:R-:W-:Y:S02]  /*2840*/  SHF.L.U32 R7, R50, 0x10, RZ ;  /* 0x0000001032077819 */ /* 0x000fe400000006ff */
[----:B------:R-:W-:Y:S01]  /*2850*/  PRMT R17, R88, 0x7632, R17 ;  /* 0x0000763258117816 */ /* 0x000fe20000000011 */
[----:B------:R-:W-:Y:S01]  /*2860*/  FFMA.FTZ R20, R4, R13, R15 ;  /* 0x0000000d04147223 */ /* 0x000fe2000001000f */
[----:B------:R-:W-:Y:S02]  /*2870*/  PRMT R50, R50, 0x7632, R50 ;  /* 0x0000763232327816 */ /* 0x000fe40000000032 */
[----:B------:R-:W-:Y:S01]  /*2880*/  SHF.L.U32 R88, R88, 0x10, RZ ;  /* 0x0000001058587819 */ /* 0x000fe200000006ff */
[----:B------:R-:W-:Y:S01]  /*2890*/  FFMA.FTZ R14, R47, R14, R18 ;  /* 0x0000000e2f0e7223 */ /* 0x000fe20000010012 */
[C---:B------:R-:W-:Y:S01]  /*28a0*/  PRMT R13, R53.reuse, 0x7632, R13 ;  /* 0x00007632350d7816 */ /* 0x040fe2000000000d */
[----:B------:R-:W-:Y:S01]  /*28b0*/  FFMA.FTZ R11, R46, R7, R11 ;  /* 0x000000072e0b7223 */ /* 0x000fe2000001000b */
[----:B------:R-:W-:Y:S01]  /*28c0*/  IMAD.U32 R18, R53, 0x10000, RZ ;  /* 0x0001000035127824 */ /* 0x000fe200078e00ff */
[----:B------:R-:W-:Y:S01]  /*28d0*/  SHF.L.U32 R7, R50, 0x10, RZ ;  /* 0x0000001032077819 */ /* 0x000fe200000006ff */
[----:B------:R-:W-:-:S02]  /*28e0*/  IMAD.U32 R17, R17, 0x10000, RZ ;  /* 0x0001000011117824 */ /* 0x000fc400078e00ff */
[----:B------:R-:W-:Y:S01]  /*28f0*/  FFMA.FTZ R3, R3, R88, R12 ;  /* 0x0000005803037223 */ /* 0x000fe2000001000c */
[----:B------:R-:W-:Y:S01]  /*2900*/  SHF.L.U32 R13, R13, 0x10, RZ ;  /* 0x000000100d0d7819 */ /* 0x000fe200000006ff */
[----:B------:R-:W-:Y:S01]  /*2910*/  FFMA.FTZ R15, R5, R18, R20 ;  /* 0x00000012050f7223 */ /* 0x000fe20000010014 */
[----:B------:R-:W-:Y:S01]  /*2920*/  FFMA.FTZ R18, R8, R7, R11 ;  /* 0x0000000708127223 */ /* 0x000fe2000001000b */
[----:B------:R-:W-:Y:S01]  /*2930*/  FFMA.FTZ R4, R4, R17, R3 ;  /* 0x0000001104047223 */ /* 0x000fe20000010003 */
[C---:B------:R-:W-:Y:S01]  /*2940*/  PRMT R7, R89.reuse, 0x7632, R7 ;  /* 0x0000763259077816 */ /* 0x040fe20000000007 */
[----:B------:R-:W-:Y:S01]  /*2950*/  FFMA.FTZ R13, R6, R13, R15 ;  /* 0x0000000d060d7223 */ /* 0x000fe2000001000f */
[----:B------:R-:W-:Y:S02]  /*2960*/  SHF.L.U32 R12, R89, 0x10, RZ ;  /* 0x00000010590c7819 */ /* 0x000fe400000006ff */
[C---:B------:R-:W-:Y:S02]  /*2970*/  SHF.L.U32 R3, R54.reuse, 0x10, RZ ;  /* 0x0000001036037819 */ /* 0x040fe400000006ff */
[----:B------:R-:W-:Y:S01]  /*2980*/  PRMT R54, R54, 0x7632, R54 ;  /* 0x0000763236367816 */ /* 0x000fe20000000036 */
[----:B------:R-:W-:Y:S01]  /*2990*/  FFMA.FTZ R5, R5, R12, R4 ;  /* 0x0000000c05057223 */ /* 0x000fe20000010004 */
[----:B------:R-:W-:Y:S01]  /*29a0*/  SHF.L.U32 R7, R7, 0x10, RZ ;  /* 0x0000001007077819 */ /* 0x000fe200000006ff */
[----:B------:R-:W-:-:S02]  /*29b0*/  FFMA.FTZ R13, R46, R3, R13 ;  /* 0x000000032e0d7223 */ /* 0x000fc4000001000d */
[----:B------:R-:W-:Y:S01]  /*29c0*/  IMAD.U32 R3, R54, 0x10000, RZ ;  /* 0x0001000036037824 */ /* 0x000fe200078e00ff */
[C---:B------:R-:W-:Y:S01]  /*29d0*/  SHF.L.U32 R4, R55.reuse, 0x10, RZ ;  /* 0x0000001037047819 */ /* 0x040fe200000006ff */
[--C-:B------:R-:W-:Y:S01]  /*29e0*/  FFMA.FTZ R11, R6, R7, R5.reuse ;  /* 0x00000007060b7223 */ /* 0x100fe20000010005 */
[----:B------:R-:W-:Y:S01]  /*29f0*/  PRMT R5, R90, 0x7632, R5 ;  /* 0x000076325a057816 */ /* 0x000fe20000000005 */
        /* <DEDUP_REMOVED lines=9> */
[C---:B------:R-:W-:Y:S01]  /*2a90*/  IMAD.U32 R12, R91.reuse, 0x10000, RZ ;  /* 0x000100005b0c7824 */ /* 0x040fe200078e00ff */
[----:B------:R-:W-:Y:S01]  /*2aa0*/  PRMT R6, R91, 0x7632, R6 ;  /* 0x000076325b067816 */ /* 0x000fe20000000006 */
[----:B------:R-:W-:Y:S01]  /*2ab0*/  FFMA.FTZ R8, R8, R5, R7 ;  /* 0x0000000508087223 */ /* 0x000fe20000010007 */
[----:B------:R-:W-:Y:S01]  /*2ac0*/  FFMA.FTZ R3, R47, R4, R3 ;  /* 0x000000042f037223 */ /* 0x000fe20000010003 */
[----:B------:R-:W0:Y:S01]  /*2ad0*/  SHFL.BFLY PT, R5, R14, 0x10, 0x1f ;  /* 0x0e001f000e057f89 */ /* 0x000e2200000e0000 */
[----:B------:R-:W-:Y:S01]  /*2ae0*/  SHF.L.U32 R10, R10, 0x10, RZ ;  /* 0x000000100a0a7819 */ /* 0x000fe200000006ff */
[C---:B------:R-:W-:Y:S01]  /*2af0*/  FFMA.FTZ R16, R9.reuse, R16, R18 ;  /* 0x0000001009107223 */ /* 0x040fe20000010012 */
[----:B------:R-:W-:Y:S01]  /*2b00*/  SHF.L.U32 R6, R6, 0x10, RZ ;  /* 0x0000001006067819 */ /* 0x000fe200000006ff */
[----:B------:R-:W-:Y:S01]  /*2b10*/  FFMA.FTZ R9, R9, R12, R8 ;  /* 0x0000000c09097223 */ /* 0x000fe20000010008 */
[----:B------:R-:W1:Y:S01]  /*2b20*/  SHFL.BFLY PT, R4, R3, 0x10, 0x1f ;  /* 0x0e001f0003047f89 */ /* 0x000e6200000e0000 */
[----:B------:R-:W-:-:S02]  /*2b30*/  FFMA.FTZ R10, R47, R10, R16 ;  /* 0x0000000a2f0a7223 */ /* 0x000fc40000010010 */
[----:B------:R-:W-:-:S03]  /*2b40*/  FFMA.FTZ R6, R47, R6, R9 ;  /* 0x000000062f067223 */ /* 0x000fc60000010009 */
[----:B------:R-:W2:Y:S04]  /*2b50*/  SHFL.BFLY PT, R7, R10, 0x10, 0x1f ;  /* 0x0e001f000a077f89 */ /* 0x000ea800000e0000 */
[----:B------:R-:W3:Y:S01]  /*2b60*/  SHFL.BFLY PT, R9, R6, 0x10, 0x1f ;  /* 0x0e001f0006097f89 */ /* 0x000ee200000e0000 */
[----:B0-----:R-:W-:Y:S01]  /*2b70*/  FADD.FTZ R5, R14, R5 ;  /* 0x000000050e057221 */ /* 0x001fe20000010000 */
[----:B-1----:R-:W-:-:S04]  /*2b80*/  FADD.FTZ R11, R3, R4 ;  /* 0x00000004030b7221 */ /* 0x002fc80000010000 */
[----:B------:R-:W0:Y:S01]  /*2b90*/  SHFL.BFLY PT, R4, R5, 0x8, 0x1f ;  /* 0x0d001f0005047f89 */ /* 0x000e2200000e0000 */
[----:B--2---:R-:W-:Y:S01]  /*2ba0*/  FADD.FTZ R7, R10, R7 ;  /* 0x000000070a077221 */ /* 0x004fe20000010000 */
[----:B---3--:R-:W-:-:S04]  /*2bb0*/  FADD.FTZ R15, R6, R9 ;  /* 0x00000009060f7221 */ /* 0x008fc80000010000 */
[----:B------:R-:W1:Y:S04]  /*2bc0*/  SHFL.BFLY PT, R8, R7, 0x8, 0x1f ;  /* 0x0d001f0007087f89 */ /* 0x000e6800000e0000 */
[----:B------:R-:W2:Y:S04]  /*2bd0*/  SHFL.BFLY PT, R12, R11, 0x8, 0x1f ;  /* 0x0d001f000b0c7f89 */ /* 0x000ea800000e0000 */
[----:B------:R-:W3:Y:S01]  /*2be0*/  SHFL.BFLY PT, R14, R15, 0x8, 0x1f ;  /* 0x0d001f000f0e7f89 */ /* 0x000ee200000e0000 */
[----:B0-----:R-:W-:-:S05]  /*2bf0*/  FADD.FTZ R4, R5, R4 ;  /* 0x0000000405047221 */ /* 0x001fca0000010000 */
[----:B------:R-:W0:Y:S01]  /*2c00*/  SHFL.BFLY PT, R3, R4, 0x4, 0x1f ;  /* 0x0c801f0004037f89 */ /* 0x000e2200000e0000 */
[----:B-1----:R-:W-:Y:S01]  /*2c10*/  FADD.FTZ R8, R7, R8 ;  /* 0x0000000807087221 */ /* 0x002fe20000010000 */
[----:B--2---:R-:W-:Y:S01]  /*2c20*/  FADD.FTZ R12, R11, R12 ;  /* 0x0000000c0b0c7221 */ /* 0x004fe20000010000 */
[----:B---3--:R-:W-:-:S03]  /*2c30*/  FADD.FTZ R16, R15, R14 ;  /* 0x0000000e0f107221 */ /* 0x008fc60000010000 */
        /* <DEDUP_REMOVED lines=11> */
[----:B0-----:R-:W-:Y:S01]  /*2cf0*/  FADD.FTZ R6, R3, R6 ;  /* 0x0000000603067221 */ /* 0x001fe20000010000 */
[----:B------:R-:W0:Y:S04]  /*2d00*/  S2UR UR5, SR_CgaCtaId ;  /* 0x00000000000579c3 */ /* 0x000e280000008800 */
[----:B------:R-:W4:Y:S01]  /*2d10*/  SHFL.BFLY PT, R5, R6, 0x1, 0x1f ;  /* 0x0c201f0006057f89 */ /* 0x000f2200000e0000 */
[----:B------:R-:W-:Y:S01]  /*2d20*/  LOP3.LUT P0, R3, R2, 0x1f, RZ, 0xc0, !PT ;  /* 0x0000001f02037812 */ /* 0x000fe2000780c0ff */
[----:B-1----:R-:W-:Y:S01]  /*2d30*/  FADD.FTZ R10, R9, R10 ;  /* 0x0000000a090a7221 */ /* 0x002fe20000010000 */
[----:B--2---:R-:W-:Y:S01]  /*2d40*/  FADD.FTZ R14, R13, R14 ;  /* 0x0000000e0d0e7221 */ /* 0x004fe20000010000 */
[----:B---3--:R-:W-:-:S03]  /*2d50*/  FADD.FTZ R12, R15, R4 ;  /* 0x000000040f0c7221 */ /* 0x008fc60000010000 */
[----:B------:R-:W1:Y:S04]  /*2d60*/  SHFL.BFLY PT, R7, R10, 0x1, 0x1f ;  /* 0x0c201f000a077f89 */ /* 0x000e6800000e0000 */
[----:B------:R-:W2:Y:S04]  /*2d70*/  SHFL.BFLY PT, R11, R14, 0x1, 0x1f ;  /* 0x0c201f000e0b7f89 */ /* 0x000ea800000e0000 */
[----:B------:R-:W3:Y:S01]  /*2d80*/  SHFL.BFLY PT, R9, R12, 0x1, 0x1f ;  /* 0x0c201f000c097f89 */ /* 0x000ee200000e0000 */
[----:B------:R-:W-:Y:S01]  /*2d90*/  UMOV UR4, 0x400 ;  /* 0x0000040000047882 */ /* 0x000fe20000000000 */
[----:B------:R-:W-:Y:S01]  /*2da0*/  ISETP.NE.AND P1, PT, R3, RZ, PT ;  /* 0x000000ff0300720c */ /* 0x000fe20003f25270 */
[----:B0-----:R-:W-:Y:S01]  /*2db0*/  ULEA UR4, UR5, UR4, 0x18 ;  /* 0x0000000405047291 */ /* 0x001fe2000f8ec0ff */
[----:B------:R-:W-:Y:S01]  /*2dc0*/  SHF.R.U32.HI R3, RZ, 0x3, R2 ;  /* 0x00000003ff037819 */ /* 0x000fe20000011602 */
[----:B----4-:R-:W-:-:S03]  /*2dd0*/  FADD.FTZ R4, R6, R5 ;  /* 0x0000000506047221 */ /* 0x010fc60000010000 */
[----:B------:R-:W-:-:S05]  /*2de0*/  LOP3.LUT R3, R3, 0xc, RZ, 0xc0, !PT ;  /* 0x0000000c03037812 */ /* 0x000fca00078ec0ff */
[----:B------:R0:W-:Y:S01]  /*2df0*/  @!P0 STS [R3+UR4], R4 ;  /* 0x0000000403008988 */ /* 0x0001e20008000804 */
[----:B------:R-:W-:Y:S01]  /*2e00*/  ISETP.NE.AND P0, PT, R2, RZ, PT ;  /* 0x000000ff0200720c */ /* 0x000fe20003f05270 */
[----:B-1----:R-:W-:Y:S01]  /*2e10*/  FADD.FTZ R6, R10, R7 ;  /* 0x000000070a067221 */ /* 0x002fe20000010000 */
[----:B--2---:R-:W-:Y:S01]  /*2e20*/  FADD.FTZ R8, R14, R11 ;  /* 0x0000000b0e087221 */ /* 0x004fe20000010000 */
[----:B---3--:R-:W-:-:S03]  /*2e30*/  FADD.FTZ R10, R12, R9 ;  /* 0x000000090c0a7221 */ /* 0x008fc60000010000 */
[----:B------:R0:W-:Y:S01]  /*2e40*/  @!P1 STS [R3+UR4+0x10], R6 ;  /* 0x0000100603009988 */ /* 0x0001e20008000804 */
[----:B------:R-:W-:Y:S03]  /*2e50*/  BSSY.RECONVERGENT B0, `(.L_x_44) ;  /* 0x000001f000007945 */ /* 0x000fe60003800200 */
        /* <DEDUP_REMOVED lines=8> */
[----:B------:R-:W4:Y:S01]  /*2ee0*/  LDS.128 R16, [UR4+0x30] ;  /* 0x00003004ff107984 */ /* 0x000f220008000c00 */
        /* <DEDUP_REMOVED lines=11> */
[----:B------:R-:W-:Y:S01]  /*2fa0*/  FADD.FTZ R17, R16, R17 ;  /* 0x0000001110117221 */ /* 0x000fe20000010000 */
[----:B------:R-:W-:Y:S01]  /*2fb0*/  FADD.FTZ R14, R13, R14 ;  /* 0x0000000e0d0e7221 */ /* 0x000fe20000010000 */
[----:B------:R-:W-:-:S02]  /*2fc0*/  FADD.FTZ R11, R10, R11 ;  /* 0x0000000b0a0b7221 */ /* 0x000fc40000010000 */
[----:B------:R-:W-:Y:S01]  /*2fd0*/  FADD.FTZ R18, R17, R18 ;  /* 0x0000001211127221 */ /* 0x000fe20000010000 */
[----:B------:R-:W-:Y:S01]  /*2fe0*/  FADD.FTZ R15, R14, R15 ;  /* 0x0000000f0e0f7221 */ /* 0x000fe20000010000 */
[----:B------:R1:W-:Y:S02]  /*2ff0*/  STG.E desc[UR6][R2.64], R7 ;  /* 0x0000000702007986 */ /* 0x0003e4000c101906 */
[----:B------:R-:W-:Y:S02]  /*3000*/  FADD.FTZ R19, R18, R19 ;  /* 0x0000001312137221 */ /* 0x000fe40000010000 */
[----:B------:R1:W-:Y:S04]  /*3010*/  STG.E desc[UR6][R2.64+0x600], R11 ;  /* 0x0006000b02007986 */ /* 0x0003e8000c101906 */
[----:B------:R1:W-:Y:S04]  /*3020*/  STG.E desc[UR6][R2.64+0xc00], R15 ;  /* 0x000c000f02007986 */ /* 0x0003e8000c101906 */
[----:B------:R1:W-:Y:S02]  /*3030*/  STG.E desc[UR6][R2.64+0x1200], R19 ;  /* 0x0012001302007986 */ /* 0x0003e4000c101906 */
.L_x_45:
[----:B------:R-:W-:Y:S05]  /*3040*/  BSYNC.RECONVERGENT B0 ;  /* 0x0000000000007941 */ /* 0x000fea0003800200 */
.L_x_44:
[----:B------:R-:W-:Y:S01]  /*3050*/  PREEXIT ;  /* 0x000000000000782d */ /* 0x000fe20000000000 */
[----:B------:R-:W-:Y:S05]  /*3060*/  EXIT ;  /* 0x000000000000794d */ /* 0x000fea0003800000 */
.L_x_46:
        /* <DEDUP_REMOVED lines=9> */
.L_x_124:


//--------------------- .text._Z31router_gemm_kernel_float_outputI13__nv_bfloat16Li128ELi8ELi3ELi384ELi7168EEvPfPKT_S4_ --------------------------
	.section	.text._Z31router_gemm_kernel_float_outputI13__nv_bfloat16Li128ELi8ELi3ELi384ELi7168EEvPfPKT_S4_,"ax",@progbits
	.align	128
        .global         _Z31router_gemm_kernel_float_outputI13__nv_bfloat16Li128ELi8ELi3ELi384ELi7168EEvPfPKT_S4_
        .type           _Z31router_gemm_kernel_float_outputI13__nv_bfloat16Li128ELi8ELi3ELi384ELi7168EEvPfPKT_S4_,@function
        .size           _Z31router_gemm_kernel_float_outputI13__nv_bfloat16Li128ELi8ELi3ELi384ELi7168EEvPfPKT_S4_,(.L_x_125 - _Z31router_gemm_kernel_float_outputI13__nv_bfloat16Li128ELi8ELi3ELi384ELi7168EEvPfPKT_S4_)
        .other          _Z31router_gemm_kernel_float_outputI13__nv_bfloat16Li128ELi8ELi3ELi384ELi7168EEvPfPKT_S4_,@"STO_CUDA_ENTRY STV_DEFAULT"
_Z31router_gemm_kernel_float_outputI13__nv_bfloat16Li128ELi8ELi3ELi384ELi7168EEvPfPKT_S4_:
.text._Z31router_gemm_kernel_float_outputI13__nv_bfloat16Li128ELi8ELi3ELi384ELi7168EEvPfPKT_S4_:
        /* <DEDUP_REMOVED lines=45> */
[----:B------:R-:W-:Y:S02]  /*02d0*/  SHF.L.U32 R76, R10, 0x10, RZ ;  /* 0x000000100a4c7819 */ /* 0x000fe400000006ff */
[----:B------:R-:W-:Y:S01]  /*02e0*/  SHF.L.U32 R87, R6, 0x10, RZ ;  /* 0x0000001006577819 */ /* 0x000fe200000006ff */
[----:B------:R-:W-:Y:S01]  /*02f0*/  FFMA.FTZ R4, R9, R4, R78 ;  /* 0x0000000409047223 */ /* 0x000fe2000001004e */
[----:B------:R-:W-:Y:S02]  /*0300*/  PRMT R10, R10, 0x7632, R10 ;  /* 0x000076320a0a7816 */ /* 0x000fe4000000000a */
[----:B------:R-:W-:Y:S01]  /*0310*/  PRMT R84, R6, 0x7632, R84 ;  /* 0x0000763206547816 */ /* 0x000fe20000000054 */
[--C-:B------:R-:W-:Y:S01]  /*0320*/  FFMA.FTZ R89, R87, R76, R4.reuse ;  /* 0x0000004c57597223 */ /* 0x100fe20000010004 */
[----:B----4-:R-:W-:Y:S01]  /*0330*/  PRMT R4, R12, 0x7632, R4 ;  /* 0x000076320c047816 */ /* 0x010fe20000000004 */
[----:B------:R-:W-:Y:S01]  /*0340*/  IMAD.U32 R5, R10, 0x10000, RZ ;  /* 0x000100000a057824 */ /* 0x000fe200078e00ff */
[----:B------:R-:W-:Y:S01]  /*0350*/  SHF.L.U32 R84, R84, 0x10, RZ ;  /* 0x0000001054547819 */ /* 0x000fe200000006ff */
[----:B------:R-:W-:Y:S01]  /*0360*/  IMAD.U32 R85, R7, 0x10000, RZ ;  /* 0x0001000007557824 */ /* 0x000fe200078e00ff */
[----:B------:R-:W-:Y:S01]  /*0370*/  SHF.L.U32 R91, R12, 0x10, RZ ;  /* 0x000000100c5b7819 */ /* 0x000fe200000006ff */
[----:B------:R-:W2:Y:S01]  /*0380*/  LDG.E.128 R76, desc[UR6][R2.64+0x5800] ;  /* 0x00580006024c7981 */ /* 0x000ea2000c1e1d00 */
[C---:B------:R-:W-:Y:S01]  /*0390*/  SHF.L.U32 R10, R11.reuse, 0x10, RZ ;  /* 0x000000100b0a7819 */ /* 0x040fe200000006ff */
[--C-:B------:R-:W-:Y:S01]  /*03a0*/  FFMA.FTZ R12, R84, R5, R89.reuse ;  /* 0x00000005540c7223 */ /* 0x100fe20000010059 */
[----:B------:R-:W-:Y:S01]  /*03b0*/  SHF.L.U32 R93, R4, 0x10, RZ ;  /* 0x00000010045d7819 */ /* 0x000fe200000006ff */
[----:B------:R-:W-:Y:S01]  /*03c0*/  FFMA.FTZ R91, R8, R91, RZ ;  /* 0x0000005b085b7223 */ /* 0x000fe200000100ff */
[----:B------:R-:W-:Y:S01]  /*03d0*/  PRMT R89, R11, 0x7632, R89 ;  /* 0x000076320b597816 */ /* 0x000fe20000000059 */
[--C-:B------:R-:W-:Y:S01]  /*03e0*/  FFMA.FTZ R10, R85, R10, R12.reuse ;  /* 0x0000000a550a7223 */ /* 0x100fe2000001000c */
[C---:B------:R-:W-:Y:S01]  /*03f0*/  PRMT R12, R13.reuse, 0x7632, R12 ;  /* 0x000076320d0c7816 */ /* 0x040fe2000000000c */
[----:B------:R-:W-:Y:S01]  /*0400*/  FFMA.FTZ R11, R86, R93, R91 ;  /* 0x0000005d560b7223 */ /* 0x000fe2000001005b */
[----:B------:R-:W-:Y:S01]  /*0410*/  IMAD.U32 R13, R13, 0x10000, RZ ;  /* 0x000100000d0d7824 */ /* 0x000fe200078e00ff */
[C---:B-----5:R-:W-:Y:S01]  /*0420*/  PRMT R90, R16.reuse, 0x7632, R90 ;  /* 0x00007632105a7816 */ /* 0x060fe2000000005a */
[----:B------:R-:W-:Y:S01]  /*0430*/  IMAD.U32 R91, R16, 0x10000, RZ ;  /* 0x00010000105b7824 */ /* 0x000fe200078e00ff */
[----:B------:R-:W-:Y:S01]  /*0440*/  PRMT R81, R7, 0x7632, R81 ;  /* 0x0000763207517816 */ /* 0x000fe20000000051 */
[----:B------:R-:W-:Y:S01]  /*0450*/  FFMA.FTZ R16, R88, R13, R11 ;  /* 0x0000000d58107223 */ /* 0x000fe2000001000b */
[----:B------:R-:W3:Y:S01]  /*0460*/  LDG.E.128 R4, desc[UR6][R2.64+0x9000] ;  /* 0x0090000602047981 */ /* 0x000ee2000c1e1d00 */
[----:B------:R-:W-:Y:S01]  /*0470*/  SHF.L.U32 R12, R12, 0x10, RZ ;  /* 0x000000100c0c7819 */ /* 0x000fe200000006ff */
[----:B------:R-:W-:Y:S01]  /*0480*/  FFMA.FTZ R13, R8, R91, RZ ;  /* 0x0000005b080d7223 */ /* 0x000fe200000100ff */
[----:B------:R-:W-:Y:S01]  /*0490*/  SHF.L.U32 R11, R90, 0x10, RZ ;  /* 0x000000105a0b7819 */ /* 0x000fe200000006ff */
[----:B------:R-:W-:Y:S01]  /*04a0*/  IMAD.U32 R8, R14, 0x10000, RZ ;  /* 0x000100000e087824 */ /* 0x000fe200078e00ff */
[----:B------:R-:W-:Y:S01]  /*04b0*/  SHF.L.U32 R91, R17, 0x10, RZ ;  /* 0x00000010115b7819 */ /* 0x000fe200000006ff */
[----:B------:R-:W-:Y:S01]  /*04c0*/  FFMA.FTZ R12, R9, R12, R16 ;  /* 0x0000000c090c7223 */ /* 0x000fe20000010010 */
[----:B------:R-:W-:Y:S01]  /*04d0*/  PRMT R17, R17, 0x7632, R17 ;  /* 0x0000763211117816 */ /* 0x000fe20000000011 */
[----:B------:R-:W-:Y:S01]  /*04e0*/  FFMA.FTZ R11, R86, R11, R13 ;  /* 0x0000000b560b7223 */ /* 0x000fe2000001000d */
[----:B------:R-:W-:Y:S01]  /*04f0*/  PRMT R14, R14, 0x7632, R14 ;  /* 0x000076320e0e7816 */ /* 0x000fe2000000000e */
[----:B------:R-:W-:Y:S01]  /*0500*/  FFMA.FTZ R13, R87, R8, R12 ;  /* 0x00000008570d7223 */ /* 0x000fe2000001000c */
[----:B------:R-:W-:Y:S01]  /*0510*/  SHF.L.U32 R8, R17, 0x10, RZ ;  /* 0x0000001011087819 */ /* 0x000fe200000006ff */
[----:B------:R-:W-:Y:S01]  /*0520*/  FFMA.FTZ R88, R88, R91, R11 ;  /* 0x0000005b58587223 */ /* 0x000fe2000001000b */
[----:B------:R-:W-:Y:S01]  /*0530*/  SHF.L.U32 R12, R18, 0x10, RZ ;  /* 0x00000010120c7819 */ /* 0x000fe200000006ff */
[----:B------:R-:W-:Y:S01]  /*0540*/  IMAD.U32 R11, R14, 0x10000, RZ ;  /* 0x000100000e0b7824 */ /* 0x000fe200078e00ff */
[----:B------:R-:W-:Y:S01]  /*0550*/  PRMT R18, R18, 0x7632, R18 ;  /* 0x0000763212127816 */ /* 0x000fe20000000012 */
[----:B------:R-:W-:Y:S01]  /*0560*/  FFMA.FTZ R14, R9, R8, R88 ;  /* 0x00000008090e7223 */ /* 0x000fe20000010058 */
[----:B------:R-:W-:-:S02]  /*0570*/  SHF.L.U32 R89, R89, 0x10, RZ ;  /* 0x0000001059597819 */ /* 0x000fc400000006ff */
[----:B------:R-:W-:Y:S01]  /*0580*/  SHF.L.U32 R81, R81, 0x10, RZ ;  /* 0x0000001051517819 */ /* 0x000fe200000006ff */
[----:B------:R-:W-:Y:S01]  /*0590*/  FFMA.FTZ R91, R87, R12, R14 ;  /* 0x0000000c575b7223 */ /* 0x000fe2000001000e */
[----:B------:R-:W-:Y:S01]  /*05a0*/  IMAD.U32 R87, R18, 0x10000, RZ ;  /* 0x0001000012577824 */ /* 0x000fe200078e00ff */
[----:B------:R-:W-:Y:S02]  /*05b0*/  PRMT R17, R20, 0x7632, R17 ;  /* 0x0000763214117816 */ /* 0x000fe40000000011 */
[----:B------:R-:W-:Y:S01]  /*05c0*/  PRMT R18, R24, 0x7632, R18 ;  /* 0x0000763218127816 */ /* 0x000fe20000000012 */
[----:B------:R-:W-:Y:S01]  /*05d0*/  FFMA.FTZ R89, R81, R89, R10 ;  /* 0x0000005951597223 */ /* 0x000fe2000001000a */
[----:B------:R-:W-:Y:S02]  /*05e0*/  SHF.L.U32 R20, R20, 0x10, RZ ;  /* 0x0000001014147819 */ /* 0x000fe400000006ff */
[----:B------:R-:W-:Y:S01]  /*05f0*/  SHF.L.U32 R24, R24, 0x10, RZ ;  /* 0x0000001018187819 */ /* 0x000fe200000006ff */
[C---:B------:R-:W-:Y:S01]  /*0600*/  FFMA.FTZ R88, R84.reuse, R11, R13 ;  /* 0x0000000b54587223 */ /* 0x040fe2000001000d */
[C---:B------:R-:W-:Y:S01]  /*0610*/  SHF.L.U32 R16, R15.reuse, 0x10, RZ ;  /* 0x000000100f107819 */ /* 0x040fe200000006ff */
[----:B------:R-:W-:Y:S01]  /*0620*/  FFMA.FTZ R90, R84, R87, R91 ;  /* 0x00000057545a7223 */ /* 0x000fe2000001005b */
[----:B------:R-:W-:Y:S01]  /*0630*/  PRMT R86, R15, 0x7632, R86 ;  /* 0x000076320f567816 */ /* 0x000fe20000000056 */
[----:B------:R-:W4:Y:S01]  /*0640*/  LDG.E.128 R8, desc[UR6][R2.64+0x2800] ;  /* 0x0028000602087981 */ /* 0x000f22000c1e1d00 */
[----:B------:R-:W-:Y:S01]  /*0650*/  IMAD.U32 R91, R19, 0x10000, RZ ;  /* 0x00010000135b7824 */ /* 0x000fe200078e00ff */
[----:B------:R-:W-:Y:S01]  /*0660*/  SHF.L.U32 R17, R17, 0x10, RZ ;  /* 0x0000001011117819 */ /* 0x000fe200000006ff */
[----:B------:R-:W-:Y:S01]  /*0670*/  FFMA.FTZ R89, R24, R20, R89 ;  /* 0x0000001418597223 */ /* 0x000fe20000010059 */
[----:B------:R-:W-:Y:S01]  /*0680*/  SHF.L.U32 R84, R18, 0x10, RZ ;  /* 0x0000001012547819 */ /* 0x000fe200000006ff */
[----:B------:R-:W5:Y:S01]  /*0690*/  LDG.E.128 R12, desc[UR6][R82.64+0x2800] ;  /* 0x00280006520c7981 */ /* 0x000f62000c1e1d00 */
[C---:B------:R-:W-:Y:S01]  /*06a0*/  FFMA.FTZ R20, R85.reuse, R16, R88 ;  /* 0x0000001055147223 */ /* 0x040fe20000010058 */
[----:B------:R-:W-:Y:S01]  /*06b0*/  FFMA.FTZ R88, R85, R91, R90 ;  /* 0x0000005b55587223 */ /* 0x000fe2000001005a */
[----:B------:R-:W-:Y:S01]  /*06c0*/  PRMT R85, R25, 0x7632, R85 ;  /* 0x0000763219557816 */ /* 0x000fe20000000055 */
[--C-:B------:R-:W-:Y:S01]  /*06d0*/  FFMA.FTZ R90, R84, R17, R89.reuse ;  /* 0x00000011545a7223 */ /* 0x100fe20000010059 */
[C---:B------:R-:W-:Y:S01]  /*06e0*/  PRMT R89, R21.reuse, 0x7632, R89 ;  /* 0x0000763215597816 */ /* 0x040fe20000000059 */
[----:B------:R-:W-:Y:S01]  /*06f0*/  IMAD.U32 R21, R21, 0x10000, RZ ;  /* 0x0001000015157824 */ /* 0x000fe200078e00ff */
[----:B------:R-:W-:-:S02]  /*0700*/  SHF.L.U32 R25, R25, 0x10, RZ ;  /* 0x0000001019197819 */ /* 0x000fc400000006ff */
[----:B------:R-:W-:Y:S02]  /*0710*/  PRMT R87, R19, 0x7632, R87 ;  /* 0x0000763213577816 */ /* 0x000fe40000000057 */
[----:B------:R-:W-:Y:S01]  /*0720*/  SHF.L.U32 R91, R86, 0x10, RZ ;  /* 0x00000010565b7819 */ /* 0x000fe200000006ff */
[----:B------:R-:W-:Y:S01]  /*0730*/  FFMA.FTZ R90, R25, R21, R90 ;  /* 0x00000015195a7223 */ /* 0x000fe2000001005a */
[----:B------:R-:W-:Y:S02]  /*0740*/  SHF.L.U32 R86, R89, 0x10, RZ ;  /* 0x0000001059567819 */ /* 0x000fe400000006ff */
[----:B------:R-:W-:Y:S01]  /*0750*/  SHF.L.U32 R85, R85, 0x10, RZ ;  /* 0x0000001055557819 */ /* 0x000fe200000006ff */
[----:B------:R-:W-:Y:S02]  /*0760*/  IMAD.U32 R87, R87, 0x10000, RZ ;  /* 0x0001000057577824 */ /* 0x000fe400078e00ff */
[--C-:B------:R-:W-:Y:S01]  /*0770*/  FFMA.FTZ R89, R81, R91, R20.reuse ;  /* 0x0000005b51597223 */ /* 0x100fe20000010014 */
[C---:B------:R-:W-:Y:S01]  /*0780*/  PRMT R20, R26.reuse, 0x7632, R20 ;  /* 0x000076321a147816 */ /* 0x040fe20000000014 */
[----:B------:R-:W5:Y:S01]  /*0790*/  LDG.E.128 R16, desc[UR6][R2.64+0x6000] ;  /* 0x0060000602107981 */ /* 0x000f62000c1e1d00 */
[----:B------:R-:W-:Y:S01]  /*07a0*/  FFMA.FTZ R91, R85, R86, R90 ;  /* 0x00000056555b7223 */ /* 0x000fe2000001005a */
[----:B------:R-:W-:Y:S01]  /*07b0*/  FFMA.FTZ R87, R81, R87, R88 ;  /* 0x0000005751577223 */ /* 0x000fe20000010058 */
[----:B------:R-:W-:Y:S01]  /*07c0*/  SHF.L.U32 R86, R26, 0x10, RZ ;  /* 0x000000101a567819 */ /* 0x000fe200000006ff */
[----:B------:R-:W-:Y:S01]  /*07d0*/  IMAD.U32 R21, R22, 0x10000, RZ ;  /* 0x0001000016157824 */ /* 0x000fe200078e00ff */
[----:B------:R-:W-:-:S02]  /*07e0*/  PRMT R26, R27, 0x7632, R26 ;  /* 0x000076321b1a7816 */ /* 0x000fc4000000001a */
[----:B------:R-:W-:Y:S02]  /*07f0*/  SHF.L.U32 R81, R27, 0x10, RZ ;  /* 0x000000101b517819 */ /* 0x000fe400000006ff */
[----:B------:R-:W-:Y:S02]  /*0800*/  SHF.L.U32 R27, R20, 0x10, RZ ;  /* 0x00000010141b7819 */ /* 0x000fe400000006ff */
[----:B------:R-:W-:Y:S02]  /*0810*/  PRMT R22, R22, 0x7632, R22 ;  /* 0x0000763216167816 */ /* 0x000fe40000000016 */
[----:B------:R-:W-:Y:S02]  /*0820*/  SHF.L.U32 R20, R28, 0x10, RZ ;  /* 0x000000101c147819 */ /* 0x000fe400000006ff */
[C---:B------:R-:W-:Y:S01]  /*0830*/  PRMT R28, R23.reuse, 0x7632, R28 ;  /* 0x00007632171c7816 */ /* 0x040fe2000000001c */
[----:B------:R-:W-:Y:S02]  /*0840*/  IMAD.U32 R22, R22, 0x10000, RZ ;  /* 0x0001000016167824 */ /* 0x000fe400078e00ff */
[----:B------:R-:W-:Y:S01]  /*0850*/  FFMA.FTZ R90, R86, R21, R91 ;  /* 0x00000015565a7223 */ /* 0x000fe2000001005b */
[----:B------:R-:W-:Y:S01]  /*0860*/  PRMT R92, R28, 0x7632, R92 ;  /* 0x000076321c5c7816 */ /* 0x000fe2000000005c */
[----:B------:R-:W-:-:S02]  /*0870*/  IMAD.U32 R88, R23, 0x10000, RZ ;  /* 0x0001000017587824 */ /* 0x000fc400078e00ff */
[----:B------:R-:W-:Y:S01]  /*0880*/  FFMA.FTZ R90, R27, R22, R90 ;  /* 0x000000161b5a7223 */ /* 0x000fe2000001005a */
[----:B------:R-:W-:Y:S01]  /*0890*/  FFMA.FTZ R89, R24, R20, R89 ;  /* 0x0000001418597223 */ /* 0x000fe20000010059 */
[----:B------:R-:W-:Y:S01]  /*08a0*/  SHF.L.U32 R92, R92, 0x10, RZ ;  /* 0x000000105c5c7819 */ /* 0x000fe200000006ff */
[----:B------:R-:W5:Y:S01]  /*08b0*/  LDG.E.128 R20, desc[UR6][R2.64+0x9800] ;  /* 0x0098000602147981 */ /* 0x000f62000c1e1d00 */
[C---:B------:R-:W-:Y:S02]  /*08c0*/  SHF.L.U32 R91, R32.reuse, 0x10, RZ ;  /* 0x00000010205b7819 */ /* 0x040fe400000006ff */
[----:B------:R-:W-:Y:S01]  /*08d0*/  PRMT R32, R32, 0x7632, R32 ;  /* 0x0000763220207816 */ /* 0x000fe20000000020 */
[----:B------:R-:W-:Y:S01]  /*08e0*/  FFMA.FTZ R92, R84, R92, R89 ;  /* 0x0000005c545c7223 */ /* 0x000fe20000010059 */
[C---:B------:R-:W-:Y:S01]  /*08f0*/  PRMT R93, R29.reuse, 0x7632, R93 ;  /* 0x000076321d5d7816 */ /* 0x040fe2000000005d */
[----:B------:R-:W-:Y:S01]  /*0900*/  IMAD.U32 R29, R29, 0x10000, RZ ;  /* 0x000100001d1d7824 */ /* 0x000fe200078e00ff */
[----:B------:R-:W-:Y:S01]  /*0910*/  SHF.L.U32 R32, R32, 0x10, RZ ;  /* 0x0000001020207819 */ /* 0x000fe200000006ff */
[----:B------:R-:W-:Y:S01]  /*0920*/  FFMA.FTZ R87, R24, R91, R87 ;  /* 0x0000005b18577223 */ /* 0x000fe20000010057 */
[----:B------:R-:W-:Y:S01]  /*0930*/  SHF.L.U32 R93, R93, 0x10, RZ ;  /* 0x000000105d5d7819 */ /* 0x000fe200000006ff */
[----:B------:R-:W-:Y:S01]  /*0940*/  FFMA.FTZ R92, R25, R29, R92 ;  /* 0x0000001d195c7223 */ /* 0x000fe2000001005c */
[C---:B------:R-:W-:Y:S01]  /*0950*/  PRMT R29, R33.reuse, 0x7632, R29 ;  /* 0x00007632211d7816 */ /* 0x040fe2000000001d */
[----:B------:R-:W-:-:S02]  /*0960*/  IMAD.U32 R24, R33, 0x10000, RZ ;  /* 0x0001000021187824 */ /* 0x000fc400078e00ff */
        /* <DEDUP_REMOVED lines=23> */
[----:B------:R-:W-:Y:S01]  /*0ae0*/  PRMT R36, R40, 0x7632, R36 ;  /* 0x0000763228247816 */ /* 0x000fe20000000024 */
[----:B------:R-:W-:Y:S01]  /*0af0*/  FFMA.FTZ R88, R27, R26, R86 ;  /* 0x0000001a1b587223 */ /* 0x000fe20000010056 */
[----:B------:R-:W-:Y:S01]  /*0b00*/  PRMT R34, R31, 0x7632, R34 ;  /* 0x000076321f227816 */ /* 0x000fe20000000022 */
[----:B------:R-:W5:Y:S01]  /*0b10*/  LDG.E.128 R24, desc[UR6][R2.64+0x3000] ;  /* 0x0030000602187981 */ /* 0x000f62000c1e1d00 */
[----:B------:R-:W-:-:S02]  /*0b20*/  IMAD.U32 R86, R35, 0x10000, RZ ;  /* 0x0001000023567824 */ /* 0x000fc400078e00ff */
[----:B------:R-:W-:Y:S01]  /*0b30*/  FFMA.FTZ R87, R84, R87, R85 ;  /* 0x0000005754577223 */ /* 0x000fe20000010055 */
[----:B------:R-:W-:Y:S01]  /*0b40*/  SHF.L.U32 R36, R36, 0x10, RZ ;  /* 0x0000001024247819 */ /* 0x000fe200000006ff */
[----:B------:R0:W5:Y:S01]  /*0b50*/  LDG.E.128 R28, desc[UR6][R82.64+0x3000] ;  /* 0x00300006521c7981 */ /* 0x000162000c1e1d00 */
[----:B------:R-:W-:Y:S02]  /*0b60*/  IMAD.U32 R85, R40, 0x10000, RZ ;  /* 0x0001000028557824 */ /* 0x000fe400078e00ff */
[----:B------:R-:W-:Y:S01]  /*0b70*/  FFMA.FTZ R86, R81, R86, R88 ;  /* 0x0000005651567223 */ /* 0x000fe20000010058 */
[----:B------:R-:W-:Y:S02]  /*0b80*/  SHF.L.U32 R40, R37, 0x10, RZ ;  /* 0x0000001025287819 */ /* 0x000fe400000006ff */
[----:B------:R-:W-:Y:S02]  /*0b90*/  SHF.L.U32 R81, R41, 0x10, RZ ;  /* 0x0000001029517819 */ /* 0x000fe400000006ff */
[----:B------:R-:W-:Y:S01]  /*0ba0*/  PRMT R35, R35, 0x7632, R35 ;  /* 0x0000763223237816 */ /* 0x000fe20000000023 */
[----:B0-----:R-:W-:Y:S01]  /*0bb0*/  FFMA.FTZ R82, R36, R85, R87 ;  /* 0x0000005524527223 */ /* 0x001fe20000010057 */
[----:B------:R-:W-:-:S02]  /*0bc0*/  IMAD.U32 R34, R34, 0x10000, RZ ;  /* 0x0001000022227824 */ /* 0x000fc400078e00ff */
[----:B------:R-:W-:Y:S01]  /*0bd0*/  SHF.L.U32 R35, R35, 0x10, RZ ;  /* 0x0000001023237819 */ /* 0x000fe200000006ff */
[----:B------:R-:W-:Y:S01]  /*0be0*/  FFMA.FTZ R88, R81, R40, R82 ;  /* 0x0000002851587223 */ /* 0x000fe20000010052 */
[----:B------:R-:W-:Y:S02]  /*0bf0*/  PRMT R40, R37, 0x7632, R40 ;  /* 0x0000763225287816 */ /* 0x000fe40000000028 */
[----:B------:R-:W-:Y:S01]  /*0c00*/  PRMT R37, R41, 0x7632, R37 ;  /* 0x0000763229257816 */ /* 0x000fe20000000025 */
[C---:B------:R-:W-:Y:S01]  /*0c10*/  FFMA.FTZ R87, R32.reuse, R34, R33 ;  /* 0x0000002220577223 */ /* 0x040fe20000010021 */
[--C-:B------:R-:W-:Y:S01]  /*0c20*/  FFMA.FTZ R83, R32, R35, R86.reuse ;  /* 0x0000002320537223 */ /* 0x100fe20000010056 */
[----:B------:R-:W-:Y:S01]  /*0c30*/  IMAD.U32 R41, R44, 0x10000, RZ ;  /* 0x000100002c297824 */ /* 0x000fe200078e00ff */
[----:B------:R-:W5:Y:S01]  /*0c40*/  LDG.E.128 R32, desc[UR6][R2.64+0x6800] ;  /* 0x0068000602207981 */ /* 0x000f62000c1e1d00 */
[----:B------:R-:W-:Y:S02]  /*0c50*/  SHF.L.U32 R40, R40, 0x10, RZ ;  /* 0x0000001028287819 */ /* 0x000fe400000006ff */
[----:B------:R-:W-:Y:S01]  /*0c60*/  SHF.L.U32 R37, R37, 0x10, RZ ;  /* 0x0000001025257819 */ /* 0x000fe200000006ff */
[C---:B------:R-:W-:Y:S01]  /*0c70*/  IMAD.U32 R82, R42.reuse, 0x10000, RZ ;  /* 0x000100002a527824 */ /* 0x040fe200078e00ff */
[----:B------:R-:W-:Y:S01]  /*0c80*/  PRMT R86, R42, 0x7632, R86 ;  /* 0x000076322a567816 */ /* 0x000fe20000000056 */
[----:B------:R-:W-:Y:S01]  /*0c90*/  FFMA.FTZ R87, R84, R41, R87 ;  /* 0x0000002954577223 */ /* 0x000fe20000010057 */
[----:B------:R-:W-:Y:S01]  /*0ca0*/  PRMT R44, R43, 0x7632, R44 ;  /* 0x000076322b2c7816 */ /* 0x000fe2000000002c */
[----:B------:R-:W-:Y:S01]  /*0cb0*/  FFMA.FTZ R89, R37, R40, R88 ;  /* 0x0000002825597223 */ /* 0x000fe20000010058 */
[----:B------:R-:W-:-:S02]  /*0cc0*/  SHF.L.U32 R85, R43, 0x10, RZ ;  /* 0x000000102b557819 */ /* 0x000fc400000006ff */
[----:B------:R0:W5:Y:S01]  /*0cd0*/  LDG.E.128 R40, desc[UR6][R2.64+0xa000] ;  /* 0x00a0000602287981 */ /* 0x000162000c1e1d00 */
[----:B------:R-:W-:Y:S02]  /*0ce0*/  PRMT R88, R44, 0x7632, R88 ;  /* 0x000076322c587816 */ /* 0x000fe40000000058 */
[C---:B------:R-:W-:Y:S02]  /*0cf0*/  SHF.L.U32 R91, R38.reuse, 0x10, RZ ;  /* 0x00000010265b7819 */ /* 0x040fe400000006ff */
[----:B------:R-:W-:Y:S01]  /*0d00*/  PRMT R90, R38, 0x7632, R90 ;  /* 0x00007632265a7816 */ /* 0x000fe2000000005a */
[----:B------:R-:W-:Y:S01]  /*0d10*/  IMAD.U32 R92, R88, 0x10000, RZ ;  /* 0x00010000585c7824 */ /* 0x000fe200078e00ff */
[C---:B------:R-:W-:Y:S02]  /*0d20*/  PRMT R38, R39.reuse, 0x7632, R38 ;  /* 0x0000763227267816 */ /* 0x040fe40000000026 */
[----:B------:R-:W-:Y:S02]  /*0d30*/  SHF.L.U32 R88, R39, 0x10, RZ ;  /* 0x0000001027587819 */ /* 0x000fe400000006ff */
[C---:B------:R-:W-:Y:S01]  /*0d40*/  PRMT R39, R45.reuse, 0x7632, R39 ;  /* 0x000076322d277816 */ /* 0x040fe20000000027 */
[----:B------:R-:W-:Y:S01]  /*0d50*/  FFMA.FTZ R92, R36, R92, R87 ;  /* 0x0000005c245c7223 */ /* 0x000fe20000010057 */
[----:B------:R-:W-:-:S02]  /*0d60*/  SHF.L.U32 R45, R45, 0x10, RZ ;  /* 0x000000102d2d7819 */ /* 0x000fc400000006ff */
[C---:B0-----:R-:W-:Y:S02]  /*0d70*/  PRMT R3, R48.reuse, 0x7632, R3 ;  /* 0x0000763230037816 */ /* 0x041fe40000000003 */
[----:B------:R-:W-:Y:S01]  /*0d80*/  SHF.L.U32 R48, R48, 0x10, RZ ;  /* 0x0000001030307819 */ /* 0x000fe200000006ff */
[----:B------:R-:W-:Y:S02]  /*0d90*/  IMAD.U32 R2, R39, 0x10000, RZ ;  /* 0x0001000027027824 */ /* 0x000fe400078e00ff */
[----:B------:R-:W-:Y:S01]  /*0da0*/  FFMA.FTZ R92, R81, R45, R92 ;  /* 0x0000002d515c7223 */ /* 0x000fe2000001005c */
[----:B------:R-:W-:Y:S01]  /*0db0*/  SHF.L.U32 R39, R3, 0x10, RZ ;  /* 0x0000001003277819 */ /* 0x000fe200000006ff */
[----:B------:R-:W-:Y:S02]  /*0dc0*/  FFMA.FTZ R83, R84, R48, R83 ;  /* 0x0000003054537223 */ /* 0x000fe40000010053 */
[----:B------:R-:W-:Y:S01]  /*0dd0*/  FFMA.FTZ R45, R37, R2, R92 ;  /* 0x00000002252d7223 */ /* 0x000fe2000001005c */
[C---:B------:R-:W-:Y:S01]  /*0de0*/  PRMT R2, R49.reuse, 0x7632, R2 ;  /* 0x0000763231027816 */ /* 0x040fe20000000002 */
[----:B------:R-:W-:-:S02]  /*0df0*/  IMAD.U32 R48, R49, 0x10000, RZ ;  /* 0x0001000031307824 */ /* 0x000fc400078e00ff */
        /* <DEDUP_REMOVED lines=19> */
[C---:B------:R-:W-:Y:S01]  /*0f30*/  PRMT R37, R52.reuse, 0x7632, R37 ;  /* 0x0000763234257816 */ /* 0x040fe20000000025 */
[----:B------:R-:W-:Y:S01]  /*0f40*/  IMAD.U32 R52, R52, 0x10000, RZ ;  /* 0x0001000034347824 */ /* 0x000fe200078e00ff */
[----:B------:R-:W-:Y:S01]  /*0f50*/  SHF.L.U32 R56, R56, 0x10, RZ ;  /* 0x0000001038387819 */ /* 0x000fe200000006ff */
[----:B------:R-:W-:Y:S01]  /*0f60*/  FFMA.FTZ R38, R86, R45, R49 ;  /* 0x0000002d56267223 */ /* 0x000fe20000010031 */
[----:B------:R-:W-:-:S02]  /*0f70*/  SHF.L.U32 R45, R37, 0x10, RZ ;  /* 0x00000010252d7819 */ /* 0x000fc400000006ff */
[----:B------:R-:W-:Y:S01]  /*0f80*/  SHF.L.U32 R2, R2, 0x10, RZ ;  /* 0x0000001002027819 */ /* 0x000fe200000006ff */
[----:B------:R-:W-:Y:S01]  /*0f90*/  FFMA.FTZ R3, R56, R52, R3 ;  /* 0x0000003438037223 */ /* 0x000fe20000010003 */
[----:B------:R-:W-:Y:S02]  /*0fa0*/  SHF.L.U32 R36, R47, 0x10, RZ ;  /* 0x000000102f247819 */ /* 0x000fe400000006ff */
[----:B------:R-:W-:Y:S01]  /*0fb0*/  PRMT R50, R50, 0x7632, R50 ;  /* 0x0000763232327816 */ /* 0x000fe20000000032 */
[--C-:B------:R-:W-:Y:S01]  /*0fc0*/  FFMA.FTZ R48, R2, R45, R3.reuse ;  /* 0x0000002d02307223 */ /* 0x100fe20000010003 */
[----:B------:R-:W-:Y:S01]  /*0fd0*/  PRMT R3, R57, 0x7632, R3 ;  /* 0x0000763239037816 */ /* 0x000fe20000000003 */
[--C-:B------:R-:W-:Y:S01]  /*0fe0*/  FFMA.FTZ R37, R85, R36, R38.reuse ;  /* 0x0000002455257223 */ /* 0x100fe20000010026 */
[----:B------:R-:W-:Y:S01]  /*0ff0*/  PRMT R38, R53, 0x7632, R38 ;  /* 0x0000763235267816 */ /* 0x000fe20000000026 */
[----:B------:R-:W-:Y:S01]  /*1000*/  IMAD.U32 R39, R50, 0x10000, RZ ;  /* 0x0001000032277824 */ /* 0x000fe200078e00ff */
[----:B------:R-:W-:Y:S01]  /*1010*/  SHF.L.U32 R57, R57, 0x10, RZ ;  /* 0x0000001039397819 */ /* 0x000fe200000006ff */
[----:B------:R-:W-:Y:S01]  /*1020*/  IMAD.U32 R46, R53, 0x10000, RZ ;  /* 0x00010000352e7824 */ /* 0x000fe200078e00ff */
[----:B------:R-:W-:Y:S01]  /*1030*/  PRMT R47, R47, 0x7632, R47 ;  /* 0x000076322f2f7816 */ /* 0x000fe2000000002f */
[----:B------:R-:W-:Y:S01]  /*1040*/  FFMA.FTZ R86, R86, R39, R81 ;  /* 0x0000002756567223 */ /* 0x000fe20000010051 */
[----:B------:R-:W-:Y:S01]  /*1050*/  IMAD.U32 R36, R51, 0x10000, RZ ;  /* 0x0001000033247824 */ /* 0x000fe200078e00ff */
        /* <DEDUP_REMOVED lines=8> */
[C---:B------:R-:W-:Y:S01]  /*10e0*/  IMAD.U32 R39, R54.reuse, 0x10000, RZ ;  /* 0x0001000036277824 */ /* 0x040fe200078e00ff */
[----:B------:R-:W-:Y:S02]  /*10f0*/  PRMT R38, R54, 0x7632, R38 ;  /* 0x0000763236267816 */ /* 0x000fe40000000026 */
[----:B------:R-:W-:Y:S01]  /*1100*/  SHF.L.U32 R58, R58, 0x10, RZ ;  /* 0x000000103a3a7819 */ /* 0x000fe200000006ff */
[----:B------:R-:W-:Y:S01]  /*1110*/  FFMA.FTZ R47, R44, R47, R37 ;  /* 0x0000002f2c2f7223 */ /* 0x000fe20000010025 */
[C---:B------:R-:W-:Y:S01]  /*1120*/  PRMT R46, R60.reuse, 0x7632, R46 ;  /* 0x000076323c2e7816 */ /* 0x040fe2000000002e */
[----:B------:R-:W-:Y:S01]  /*1130*/  IMAD.U32 R60, R60, 0x10000, RZ ;  /* 0x000100003c3c7824 */ /* 0x000fe200078e00ff */
[----:B------:R-:W-:Y:S01]  /*1140*/  SHF.L.U32 R37, R51, 0x10, RZ ;  /* 0x0000001033257819 */ /* 0x000fe200000006ff */
[----:B------:R-:W-:Y:S01]  /*1150*/  FFMA.FTZ R39, R58, R39, R49 ;  /* 0x000000273a277223 */ /* 0x000fe20000010031 */
[----:B------:R-:W-:-:S02]  /*1160*/  SHF.L.U32 R45, R38, 0x10, RZ ;  /* 0x00000010262d7819 */ /* 0x000fc400000006ff */
[----:B------:R-:W-:Y:S01]  /*1170*/  SHF.L.U32 R36, R36, 0x10, RZ ;  /* 0x0000001024247819 */ /* 0x000fe200000006ff */
[----:B------:R-:W-:Y:S02]  /*1180*/  IMAD.U32 R49, R46, 0x10000, RZ ;  /* 0x000100002e317824 */ /* 0x000fe400078e00ff */
[----:B------:R-:W-:Y:S01]  /*1190*/  FFMA.FTZ R51, R56, R60, R47 ;  /* 0x0000003c38337223 */ /* 0x000fe2000001002f */
[----:B------:R-:W-:Y:S01]  /*11a0*/  FFMA.FTZ R37, R44, R37, R85 ;  /* 0x000000252c257223 */ /* 0x000fe20000010055 */
[C---:B------:R-:W-:Y:S01]  /*11b0*/  SHF.L.U32 R44, R61.reuse, 0x10, RZ ;  /* 0x000000103d2c7819 */ /* 0x040fe200000006ff */
[--C-:B------:R-:W-:Y:S01]  /*11c0*/  FFMA.FTZ R47, R36, R45, R39.reuse ;  /* 0x0000002d242f7223 */ /* 0x100fe20000010027 */
[----:B------:R-:W-:Y:S01]  /*11d0*/  PRMT R39, R61, 0x7632, R39 ;  /* 0x000076323d277816 */ /* 0x000fe20000000027 */
[----:B------:R-:W-:Y:S01]  /*11e0*/  FFMA.FTZ R46, R2, R49, R51 ;  /* 0x00000031022e7223 */ /* 0x000fe20000010033 */
[----:B------:R-:W-:Y:S01]  /*11f0*/  SHF.L.U32 R45, R55, 0x10, RZ ;  /* 0x00000010372d7819 */ /* 0x000fe200000006ff */
[----:B------:R-:W-:Y:S01]  /*1200*/  IMAD.U32 R38, R59, 0x10000, RZ ;  /* 0x000100003b267824 */ /* 0x000fe200078e00ff */
[----:B------:R-:W-:Y:S01]  /*1210*/  SHF.L.U32 R48, R39, 0x10, RZ ;  /* 0x0000001027307819 */ /* 0x000fe200000006ff */
[----:B------:R-:W-:-:S02]  /*1220*/  FFMA.FTZ R44, R57, R44, R46 ;  /* 0x0000002c392c7223 */ /* 0x000fc4000001002e */
[----:B------:R-:W-:Y:S01]  /*1230*/  FFMA.FTZ R46, R38, R45, R47 ;  /* 0x0000002d262e7223 */ /* 0x000fe2000001002f */
[----:B------:R-:W-:Y:S01]  /*1240*/  SHF.L.U32 R47, R62, 0x10, RZ ;  /* 0x000000103e2f7819 */ /* 0x000fe200000006ff */
[----:B------:R-:W-:Y:S01]  /*1250*/  FFMA.FTZ R51, R3, R48, R44 ;  /* 0x0000003003337223 */ /* 0x000fe2000001002c */
[----:B------:R-:W-:Y:S02]  /*1260*/  PRMT R39, R59, 0x7632, R39 ;  /* 0x000076323b277816 */ /* 0x000fe40000000027 */
[----:B------:R-:W-:Y:S02]  /*1270*/  PRMT R55, R55, 0x7632, R55 ;  /* 0x0000763237377816 */ /* 0x000fe40000000037 */
        /* <DEDUP_REMOVED lines=10> */
[C---:B------:R-:W-:Y:S02]  /*1320*/  IMAD.U32 R44, R65.reuse, 0x10000, RZ ;  /* 0x00010000412c7824 */ /* 0x040fe400078e00ff */
[----:B------:R-:W-:Y:S01]  /*1330*/  FFMA.FTZ R46, R2, R51, R53 ;  /* 0x00000033022e7223 */ /* 0x000fe20000010035 */
[----:B------:R-:W-:Y:S01]  /*1340*/  PRMT R65, R65, 0x7632, R65 ;  /* 0x0000763241417816 */ /* 0x000fe20000000041 */
[----:B------:R-:W-:Y:S01]  /*1350*/  FFMA.FTZ R47, R36, R49, R47 ;  /* 0x00000031242f7223 */ /* 0x000fe2000001002f */
[----:B------:R-:W-:Y:S01]  /*1360*/  SHF.L.U32 R37, R63, 0x10, RZ ;  /* 0x000000103f257819 */ /* 0x000fe200000006ff */
[----:B------:R-:W-:Y:S01]  /*1370*/  FFMA.FTZ R48, R57, R44, R46 ;  /* 0x0000002c39307223 */ /* 0x000fe2000001002e */
[----:B------:R-:W-:-:S03]  /*1380*/  SHF.L.U32 R44, R65, 0x10, RZ ;  /* 0x00000010412c7819 */ /* 0x000fc600000006ff */
[----:B------:R-:W-:Y:S01]  /*1390*/  FFMA.FTZ R2, R38, R37, R47 ;  /* 0x0000002526027223 */ /* 0x000fe2000001002f */
[C---:B------:R-:W-:Y:S01]  /*13a0*/  PRMT R37, R66.reuse, 0x7632, R37 ;  /* 0x0000763242257816 */ /* 0x040fe20000000025 */
[--C-:B------:R-:W-:Y:S01]  /*13b0*/  FFMA.FTZ R3, R3, R44, R48.reuse ;  /* 0x0000002c03037223 */ /* 0x100fe20000010030 */
        /* <DEDUP_REMOVED lines=14> */
[----:B------:R-:W-:Y:S01]  /*14a0*/  IMAD.U32 R67, R67, 0x10000, RZ ;  /* 0x0001000043437824 */ /* 0x000fe200078e00ff */
[----:B------:R-:W-:Y:S01]  /*14b0*/  PRMT R69, R69, 0x7632, R69 ;  /* 0x0000763245457816 */ /* 0x000fe20000000045 */
[----:B------:R-:W-:Y:S01]  /*14c0*/  FFMA.FTZ R47, R3, R48, R68 ;  /* 0x00000030032f7223 */ /* 0x000fe20000010044 */
[----:B------:R-:W-:Y:S01]  /*14d0*/  PRMT R73, R73, 0x7632, R73 ;  /* 0x0000763249497816 */ /* 0x000fe20000000049 */
[----:B------:R-:W-:Y:S01]  /*14e0*/  FFMA.FTZ R67, R38, R67, R37 ;  /* 0x0000004326437223 */ /* 0x000fe20000010025 */
[----:B------:R-:W-:Y:S01]  /*14f0*/  PRMT R63, R63, 0x7632, R63 ;  /* 0x000076323f3f7816 */ /* 0x000fe2000000003f */
[----:B------:R-:W-:Y:S01]  /*1500*/  FFMA.FTZ R45, R36, R45, R47 ;  /* 0x0000002d242d7223 */ /* 0x000fe2000001002f */
[----:B------:R-:W-:Y:S01]  /*1510*/  SHF.L.U32 R69, R69, 0x10, RZ ;  /* 0x0000001045457819 */ /* 0x000fe200000006ff */
[----:B------:R-:W-:Y:S01]  /*1520*/  IMAD.U32 R38, R73, 0x10000, RZ ;  /* 0x0001000049267824 */ /* 0x000fe200078e00ff */
[----:B------:R-:W-:-:S02]  /*1530*/  SHF.L.U32 R44, R70, 0x10, RZ ;  /* 0x00000010462c7819 */ /* 0x000fc400000006ff */
[----:B------:R-:W-:Y:S01]  /*1540*/  SHF.L.U32 R63, R63, 0x10, RZ ;  /* 0x000000103f3f7819 */ /* 0x000fe200000006ff */
[----:B------:R-:W-:Y:S01]  /*1550*/  FFMA.FTZ R48, R38, R69, R45 ;  /* 0x0000004526307223 */ /* 0x000fe2000001002d */
[----:B------:R-:W-:Y:S01]  /*1560*/  SHF.L.U32 R37, R74, 0x10, RZ ;  /* 0x000000104a257819 */ /* 0x000fe200000006ff */
[----:B------:R-:W-:Y:S01]  /*1570*/  IMAD.U32 R46, R46, 0x10000, RZ ;  /* 0x000100002e2e7824 */ /* 0x000fe200078e00ff */
[----:B------:R-:W-:Y:S01]  /*1580*/  PRMT R70, R70, 0x7632, R70 ;  /* 0x0000763246467816 */ /* 0x000fe20000000046 */
[--C-:B------:R-:W-:Y:S01]  /*1590*/  FFMA.FTZ R63, R39, R63, R2.reuse ;  /* 0x0000003f273f7223 */ /* 0x100fe20000010002 */
[----:B------:R-:W-:Y:S01]  /*15a0*/  PRMT R2, R74, 0x7632, R2 ;  /* 0x000076324a027816 */ /* 0x000fe20000000002 */
[----:B------:R-:W-:Y:S01]  /*15b0*/  FFMA.FTZ R47, R37, R44, R48 ;  /* 0x0000002c252f7223 */ /* 0x000fe20000010030 */
[C---:B--2---:R-:W-:Y:S02]  /*15c0*/  PRMT R44, R76.reuse, 0x7632, R44 ;  /* 0x000076324c2c7816 */ /* 0x044fe4000000002c */
[----:B------:R-:W-:Y:S01]  /*15d0*/  SHF.L.U32 R76, R76, 0x10, RZ ;  /* 0x000000104c4c7819 */ /* 0x000fe200000006ff */
[----:B------:R-:W-:Y:S01]  /*15e0*/  FFMA.FTZ R67, R39, R46, R67 ;  /* 0x0000002e27437223 */ /* 0x000fe20000010043 */
[----:B------:R-:W-:Y:S01]  /*15f0*/  SHF.L.U32 R2, R2, 0x10, RZ ;  /* 0x0000001002027819 */ /* 0x000fe200000006ff */
[----:B------:R-:W-:Y:S01]  /*1600*/  IMAD.U32 R45, R70, 0x10000, RZ ;  /* 0x00010000462d7824 */ /* 0x000fe200078e00ff */
[----:B---3--:R-:W-:Y:S01]  /*1610*/  PRMT R48, R4, 0x7632, R48 ;  /* 0x0000763204307816 */ /* 0x008fe20000000030 */
[----:B------:R-:W-:-:S02]  /*1620*/  IMAD.U32 R46, R44, 0x10000, RZ ;  /* 0x000100002c2e7824 */ /* 0x000fc400078e00ff */
[----:B------:R-:W-:Y:S01]  /*1630*/  FFMA.FTZ R76, R72, R76, R63 ;  /* 0x0000004c484c7223 */ /* 0x000fe2000001003f */
[----:B------:R-:W-:Y:S01]  /*1640*/  SHF.L.U32 R49, R4, 0x10, RZ ;  /* 0x0000001004317819 */ /* 0x000fe200000006ff */
[----:B------:R-:W-:Y:S01]  /*1650*/  FFMA.FTZ R44, R2, R45, R47 ;  /* 0x0000002d022c7223 */ /* 0x000fe2000001002f */
[----:B------:R-:W-:Y:S02]  /*1660*/  IMAD.U32 R45, R77, 0x10000, RZ ;  /* 0x000100004d2d7824 */ /* 0x000fe400078e00ff */
[----:B------:R-:W-:Y:S01]  /*1670*/  FFMA.FTZ R47, R3, R46, R76 ;  /* 0x0000002e032f7223 */ /* 0x000fe2000001004c */
[----:B------:R-:W-:Y:S01]  /*1680*/  SHF.L.U32 R48, R48, 0x10, RZ ;  /* 0x0000001030307819 */ /* 0x000fe200000006ff */
[----:B------:R-:W-:Y:S01]  /*1690*/  FFMA.FTZ R72, R72, R49, R67 ;  /* 0x0000003148487223 */ /* 0x000fe20000010043 */
[C---:B------:R-:W-:Y:S01]  /*16a0*/  PRMT R39, R75.reuse, 0x7632, R39 ;  /* 0x000076324b277816 */ /* 0x040fe20000000027 */
[----:B------:R-:W-:Y:S01]  /*16b0*/  FFMA.FTZ R45, R36, R45, R47 ;  /* 0x0000002d242d7223 */ /* 0x000fe2000001002f */
[----:B------:R-:W-:Y:S01]  /*16c0*/  SHF.L.U32 R75, R75, 0x10, RZ ;  /* 0x000000104b4b7819 */ /* 0x000fe200000006ff */
[----:B------:R-:W-:Y:S01]  /*16d0*/  FFMA.FTZ R47, R3, R48, R72 ;  /* 0x00000030032f7223 */ /* 0x000fe20000010048 */
[----:B------:R-:W-:-:S02]  /*16e0*/  SHF.L.U32 R4, R71, 0x10, RZ ;  /* 0x0000001047047819 */ /* 0x000fc400000006ff */
[----:B------:R-:W-:Y:S02]  /*16f0*/  PRMT R71, R71, 0x7632, R71 ;  /* 0x0000763247477816 */ /* 0x000fe40000000047 */
[----:B------:R-:W-:Y:S02]  /*1700*/  PRMT R3, R5, 0x7632, R3 ;  /* 0x0000763205037816 */ /* 0x000fe40000000003 */
[----:B------:R-:W-:Y:S02]  /*1710*/  PRMT R77, R77, 0x7632, R77 ;  /* 0x000076324d4d7816 */ /* 0x000fe4000000004d */
[----:B------:R-:W-:Y:S01]  /*1720*/  SHF.L.U32 R5, R5, 0x10, RZ ;  /* 0x0000001005057819 */ /* 0x000fe200000006ff */
[----:B------:R-:W-:Y:S01]  /*1730*/  FFMA.FTZ R44, R75, R4, R44 ;  /* 0x000000044b2c7223 */ /* 0x000fe2000001002c */
[----:B------:R-:W-:Y:S01]  /*1740*/  SHF.L.U32 R39, R39, 0x10, RZ ;  /* 0x0000001027277819 */ /* 0x000fe200000006ff */
[----:B------:R-:W-:Y:S01]  /*1750*/  IMAD.U32 R4, R71, 0x10000, RZ ;  /* 0x0001000047047824 */ /* 0x000fe200078e00ff */
[----:B------:R-:W-:Y:S01]  /*1760*/  SHF.L.U32 R77, R77, 0x10, RZ ;  /* 0x000000104d4d7819 */ /* 0x000fe200000006ff */
[----:B------:R-:W-:-:S02]  /*1770*/  IMAD.U32 R3, R3, 0x10000, RZ ;  /* 0x0001000003037824 */ /* 0x000fc400078e00ff */
[----:B------:R-:W-:Y:S01]  /*1780*/  FFMA.FTZ R36, R36, R5, R47 ;  /* 0x0000000524247223 */ /* 0x000fe2000001002f */
[----:B------:R-:W-:Y:S01]  /*1790*/  FFMA.FTZ R5, R39, R4, R44 ;  /* 0x0000000427057223 */ /* 0x000fe2000001002c */
[----:B------:R-:W-:Y:S01]  /*17a0*/  SHF.L.U32 R4, R78, 0x10, RZ ;  /* 0x000000104e047819 */ /* 0x000fe200000006ff */
[C---:B------:R-:W-:Y:S01]  /*17b0*/  FFMA.FTZ R44, R38.reuse, R77, R45 ;  /* 0x0000004d262c7223 */ /* 0x040fe2000001002d */
[----:B------:R-:W-:Y:S01]  /*17c0*/  FFMA.FTZ R3, R38, R3, R36 ;  /* 0x0000000326037223 */ /* 0x000fe20000010024 */
[----:B------:R-:W-:Y:S02]  /*17d0*/  SHF.L.U32 R38, R6, 0x10, RZ ;  /* 0x0000001006267819 */ /* 0x000fe400000006ff */
[----:B------:R-:W-:Y:S02]  /*17e0*/  PRMT R6, R79, 0x7632, R6 ;  /* 0x000076324f067816 */ /* 0x000fe40000000006 */
[----:B------:R-:W-:Y:S01]  /*17f0*/  PRMT R78, R78, 0x7632, R78 ;  /* 0x000076324e4e7816 */ /* 0x000fe2000000004e */
[C---:B------:R-:W-:Y:S01]  /*1800*/  FFMA.FTZ R45, R37.reuse, R4, R44 ;  /* 0x00000004252d7223 */ /* 0x040fe2000001002c */
[----:B------:R-:W-:Y:S01]  /*1810*/  PRMT R4, R6, 0x7632, R4 ;  /* 0x0000763206047816 */ /* 0x000fe20000000004 */
[----:B------:R-:W-:Y:S01]  /*1820*/  FFMA.FTZ R38, R37, R38, R3 ;  /* 0x0000002625267223 */ /* 0x000fe20000010003 */
[C---:B----4-:R-:W-:Y:S01]  /*1830*/  PRMT R44, R8.reuse, 0x7632, R44 ;  /* 0x00007632082c7816 */ /* 0x050fe2000000002c */
[----:B------:R-:W-:Y:S01]  /*1840*/  IMAD.U32 R46, R8, 0x10000, RZ ;  /* 0x00010000082e7824 */ /* 0x000fe200078e00ff */
[----:B------:R-:W-:-:S02]  /*1850*/  SHF.L.U32 R3, R78, 0x10, RZ ;  /* 0x000000104e037819 */ /* 0x000fc400000006ff */
[C---:B-----5:R-:W-:Y:S02]  /*1860*/  PRMT R8, R12.reuse, 0x7632, R8 ;  /* 0x000076320c087816 */ /* 0x060fe40000000008 */
[----:B------:R-:W-:Y:S02]  /*1870*/  SHF.L.U32 R12, R12, 0x10, RZ ;  /* 0x000000100c0c7819 */ /* 0x000fe400000006ff */
[----:B------:R-:W-:Y:S01]  /*1880*/  SHF.L.U32 R37, R4, 0x10, RZ ;  /* 0x0000001004257819 */ /* 0x000fe200000006ff */
[----:B------:R-:W-:Y:S01]  /*1890*/  FFMA.FTZ R4, R2, R3, R45 ;  /* 0x0000000302047223 */ /* 0x000fe2000001002d */
[----:B------:R-:W-:Y:S01]  /*18a0*/  SHF.L.U32 R44, R44, 0x10, RZ ;  /* 0x000000102c2c7819 */ /* 0x000fe200000006ff */
[----:B------:R-:W-:Y:S02]  /*18b0*/  IMAD.U32 R3, R8, 0x10000, RZ ;  /* 0x0001000008037824 */ /* 0x000fe400078e00ff */
[----:B------:R-:W-:Y:S01]  /*18c0*/  FFMA.FTZ R46, R12, R46, R5 ;  /* 0x0000002e0c2e7223 */ /* 0x000fe20000010005 */
[----:B------:R-:W-:Y:S01]  /*18d0*/  IMAD.U32 R36, R79, 0x10000, RZ ;  /* 0x000100004f247824 */ /* 0x000fe200078e00ff */
[----:B------:R-:W-:Y:S01]  /*18e0*/  SHF.L.U32 R8, R7, 0x10, RZ ;  /* 0x0000001007087819 */ /* 0x000fe200000006ff */
[----:B------:R-:W-:Y:S01]  /*18f0*/  FFMA.FTZ R37, R2, R37, R38 ;  /* 0x0000002502257223 */ /* 0x000fe20000010026 */
[----:B------:R-:W-:Y:S01]  /*1900*/  SHF.L.U32 R5, R9, 0x10, RZ ;  /* 0x0000001009057819 */ /* 0x000fe200000006ff */
[----:B------:R-:W-:Y:S01]  /*1910*/  IMAD.U32 R2, R13, 0x10000, RZ ;  /* 0x000100000d027824 */ /* 0x000fe200078e00ff */
[----:B------:R-:W-:Y:S01]  /*1920*/  PRMT R7, R7, 0x7632, R7 ;  /* 0x0000763207077816 */ /* 0x000fe20000000007 */
[----:B------:R-:W-:Y:S01]  /*1930*/  FFMA.FTZ R45, R3, R44, R46 ;  /* 0x0000002c032d7223 */ /* 0x000fe2000001002e */
        /* <DEDUP_REMOVED lines=13> */
[----:B------:R-:W-:Y:S01]  /*1a10*/  FFMA.FTZ R8, R12, R7, R5 ;  /* 0x000000070c087223 */ /* 0x000fe20000010005 */
[----:B------:R-:W-:Y:S01]  /*1a20*/  SHF.L.U32 R4, R14, 0x10, RZ ;  /* 0x000000100e047819 */ /* 0x000fe200000006ff */
[----:B------:R-:W-:Y:S01]  /*1a30*/  FFMA.FTZ R9, R13, R36, R38 ;  /* 0x000000240d097223 */ /* 0x000fe20000010026 */
[----:B------:R-:W-:Y:S01]  /*1a40*/  SHF.L.U32 R16, R16, 0x10, RZ ;  /* 0x0000001010107819 */ /* 0x000fe200000006ff */
[C---:B------:R-:W-:Y:S01]  /*1a50*/  IMAD.U32 R7, R10.reuse, 0x10000, RZ ;  /* 0x000100000a077824 */ /* 0x040fe200078e00ff */
[----:B------:R-:W-:Y:S01]  /*1a60*/  PRMT R6, R10, 0x7632, R6 ;  /* 0x000076320a067816 */ /* 0x000fe20000000006 */
[C---:B------:R-:W-:Y:S01]  /*1a70*/  IMAD.U32 R39, R17.reuse, 0x10000, RZ ;  /* 0x0001000011277824 */ /* 0x040fe200078e00ff */
[----:B------:R-:W-:Y:S01]  /*1a80*/  PRMT R14, R14, 0x7632, R14 ;  /* 0x000076320e0e7816 */ /* 0x000fe2000000000e */
[----:B------:R-:W-:Y:S01]  /*1a90*/  FFMA.FTZ R9, R4, R7, R9 ;  /* 0x0000000704097223 */ /* 0x000fe20000010009 */
[----:B------:R-:W-:Y:S01]  /*1aa0*/  PRMT R17, R17, 0x7632, R17 ;  /* 0x0000763211117816 */ /* 0x000fe20000000011 */
[----:B------:R-:W-:Y:S01]  /*1ab0*/  FFMA.FTZ R45, R3, R16, R8 ;  /* 0x00000010032d7223 */ /* 0x000fe20000010008 */
[----:B------:R-:W-:-:S02]  /*1ac0*/  SHF.L.U32 R7, R6, 0x10, RZ ;  /* 0x0000001006077819 */ /* 0x000fc400000006ff */
[----:B------:R-:W-:Y:S01]  /*1ad0*/  SHF.L.U32 R14, R14, 0x10, RZ ;  /* 0x000000100e0e7819 */ /* 0x000fe200000006ff */
[----:B------:R-:W-:Y:S01]  /*1ae0*/  FFMA.FTZ R36, R2, R39, R45 ;  /* 0x0000002702247223 */ /* 0x000fe2000001002d */
[----:B------:R-:W-:Y:S01]  /*1af0*/  SHF.L.U32 R16, R17, 0x10, RZ ;  /* 0x0000001011107819 */ /* 0x000fe200000006ff */
[C---:B------:R-:W-:Y:S01]  /*1b00*/  IMAD.U32 R17, R20.reuse, 0x10000, RZ ;  /* 0x0001000014117824 */ /* 0x040fe200078e00ff */
[----:B------:R-:W-:Y:S01]  /*1b10*/  PRMT R20, R20, 0x7632, R20 ;  /* 0x0000763214147816 */ /* 0x000fe20000000014 */
[----:B------:R-:W-:Y:S01]  /*1b20*/  FFMA.FTZ R10, R14, R7, R9 ;  /* 0x000000070e0a7223 */ /* 0x000fe20000010009 */
[C---:B------:R-:W-:Y:S02]  /*1b30*/  PRMT R6, R11.reuse, 0x7632, R6 ;  /* 0x000076320b067816 */ /* 0x040fe40000000006 */
[----:B------:R-:W-:Y:S01]  /*1b40*/  SHF.L.U32 R8, R11, 0x10, RZ ;  /* 0x000000100b087819 */ /* 0x000fe200000006ff */
[----:B------:R-:W-:Y:S01]  /*1b50*/  FFMA.FTZ R11, R13, R16, R36 ;  /* 0x000000100d0b7223 */ /* 0x000fe20000010024 */
[----:B------:R-:W-:Y:S01]  /*1b60*/  SHF.L.U32 R9, R18, 0x10, RZ ;  /* 0x0000001012097819 */ /* 0x000fe200000006ff */
[----:B------:R-:W-:Y:S01]  /*1b70*/  FFMA.FTZ R12, R12, R17, R37 ;  /* 0x000000110c0c7223 */ /* 0x000fe20000010025 */
[----:B------:R-:W-:-:S02]  /*1b80*/  SHF.L.U32 R20, R20, 0x10, RZ ;  /* 0x0000001014147819 */ /* 0x000fc400000006ff */
[----:B------:R-:W-:Y:S01]  /*1b90*/  PRMT R7, R18, 0x7632, R7 ;  /* 0x0000763212077816 */ /* 0x000fe20000000007 */
[--C-:B------:R-:W-:Y:S01]  /*1ba0*/  FFMA.FTZ R9, R4, R9, R11.reuse ;  /* 0x0000000904097223 */ /* 0x100fe2000001000b */
[----:B------:R-:W-:Y:S01]  /*1bb0*/  PRMT R11, R21, 0x7632, R11 ;  /* 0x00007632150b7816 */ /* 0x000fe2000000000b */
[----:B------:R-:W-:Y:S01]  /*1bc0*/  FFMA.FTZ R3, R3, R20, R12 ;  /* 0x0000001403037223 */ /* 0x000fe2000001000c */
[----:B------:R-:W-:Y:S01]  /*1bd0*/  SHF.L.U32 R21, R21, 0x10, RZ ;  /* 0x0000001015157819 */ /* 0x000fe200000006ff */
[----:B------:R-:W-:Y:S02]  /*1be0*/  IMAD.U32 R7, R7, 0x10000, RZ ;  /* 0x0001000007077824 */ /* 0x000fe400078e00ff */
[----:B------:R-:W-:Y:S02]  /*1bf0*/  IMAD.U32 R16, R11, 0x10000, RZ ;  /* 0x000100000b107824 */ /* 0x000fe400078e00ff */
        /* <DEDUP_REMOVED lines=16> */
[C-C-:B------:R-:W-:Y:S01]  /*1d00*/  FFMA.FTZ R6, R5.reuse, R6, R8.reuse ;  /* 0x0000000605067223 */ /* 0x140fe20000010008 */
[----:B------:R-:W-:Y:S01]  /*1d10*/  FFMA.FTZ R2, R5, R2, R7 ;  /* 0x0000000205027223 */ /* 0x000fe20000010007 */
[----:B------:R-:W-:Y:S01]  /*1d20*/  PRMT R8, R24, 0x7632, R8 ;  /* 0x0000763218087816 */ /* 0x000fe20000000008 */
[----:B------:R-:W-:Y:S01]  /*1d30*/  FFMA.FTZ R14, R14, R3, R9 ;  /* 0x000000030e0e7223 */ /* 0x000fe20000010009 */
[----:B------:R-:W-:-:S02]  /*1d40*/  SHF.L.U32 R24, R24, 0x10, RZ ;  /* 0x0000001018187819 */ /* 0x000fc400000006ff */
[C---:B------:R-:W-:Y:S02]  /*1d50*/  PRMT R3, R28.reuse, 0x7632, R3 ;  /* 0x000076321c037816 */ /* 0x040fe40000000003 */
[----:B------:R-:W-:Y:S01]  /*1d60*/  SHF.L.U32 R7, R28, 0x10, RZ ;  /* 0x000000101c077819 */ /* 0x000fe200000006ff */
[----:B------:R-:W-:Y:S01]  /*1d70*/  IMAD.U32 R4, R23, 0x10000, RZ ;  /* 0x0001000017047824 */ /* 0x000fe200078e00ff */
[----:B------:R-:W-:Y:S01]  /*1d80*/  SHF.L.U32 R3, R3, 0x10, RZ ;  /* 0x0000001003037819 */ /* 0x000fe200000006ff */
[----:B------:R-:W-:Y:S01]  /*1d90*/  IMAD.U32 R8, R8, 0x10000, RZ ;  /* 0x0001000008087824 */ /* 0x000fe200078e00ff */
[----:B------:R-:W-:Y:S01]  /*1da0*/  PRMT R23, R23, 0x7632, R23 ;  /* 0x0000763217177816 */ /* 0x000fe20000000017 */
[----:B------:R-:W-:Y:S01]  /*1db0*/  FFMA.FTZ R24, R7, R24, R6 ;  /* 0x0000001807187223 */ /* 0x000fe20000010006 */
[----:B------:R-:W-:Y:S02]  /*1dc0*/  SHF.L.U32 R9, R25, 0x10, RZ ;  /* 0x0000001019097819 */ /* 0x000fe400000006ff */
[----:B------:R-:W-:Y:S01]  /*1dd0*/  SHF.L.U32 R6, R29, 0x10, RZ ;  /* 0x000000101d067819 */ /* 0x000fe200000006ff */
[----:B------:R-:W-:Y:S01]  /*1de0*/  FFMA.FTZ R11, R3, R8, R24 ;  /* 0x00000008030b7223 */ /* 0x000fe20000010018 */
[----:B------:R-:W-:-:S02]  /*1df0*/  PRMT R25, R25, 0x7632, R25 ;  /* 0x0000763219197816 */ /* 0x000fc40000000019 */
[----:B------:R-:W-:Y:S01]  /*1e00*/  PRMT R29, R29, 0x7632, R29 ;  /* 0x000076321d1d7816 */ /* 0x000fe2000000001d */
[----:B------:R-:W-:Y:S01]  /*1e10*/  FFMA.FTZ R14, R15, R4, R14 ;  /* 0x000000040f0e7223 */ /* 0x000fe2000001000e */
[----:B------:R-:W-:Y:S01]  /*1e20*/  IMAD.U32 R4, R23, 0x10000, RZ ;  /* 0x0001000017047824 */ /* 0x000fe200078e00ff */
[----:B------:R-:W-:Y:S01]  /*1e30*/  SHF.L.U32 R10, R25, 0x10, RZ ;  /* 0x00000010190a7819 */ /* 0x000fe200000006ff */
[----:B------:R-:W-:Y:S01]  /*1e40*/  FFMA.FTZ R12, R6, R9, R11 ;  /* 0x00000009060c7223 */ /* 0x000fe2000001000b */
[----:B------:R-:W-:Y:S01]  /*1e50*/  SHF.L.U32 R29, R29, 0x10, RZ ;  /* 0x000000101d1d7819 */ /* 0x000fe200000006ff */
[--C-:B------:R-:W-:Y:S01]  /*1e60*/  FFMA.FTZ R4, R5, R4, R14.reuse ;  /* 0x0000000405047223 */ /* 0x100fe2000001000e */
[C---:B------:R-:W-:Y:S01]  /*1e70*/  PRMT R5, R30.reuse, 0x7632, R5 ;  /* 0x000076321e057816 */ /* 0x040fe20000000005 */
[----:B------:R-:W-:Y:S01]  /*1e80*/  IMAD.U32 R30, R30, 0x10000, RZ ;  /* 0x000100001e1e7824 */ /* 0x000fe200078e00ff */
[----:B------:R-:W-:Y:S01]  /*1e90*/  PRMT R14, R32, 0x7632, R14 ;  /* 0x00007632200e7816 */ /* 0x000fe2000000000e */
[----:B------:R-:W-:Y:S01]  /*1ea0*/  FFMA.FTZ R13, R29, R10, R12 ;  /* 0x0000000a1d0d7223 */ /* 0x000fe2000001000c */
[----:B------:R-:W-:-:S02]  /*1eb0*/  SHF.L.U32 R11, R26, 0x10, RZ ;  /* 0x000000101a0b7819 */ /* 0x000fc400000006ff */
[----:B------:R-:W-:Y:S02]  /*1ec0*/  SHF.L.U32 R32, R32, 0x10, RZ ;  /* 0x0000001020207819 */ /* 0x000fe400000006ff */
[----:B------:R-:W-:Y:S02]  /*1ed0*/  PRMT R9, R26, 0x7632, R9 ;  /* 0x000076321a097816 */ /* 0x000fe40000000009 */
[----:B------:R-:W-:Y:S01]  /*1ee0*/  SHF.L.U32 R16, R14, 0x10, RZ ;  /* 0x000000100e107819 */ /* 0x000fe200000006ff */
[--C-:B------:R-:W-:Y:S01]  /*1ef0*/  FFMA.FTZ R14, R30, R11, R13.reuse ;  /* 0x0000000b1e0e7223 */ /* 0x100fe2000001000d */
[----:B------:R-:W-:Y:S01]  /*1f00*/  FFMA.FTZ R32, R7, R32, R2 ;  /* 0x0000002007207223 */ /* 0x000fe20000010002 */
[C---:B------:R-:W-:Y:S02]  /*1f10*/  PRMT R13, R40.reuse, 0x7632, R13 ;  /* 0x00007632280d7816 */ /* 0x040fe4000000000d */
[----:B------:R-:W-:Y:S01]  /*1f20*/  SHF.L.U32 R2, R9, 0x10, RZ ;  /* 0x0000001009027819 */ /* 0x000fe200000006ff */
[----:B------:R-:W-:Y:S01]  /*1f30*/  IMAD.U32 R9, R33, 0x10000, RZ ;  /* 0x0001000021097824 */ /* 0x000fe200078e00ff */
        /* <DEDUP_REMOVED lines=10> */
[----:B------:R-:W-:Y:S02]  /*1fe0*/  IMAD.U32 R41, R41, 0x10000, RZ ;  /* 0x0001000029297824 */ /* 0x000fe400078e00ff */
[----:B------:R-:W-:Y:S01]  /*1ff0*/  FFMA.FTZ R11, R3, R16, R40 ;  /* 0x00000010030b7223 */ /* 0x000fe20000010028 */
        /* <DEDUP_REMOVED lines=24> */
[----:B------:R-:W-:-:S02]  /*2180*/  FFMA.FTZ R4, R31, R4, R6 ;  /* 0x000000041f047223 */ /* 0x000fc40000010006 */
[C---:B------:R-:W-:Y:S01]  /*2190*/  FFMA.FTZ R3, R8.reuse, R3, R7 ;  /* 0x0000000308037223 */ /* 0x040fe20000010007 */
[C---:B------:R-:W-:Y:S01]  /*21a0*/  PRMT R9, R43.reuse, 0x7632, R9 ;  /* 0x000076322b097816 */ /* 0x040fe20000000009 */
[C---:B------:R-:W-:Y:S01]  /*21b0*/  FFMA.FTZ R4, R8.reuse, R5, R4 ;  /* 0x0000000508047223 */ /* 0x040fe20000010004 */
[----:B------:R-:W-:Y:S02]  /*21c0*/  SHF.L.U32 R14, R43, 0x10, RZ ;  /* 0x000000102b0e7819 */ /* 0x000fe400000006ff */
[----:B------:R-:W0:Y:S01]  /*21d0*/  SHFL.BFLY PT, R2, R3, 0x10, 0x1f ;  /* 0x0e001f0003027f89 */ /* 0x000e2200000e0000 */
[----:B------:R-:W-:Y:S02]  /*21e0*/  SHF.L.U32 R9, R9, 0x10, RZ ;  /* 0x0000001009097819 */ /* 0x000fe400000006ff */
[----:B------:R-:W-:Y:S01]  /*21f0*/  FFMA.FTZ R14, R31, R14, R29 ;  /* 0x0000000e1f0e7223 */ /* 0x000fe2000001001d */
[----:B------:R-:W1:Y:S03]  /*2200*/  SHFL.BFLY PT, R5, R4, 0x10, 0x1f ;  /* 0x0e001f0004057f89 */ /* 0x000e6600000e0000 */
[----:B------:R-:W-:-:S05]  /*2210*/  FFMA.FTZ R9, R8, R9, R14 ;  /* 0x0000000908097223 */ /* 0x000fca000001000e */
[----:B------:R-:W2:Y:S01]  /*2220*/  SHFL.BFLY PT, R8, R9, 0x10, 0x1f ;  /* 0x0e001f0009087f89 */ /* 0x000ea200000e0000 */
[----:B0-----:R-:W-:Y:S01]  /*2230*/  FADD.FTZ R2, R3, R2 ;  /* 0x0000000203027221 */ /* 0x001fe20000010000 */
[----:B-1----:R-:W-:-:S04]  /*2240*/  FADD.FTZ R6, R4, R5 ;  /* 0x0000000504067221 */ /* 0x002fc80000010000 */
[----:B------:R-:W0:Y:S01]  /*2250*/  SHFL.BFLY PT, R5, R2, 0x8, 0x1f ;  /* 0x0d001f0002057f89 */ /* 0x000e2200000e0000 */
[----:B--2---:R-:W-:-:S03]  /*2260*/  FADD.FTZ R10, R9, R8 ;  /* 0x00000008090a7221 */ /* 0x004fc60000010000 */
[----:B------:R-:W1:Y:S04]  /*2270*/  SHFL.BFLY PT, R7, R6, 0x8, 0x1f ;  /* 0x0d001f0006077f89 */ /* 0x000e6800000e0000 */
[----:B------:R-:W2:Y:S01]  /*2280*/  SHFL.BFLY PT, R11, R10, 0x8, 0x1f ;  /* 0x0d001f000a0b7f89 */ /* 0x000ea200000e0000 */
[----:B0-----:R-:W-:-:S05]  /*2290*/  FADD.FTZ R5, R2, R5 ;  /* 0x0000000502057221 */ /* 0x001fca0000010000 */
[----:B------:R-:W0:Y:S01]  /*22a0*/  SHFL.BFLY PT, R4, R5, 0x4, 0x1f ;  /* 0x0c801f0005047f89 */ /* 0x000e2200000e0000 */
[----:B-1----:R-:W-:Y:S01]  /*22b0*/  FADD.FTZ R7, R6, R7 ;  /* 0x0000000706077221 */ /* 0x002fe20000010000 */
[----:B--2---:R-:W-:-:S04]  /*22c0*/  FADD.FTZ R11, R10, R11 ;  /* 0x0000000b0a0b7221 */ /* 0x004fc80000010000 */
        /* <DEDUP_REMOVED lines=8> */
[----:B------:R-:W3:Y:S01]  /*2350*/  S2UR UR5, SR_CgaCtaId ;  /* 0x00000000000579c3 */ /* 0x000ee20000008800 */
[----:B0-----:R-:W-:-:S05]  /*2360*/  FADD.FTZ R3, R4, R3 ;  /* 0x0000000304037221 */ /* 0x001fca0000010000 */
[----:B------:R-:W0:Y:S01]  /*2370*/  SHFL.BFLY PT, R6, R3, 0x1, 0x1f ;  /* 0x0c201f0003067f89 */ /* 0x000e2200000e0000 */
[----:B-1----:R-:W-:Y:S01]  /*2380*/  FADD.FTZ R9, R8, R9 ;  /* 0x0000000908097221 */ /* 0x002fe20000010000 */
[----:B--2---:R-:W-:-:S04]  /*2390*/  FADD.FTZ R13, R12, R13 ;  /* 0x0000000d0c0d7221 */ /* 0x004fc80000010000 */
[----:B------:R-:W1:Y:S01]  /*23a0*/  SHFL.BFLY PT, R10, R9, 0x1, 0x1f ;  /* 0x0c201f00090a7f89 */ /* 0x000e6200000e0000 */
[----:B------:R-:W-:-:S03]  /*23b0*/  LOP3.LUT P0, R2, R80, 0x1f, RZ, 0xc0, !PT ;  /* 0x0000001f50027812 */ /* 0x000fc6000780c0ff */
[----:B------:R-:W2:Y:S01]  /*23c0*/  SHFL.BFLY PT, R14, R13, 0x1, 0x1f ;  /* 0x0c201f000d0e7f89 */ /* 0x000ea200000e0000 */
[----:B------:R-:W-:Y:S01]  /*23d0*/  UMOV UR4, 0x400 ;  /* 0x0000040000047882 */ /* 0x000fe20000000000 */
[----:B------:R-:W-:Y:S01]  /*23e0*/  ISETP.NE.AND P1, PT, R2, RZ, PT ;  /* 0x000000ff0200720c */ /* 0x000fe20003f25270 */
[----:B---3--:R-:W-:Y:S01]  /*23f0*/  ULEA UR4, UR5, UR4, 0x18 ;  /* 0x0000000405047291 */ /* 0x008fe2000f8ec0ff */
[----:B------:R-:W-:-:S04]  /*2400*/  SHF.R.U32.HI R2, RZ, 0x3, R80 ;  /* 0x00000003ff027819 */ /* 0x000fc80000011650 */
[----:B------:R-:W-:Y:S01]  /*2410*/  LOP3.LUT R2, R2, 0xc, RZ, 0xc0, !PT ;  /* 0x0000000c02027812 */ /* 0x000fe200078ec0ff */
[----:B0-----:R-:W-:-:S05]  /*2420*/  FADD.FTZ R5, R3, R6 ;  /* 0x0000000603057221 */ /* 0x001fca0000010000 */
[----:B------:R0:W-:Y:S01]  /*2430*/  @!P0 STS [R2+UR4], R5 ;  /* 0x0000000502008988 */ /* 0x0001e20008000804 */
[----:B------:R-:W-:Y:S01]  /*2440*/  ISETP.NE.AND P0, PT, R80, RZ, PT ;  /* 0x000000ff5000720c */ /* 0x000fe20003f05270 */
[----:B-1----:R-:W-:Y:S01]  /*2450*/  FADD.FTZ R7, R9, R10 ;  /* 0x0000000a09077221 */ /* 0x002fe20000010000 */
[----:B--2---:R-:W-:-:S04]  /*2460*/  FADD.FTZ R3, R13, R14 ;  /* 0x0000000e0d037221 */ /* 0x004fc80000010000 */
[----:B------:R0:W-:Y:S01]  /*2470*/  @!P1 STS [R2+UR4+0x10], R7 ;  /* 0x0000100702009988 */ /* 0x0001e20008000804 */
[----:B------:R-:W-:Y:S03]  /*2480*/  BSSY.RECONVERGENT B0, `(.L_x_47) ;  /* 0x0000018000007945 */ /* 0x000fe60003800200 */
[----:B------:R0:W-:Y:S01]  /*2490*/  @!P1 STS [R2+UR4+0x20], R3 ;  /* 0x0000200302009988 */ /* 0x0001e20008000804 */
[----:B------:R-:W-:Y:S06]  /*24a0*/  BAR.SYNC.DEFER_BLOCKING 0x0 ;  /* 0x0000000000007b1d */ /* 0x000fec0000010000 */
[----:B------:R-:W-:Y:S05]  /*24b0*/  @P0 BRA `(.L_x_48) ;  /* 0x0000000000500947 */ /* 0x000fea0003800000 */
[----:B0-----:R-:W0:Y:S01]  /*24c0*/  LDS.128 R4, [UR4] ;  /* 0x00000004ff047984 */ /* 0x001e220008000c00 */
[----:B------:R-:W1:Y:S03]  /*24d0*/  LDC.64 R2, c[0x0][0x380] ;  /* 0x0000e000ff027b82 */ /* 0x000e660000000a00 */
[----:B------:R-:W2:Y:S04]  /*24e0*/  LDS.128 R8, [UR4+0x10] ;  /* 0x00001004ff087984 */ /* 0x000ea80008000c00 */
[----:B------:R-:W3:Y:S01]  /*24f0*/  LDS.128 R12, [UR4+0x20] ;  /* 0x00002004ff0c7984 */ /* 0x000ee20008000c00 */
[----:B-1----:R-:W-:-:S04]  /*2500*/  IMAD.WIDE.U32 R2, R0, 0x4, R2 ;  /* 0x0000000400027825 */ /* 0x002fc800078e0002 */
[----:B0-----:R-:W-:Y:S01]  /*2510*/  FADD.FTZ R4, RZ, R4 ;  /* 0x00000004ff047221 */ /* 0x001fe20000010000 */
[----:B--2---:R-:W-:-:S03]  /*2520*/  FADD.FTZ R8, RZ, R8 ;  /* 0x00000008ff087221 */ /* 0x004fc60000010000 */
[----:B------:R-:W-:Y:S01]  /*2530*/  FADD.FTZ R5, R4, R5 ;  /* 0x0000000504057221 */ /* 0x000fe20000010000 */
[----:B---3--:R-:W-:Y:S01]  /*2540*/  FADD.FTZ R12, RZ, R12 ;  /* 0x0000000cff0c7221 */ /* 0x008fe20000010000 */
[----:B------:R-:W-:Y:S02]  /*2550*/  FADD.FTZ R9, R8, R9 ;  /* 0x0000000908097221 */ /* 0x000fe40000010000 */
[----:B------:R-:W-:Y:S01]  /*2560*/  FADD.FTZ R6, R5, R6 ;  /* 0x0000000605067221 */ /* 0x000fe20000010000 */
[----:B------:R-:W-:Y:S01]  /*2570*/  FADD.FTZ R13, R12, R13 ;  /* 0x0000000d0c0d7221 */ /* 0x000fe20000010000 */
[----:B------:R-:W-:Y:S02]  /*2580*/  FADD.FTZ R10, R9, R10 ;  /* 0x0000000a090a7221 */ /* 0x000fe40000010000 */
[----:B------:R-:W-:Y:S01]  /*2590*/  FADD.FTZ R7, R6, R7 ;  /* 0x0000000706077221 */ /* 0x000fe20000010000 */
[----:B------:R-:W-:Y:S01]  /*25a0*/  FADD.FTZ R14, R13, R14 ;  /* 0x0000000e0d0e7221 */ /* 0x000fe20000010000 */
[----:B------:R-:W-:-:S03]  /*25b0*/  FADD.FTZ R11, R10, R11 ;  /* 0x0000000b0a0b7221 */ /* 0x000fc60000010000 */
[----:B------:R1:W-:Y:S01]  /*25c0*/  STG.E desc[UR6][R2.64], R7 ;  /* 0x0000000702007986 */ /* 0x0003e2000c101906 */
[----:B------:R-:W-:-:S03]  /*25d0*/  FADD.FTZ R15, R14, R15 ;  /* 0x0000000f0e0f7221 */ /* 0x000fc60000010000 */
[----:B------:R1:W-:Y:S04]  /*25e0*/  STG.E desc[UR6][R2.64+0x600], R11 ;  /* 0x0006000b02007986 */ /* 0x0003e8000c101906 */
[----:B------:R1:W-:Y:S02]  /*25f0*/  STG.E desc[UR6][R2.64+0xc00], R15 ;  /* 0x000c000f02007986 */ /* 0x0003e4000c101906 */
.L_x_48:
[----:B------:R-:W-:Y:S05]  /*2600*/  BSYNC.RECONVERGENT B0 ;  /* 0x0000000000007941 */ /* 0x000fea0003800200 */
.L_x_47:
[----:B------:R-:W-:Y:S01]  /*2610*/  PREEXIT ;  /* 0x000000000000782d */ /* 0x000fe20000000000 */
[----:B------:R-:W-:Y:S05]  /*2620*/  EXIT ;  /* 0x000000000000794d */ /* 0x000fea0003800000 */
.L_x_49:
        /* <DEDUP_REMOVED lines=13> */
.L_x_125:


//--------------------- .text._Z31router_gemm_kernel_float_outputI13__nv_bfloat16Li128ELi8ELi2ELi384ELi7168EEvPfPKT_S4_ --------------------------
	.section	.text._Z31router_gemm_kernel_float_outputI13__nv_bfloat16Li128ELi8ELi2ELi384ELi7168EEvPfPKT_S4_,"ax",@progbits
	.align	128
        .global         _Z31router_gemm_kernel_float_outputI13__nv_bfloat16Li128ELi8ELi2ELi384ELi7168EEvPfPKT_S4_
        .type           _Z31router_gemm_kernel_float_outputI13__nv_bfloat16Li128ELi8ELi2ELi384ELi7168EEvPfPKT_S4_,@function
        .size           _Z31router_gemm_kernel_float_outputI13__nv_bfloat16Li128ELi8ELi2ELi384ELi7168EEvPfPKT_S4_,(.L_x_126 - _Z31router_gemm_kernel_float_outputI13__nv_bfloat16Li128ELi8ELi2ELi384ELi7168EEvPfPKT_S4_)
        .other          _Z31router_gemm_kernel_float_outputI13__nv_bfloat16Li128ELi8ELi2ELi384ELi7168EEvPfPKT_S4_,@"STO_CUDA_ENTRY STV_DEFAULT"
_Z31router_gemm_kernel_float_outputI13__nv_bfloat16Li128ELi8ELi2ELi384ELi7168EEvPfPKT_S4_:
.text._Z31router_gemm_kernel_float_outputI13__nv_bfloat16Li128ELi8ELi2ELi384ELi7168EEvPfPKT_S4_:
        /* <DEDUP_REMOVED lines=30> */
[C---:B---3--:R-:W-:Y:S01]  /*01e0*/  PRMT R78, R4.reuse, 0x7632, R78 ;  /* 0x00007632044e7816 */ /* 0x048fe2000000004e */
[----:B------:R-:W-:Y:S01]  /*01f0*/  IMAD.U32 R79, R4, 0x10000, RZ ;  /* 0x00010000044f7824 */ /* 0x000fe200078e00ff */
[----:B----4-:R-:W-:-:S02]  /*0200*/  PRMT R87, R72, 0x7632, R87 ;  /* 0x0000763248577816 */ /* 0x010fc40000000057 */
[----:B------:R-:W-:Y:S01]  /*0210*/  SHF.L.U32 R0, R72, 0x10, RZ ;  /* 0x0000001048007819 */ /* 0x000fe200000006ff */
[----:B------:R-:W-:Y:S01]  /*0220*/  IMAD.U32 R78, R78, 0x10000, RZ ;  /* 0x000100004e4e7824 */ /* 0x000fe200078e00ff */
[----:B------:R-:W-:Y:S01]  /*0230*/  SHF.L.U32 R87, R87, 0x10, RZ ;  /* 0x0000001057577819 */ /* 0x000fe200000006ff */
[----:B--2---:R-:W-:Y:S02]  /*0240*/  IMAD.U32 R83, R8, 0x10000, RZ ;  /* 0x0001000008537824 */ /* 0x004fe400078e00ff */
[C---:B------:R-:W-:Y:S01]  /*0250*/  FFMA.FTZ R4, R0.reuse, R79, RZ ;  /* 0x0000004f00047223 */ /* 0x040fe200000100ff */
[C---:B------:R-:W-:Y:S01]  /*0260*/  PRMT R8, R5.reuse, 0x7632, R8 ;  /* 0x0000763205087816 */ /* 0x040fe20000000008 */
[----:B------:R-:W-:Y:S02]  /*0270*/  IMAD.U32 R79, R5, 0x10000, RZ ;  /* 0x00010000054f7824 */ /* 0x000fe400078e00ff */
[----:B------:R-:W-:Y:S01]  /*0280*/  FFMA.FTZ R81, R87, R78, R4 ;  /* 0x0000004e57517223 */ /* 0x000fe20000010004 */
[C---:B------:R-:W-:Y:S01]  /*0290*/  SHF.L.U32 R4, R73.reuse, 0x10, RZ ;  /* 0x0000001049047819 */ /* 0x040fe200000006ff */
[----:B------:R-:W-:Y:S01]  /*02a0*/  FFMA.FTZ R78, R0, R83, RZ ;  /* 0x00000053004e7223 */ /* 0x000fe200000100ff */
[----:B------:R-:W-:-:S02]  /*02b0*/  PRMT R0, R73, 0x7632, R0 ;  /* 0x0000763249007816 */ /* 0x000fc40000000000 */
[----:B------:R-:W-:Y:S01]  /*02c0*/  PRMT R72, R8, 0x7632, R72 ;  /* 0x0000763208487816 */ /* 0x000fe20000000048 */
[----:B------:R-:W-:Y:S01]  /*02d0*/  FFMA.FTZ R79, R4, R79, R81 ;  /* 0x0000004f044f7223 */ /* 0x000fe20000010051 */
[----:B------:R-:W-:Y:S01]  /*02e0*/  SHF.L.U32 R89, R8, 0x10, RZ ;  /* 0x0000001008597819 */ /* 0x000fe200000006ff */
[----:B------:R-:W-:Y:S01]  /*02f0*/  IMAD.U32 R0, R0, 0x10000, RZ ;  /* 0x0001000000007824 */ /* 0x000fe200078e00ff */
[----:B------:R-:W-:Y:S01]  /*0300*/  SHF.L.U32 R72, R72, 0x10, RZ ;  /* 0x0000001048487819 */ /* 0x000fe200000006ff */
[C---:B------:R-:W-:Y:S01]  /*0310*/  IMAD.U32 R8, R74.reuse, 0x10000, RZ ;  /* 0x000100004a087824 */ /* 0x040fe200078e00ff */
[----:B------:R-:W-:Y:S01]  /*0320*/  PRMT R5, R74, 0x7632, R5 ;  /* 0x000076324a057816 */ /* 0x000fe20000000005 */
[----:B------:R-:W-:Y:S01]  /*0330*/  FFMA.FTZ R89, R0, R89, R79 ;  /* 0x0000005900597223 */ /* 0x000fe2000001004f */
[----:B------:R-:W-:Y:S01]  /*0340*/  PRMT R86, R75, 0x7632, R86 ;  /* 0x000076324b567816 */ /* 0x000fe20000000056 */
[----:B------:R-:W-:Y:S01]  /*0350*/  FFMA.FTZ R87, R87, R72, R78 ;  /* 0x0000004857577223 */ /* 0x000fe2000001004e */
[----:B------:R-:W-:Y:S01]  /*0360*/  SHF.L.U32 R88, R75, 0x10, RZ ;  /* 0x000000104b587819 */ /* 0x000fe200000006ff */
[----:B------:R-:W2:Y:S04]  /*0370*/  LDG.E.128 R76, desc[UR6][R76.64+0x3000] ;  /* 0x003000064c4c7981 */ /* 0x000ea8000c1e1d00 */
[----:B------:R-:W3:Y:S04]  /*0380*/  LDG.E.128 R72, desc[UR6][R2.64+0x3000] ;  /* 0x0030000602487981 */ /* 0x000ee8000c1e1d00 */
[----:B------:R0:W4:Y:S01]  /*0390*/  LDG.E.128 R80, desc[UR6][R2.64+0x6800] ;  /* 0x0068000602507981 */ /* 0x000122000c1e1d00 */
[C---:B------:R-:W-:Y:S01]  /*03a0*/  PRMT R90, R9.reuse, 0x7632, R90 ;  /* 0x00007632095a7816 */ /* 0x040fe2000000005a */
[----:B------:R-:W-:Y:S01]  /*03b0*/  IMAD.U32 R91, R9, 0x10000, RZ ;  /* 0x00010000095b7824 */ /* 0x000fe200078e00ff */
[----:B------:R-:W-:-:S02]  /*03c0*/  SHF.L.U32 R9, R6, 0x10, RZ ;  /* 0x0000001006097819 */ /* 0x000fc400000006ff */
[----:B------:R-:W-:Y:S01]  /*03d0*/  PRMT R6, R6, 0x7632, R6 ;  /* 0x0000763206067816 */ /* 0x000fe20000000006 */
[----:B------:R-:W-:Y:S02]  /*03e0*/  IMAD.U32 R93, R90, 0x10000, RZ ;  /* 0x000100005a5d7824 */ /* 0x000fe400078e00ff */
[----:B------:R-:W-:Y:S01]  /*03f0*/  FFMA.FTZ R87, R4, R91, R87 ;  /* 0x0000005b04577223 */ /* 0x000fe20000010057 */
[----:B------:R-:W-:Y:S01]  /*0400*/  FFMA.FTZ R4, R8, R9, R89 ;  /* 0x0000000908047223 */ /* 0x000fe20000010059 */
[----:B------:R-:W-:Y:S01]  /*0410*/  SHF.L.U32 R6, R6, 0x10, RZ ;  /* 0x0000001006067819 */ /* 0x000fe200000006ff */
[----:B------:R-:W-:Y:S02]  /*0420*/  IMAD.U32 R5, R5, 0x10000, RZ ;  /* 0x0001000005057824 */ /* 0x000fe400078e00ff */
[----:B------:R-:W-:Y:S01]  /*0430*/  FFMA.FTZ R93, R0, R93, R87 ;  /* 0x0000005d005d7223 */ /* 0x000fe20000010057 */
[C---:B------:R-:W-:Y:S02]  /*0440*/  PRMT R0, R10.reuse, 0x7632, R0 ;  /* 0x000076320a007816 */ /* 0x040fe40000000000 */
[----:B------:R-:W-:Y:S01]  /*0450*/  SHF.L.U32 R87, R10, 0x10, RZ ;  /* 0x000000100a577819 */ /* 0x000fe200000006ff */
[----:B------:R-:W-:-:S02]  /*0460*/  IMAD.U32 R9, R7, 0x10000, RZ ;  /* 0x0001000007097824 */ /* 0x000fc400078e00ff */
[----:B0-----:R-:W-:Y:S01]  /*0470*/  FFMA.FTZ R3, R5, R6, R4 ;  /* 0x0000000605037223 */ /* 0x001fe20000010004 */
[----:B------:R-:W-:Y:S01]  /*0480*/  SHF.L.U32 R0, R0, 0x10, RZ ;  /* 0x0000001000007819 */ /* 0x000fe200000006ff */
[----:B------:R-:W-:Y:S02]  /*0490*/  FFMA.FTZ R8, R8, R87, R93 ;  /* 0x0000005708087223 */ /* 0x000fe4000001005d */
[----:B------:R-:W-:Y:S01]  /*04a0*/  FFMA.FTZ R3, R88, R9, R3 ;  /* 0x0000000958037223 */ /* 0x000fe20000010003 */
[C---:B------:R-:W-:Y:S01]  /*04b0*/  PRMT R2, R11.reuse, 0x7632, R2 ;  /* 0x000076320b027816 */ /* 0x040fe20000000002 */
[----:B------:R-:W-:Y:S02]  /*04c0*/  IMAD.U32 R11, R11, 0x10000, RZ ;  /* 0x000100000b0b7824 */ /* 0x000fe400078e00ff */
[----:B------:R-:W-:Y:S01]  /*04d0*/  FFMA.FTZ R9, R5, R0, R8 ;  /* 0x0000000005097223 */ /* 0x000fe20000010008 */
[----:B------:R-:W-:Y:S01]  /*04e0*/  PRMT R7, R7, 0x7632, R7 ;  /* 0x0000763207077816 */ /* 0x000fe20000000007 */
[----:B------:R-:W-:Y:S01]  /*04f0*/  IMAD.U32 R86, R86, 0x10000, RZ ;  /* 0x0001000056567824 */ /* 0x000fe200078e00ff */
[----:B------:R-:W-:Y:S01]  /*0500*/  SHF.L.U32 R5, R2, 0x10, RZ ;  /* 0x0000001002057819 */ /* 0x000fe200000006ff */
[----:B------:R-:W-:Y:S01]  /*0510*/  FFMA.FTZ R4, R88, R11, R9 ;  /* 0x0000000b58047223 */ /* 0x000fe20000010009 */
[----:B------:R-:W-:-:S03]  /*0520*/  SHF.L.U32 R7, R7, 0x10, RZ ;  /* 0x0000001007077819 */ /* 0x000fc600000006ff */
[----:B------:R-:W-:Y:S01]  /*0530*/  FFMA.FTZ R4, R86, R5, R4 ;  /* 0x0000000556047223 */ /* 0x000fe20000010004 */
[----:B-----5:R-:W-:Y:S01]  /*0540*/  PRMT R5, R16, 0x7632, R5 ;  /* 0x0000763210057816 */ /* 0x020fe20000000005 */
[----:B------:R-:W-:Y:S01]  /*0550*/  FFMA.FTZ R7, R86, R7, R3 ;  /* 0x0000000756077223 */ /* 0x000fe20000010003 */
[C---:B------:R-:W-:Y:S01]  /*0560*/  PRMT R6, R12.reuse, 0x7632, R6 ;  /* 0x000076320c067816 */ /* 0x040fe20000000006 */
[----:B------:R-:W-:Y:S01]  /*0570*/  IMAD.U32 R12, R12, 0x10000, RZ ;  /* 0x000100000c0c7824 */ /* 0x000fe200078e00ff */
[----:B------:R-:W-:Y:S01]  /*0580*/  SHF.L.U32 R16, R16, 0x10, RZ ;  /* 0x0000001010107819 */ /* 0x000fe200000006ff */
[----:B------:R-:W-:Y:S01]  /*0590*/  IMAD.U32 R5, R5, 0x10000, RZ ;  /* 0x0001000005057824 */ /* 0x000fe200078e00ff */
[----:B------:R-:W-:Y:S01]  /*05a0*/  SHF.L.U32 R6, R6, 0x10, RZ ;  /* 0x0000001006067819 */ /* 0x000fe200000006ff */
[----:B------:R-:W-:Y:S01]  /*05b0*/  IMAD.U32 R8, R13, 0x10000, RZ ;  /* 0x000100000d087824 */ /* 0x000fe200078e00ff */
[----:B------:R-:W-:Y:S01]  /*05c0*/  SHF.L.U32 R9, R20, 0x10, RZ ;  /* 0x0000001014097819 */ /* 0x000fe200000006ff */
[--C-:B------:R-:W-:Y:S01]  /*05d0*/  FFMA.FTZ R12, R16, R12, R7.reuse ;  /* 0x0000000c100c7223 */ /* 0x100fe20000010007 */
[----:B------:R-:W-:-:S02]  /*05e0*/  PRMT R7, R20, 0x7632, R7 ;  /* 0x0000763214077816 */ /* 0x000fc40000000007 */
[C---:B------:R-:W-:Y:S01]  /*05f0*/  PRMT R3, R17.reuse, 0x7632, R3 ;  /* 0x0000763211037816 */ /* 0x040fe20000000003 */
[----:B------:R-:W-:Y:S01]  /*0600*/  IMAD.U32 R17, R17, 0x10000, RZ ;  /* 0x0001000011117824 */ /* 0x000fe200078e00ff */
[----:B------:R-:W-:Y:S01]  /*0610*/  PRMT R13, R13, 0x7632, R13 ;  /* 0x000076320d0d7816 */ /* 0x000fe2000000000d */
[----:B------:R-:W-:Y:S01]  /*0620*/  FFMA.FTZ R6, R5, R6, R12 ;  /* 0x0000000605067223 */ /* 0x000fe2000001000c */
[----:B------:R-:W-:Y:S01]  /*0630*/  SHF.L.U32 R10, R7, 0x10, RZ ;  /* 0x00000010070a7819 */ /* 0x000fe200000006ff */
[----:B------:R-:W-:Y:S01]  /*0640*/  FFMA.FTZ R16, R16, R9, R4 ;  /* 0x0000000910107223 */ /* 0x000fe20000010004 */
[----:B------:R-:W-:Y:S01]  /*0650*/  SHF.L.U32 R3, R3, 0x10, RZ ;  /* 0x0000001003037819 */ /* 0x000fe200000006ff */
[----:B------:R-:W-:Y:S01]  /*0660*/  FFMA.FTZ R6, R17, R8, R6 ;  /* 0x0000000811067223 */ /* 0x000fe20000010006 */
[----:B------:R-:W-:Y:S01]  /*0670*/  IMAD.U32 R4, R13, 0x10000, RZ ;  /* 0x000100000d047824 */ /* 0x000fe200078e00ff */
[C---:B------:R-:W-:Y:S01]  /*0680*/  PRMT R2, R18.reuse, 0x7632, R2 ;  /* 0x0000763212027816 */ /* 0x040fe20000000002 */
[----:B------:R-:W-:Y:S01]  /*0690*/  FFMA.FTZ R16, R5, R10, R16 ;  /* 0x0000000a05107223 */ /* 0x000fe20000010010 */
[C---:B------:R-:W-:Y:S01]  /*06a0*/  PRMT R8, R21.reuse, 0x7632, R8 ;  /* 0x0000763215087816 */ /* 0x040fe20000000008 */
[----:B------:R-:W-:Y:S01]  /*06b0*/  IMAD.U32 R10, R21, 0x10000, RZ ;  /* 0x00010000150a7824 */ /* 0x000fe200078e00ff */
        /* <DEDUP_REMOVED lines=11> */
[C---:B------:R-:W-:Y:S01]  /*0770*/  PRMT R3, R22.reuse, 0x7632, R3 ;  /* 0x0000763216037816 */ /* 0x040fe20000000003 */
[----:B------:R-:W-:Y:S01]  /*0780*/  IMAD.U32 R19, R19, 0x10000, RZ ;  /* 0x0001000013137824 */ /* 0x000fe200078e00ff */
[----:B------:R-:W-:Y:S01]  /*0790*/  SHF.L.U32 R9, R22, 0x10, RZ ;  /* 0x0000001016097819 */ /* 0x000fe200000006ff */
[----:B------:R-:W-:-:S02]  /*07a0*/  IMAD.U32 R4, R15, 0x10000, RZ ;  /* 0x000100000f047824 */ /* 0x000fc400078e00ff */
[----:B------:R-:W-:Y:S01]  /*07b0*/  FFMA.FTZ R6, R2, R5, R7 ;  /* 0x0000000502067223 */ /* 0x000fe20000010007 */
[----:B------:R-:W-:Y:S02]  /*07c0*/  PRMT R15, R15, 0x7632, R15 ;  /* 0x000076320f0f7816 */ /* 0x000fe4000000000f */
[----:B------:R-:W-:Y:S01]  /*07d0*/  SHF.L.U32 R5, R3, 0x10, RZ ;  /* 0x0000001003057819 */ /* 0x000fe200000006ff */
[----:B------:R-:W-:Y:S01]  /*07e0*/  FFMA.FTZ R9, R18, R9, R11 ;  /* 0x0000000912097223 */ /* 0x000fe2000001000b */
        /* <DEDUP_REMOVED lines=9> */
[C---:B------:R-:W-:Y:S01]  /*0880*/  PRMT R7, R24.reuse, 0x7632, R7 ;  /* 0x0000763218077816 */ /* 0x040fe20000000007 */
        /* <DEDUP_REMOVED lines=13> */
[----:B------:R-:W-:Y:S01]  /*0960*/  IMAD.U32 R9, R9, 0x10000, RZ ;  /* 0x0001000009097824 */ /* 0x000fe200078e00ff */
[----:B------:R-:W-:Y:S01]  /*0970*/  PRMT R25, R25, 0x7632, R25 ;  /* 0x0000763219197816 */ /* 0x000fe20000000019 */
[----:B------:R-:W-:Y:S01]  /*0980*/  FFMA.FTZ R3, R28, R32, R5 ;  /* 0x000000201c037223 */ /* 0x000fe20000010005 */
[----:B------:R-:W-:Y:S01]  /*0990*/  SHF.L.U32 R6, R6, 0x10, RZ ;  /* 0x0000001006067819 */ /* 0x000fe200000006ff */
[----:B------:R-:W-:Y:S01]  /*09a0*/  FFMA.FTZ R5, R29, R8, R10 ;  /* 0x000000081d057223 */ /* 0x000fe2000001000a */
[----:B------:R-:W-:Y:S01]  /*09b0*/  SHF.L.U32 R25, R25, 0x10, RZ ;  /* 0x0000001019197819 */ /* 0x000fe200000006ff */
[----:B------:R-:W-:Y:S01]  /*09c0*/  FFMA.FTZ R10, R4, R9, R3 ;  /* 0x00000009040a7223 */ /* 0x000fe20000010003 */
[C---:B------:R-:W-:Y:S01]  /*09d0*/  PRMT R4, R33.reuse, 0x7632, R4 ;  /* 0x0000763221047816 */ /* 0x040fe20000000004 */
[----:B------:R-:W-:Y:S01]  /*09e0*/  IMAD.U32 R8, R33, 0x10000, RZ ;  /* 0x0001000021087824 */ /* 0x000fe200078e00ff */
        /* <DEDUP_REMOVED lines=23> */
[----:B------:R-:W-:Y:S01]  /*0b60*/  SHF.L.U32 R6, R35, 0x10, RZ ;  /* 0x0000001023067819 */ /* 0x000fe200000006ff */
[----:B------:R-:W-:Y:S01]  /*0b70*/  IMAD.U32 R27, R27, 0x10000, RZ ;  /* 0x000100001b1b7824 */ /* 0x000fe200078e00ff */
[----:B------:R-:W-:-:S02]  /*0b80*/  SHF.L.U32 R0, R0, 0x10, RZ ;  /* 0x0000001000007819 */ /* 0x000fc400000006ff */
        /* <DEDUP_REMOVED lines=14> */
[----:B------:R-:W-:Y:S01]  /*0c70*/  IMAD.U32 R9, R9, 0x10000, RZ ;  /* 0x0001000009097824 */ /* 0x000fe200078e00ff */
[----:B------:R-:W-:Y:S01]  /*0c80*/  SHF.L.U32 R8, R37, 0x10, RZ ;  /* 0x0000001025087819 */ /* 0x000fe200000006ff */
[----:B------:R-:W-:Y:S01]  /*0c90*/  FFMA.FTZ R11, R40, R11, R2 ;  /* 0x0000000b280b7223 */ /* 0x000fe20000010002 */
[----:B------:R-:W-:Y:S01]  /*0ca0*/  SHF.L.U32 R41, R41, 0x10, RZ ;  /* 0x0000001029297819 */ /* 0x000fe200000006ff */
[C---:B------:R-:W-:Y:S01]  /*0cb0*/  FFMA.FTZ R10, R4.reuse, R7, R3 ;  /* 0x00000007040a7223 */ /* 0x040fe20000010003 */
[----:B------:R-:W-:Y:S01]  /*0cc0*/  PRMT R37, R37, 0x7632, R37 ;  /* 0x0000763225257816 */ /* 0x000fe20000000025 */
[----:B------:R-:W-:Y:S01]  /*0cd0*/  FFMA.FTZ R12, R4, R9, R11 ;  /* 0x00000009040c7223 */ /* 0x000fe2000001000b */
[----:B------:R-:W-:Y:S01]  /*0ce0*/  SHF.L.U32 R5, R5, 0x10, RZ ;  /* 0x0000001005057819 */ /* 0x000fe200000006ff */
[----:B------:R-:W-:Y:S01]  /*0cf0*/  FFMA.FTZ R8, R41, R8, R10 ;  /* 0x0000000829087223 */ /* 0x000fe2000001000a */
[----:B------:R-:W-:Y:S01]  /*0d00*/  SHF.L.U32 R2, R37, 0x10, RZ ;  /* 0x0000001025027819 */ /* 0x000fe200000006ff */
[C---:B------:R-:W-:Y:S01]  /*0d10*/  IMAD.U32 R10, R45.reuse, 0x10000, RZ ;  /* 0x000100002d0a7824 */ /* 0x040fe200078e00ff */
[----:B------:R-:W-:-:S02]  /*0d20*/  PRMT R4, R45, 0x7632, R4 ;  /* 0x000076322d047816 */ /* 0x000fc40000000004 */
[C---:B------:R-:W-:Y:S01]  /*0d30*/  PRMT R6, R42.reuse, 0x7632, R6 ;  /* 0x000076322a067816 */ /* 0x040fe20000000006 */
[----:B------:R-:W-:Y:S01]  /*0d40*/  IMAD.U32 R42, R42, 0x10000, RZ ;  /* 0x000100002a2a7824 */ /* 0x000fe200078e00ff */
[C---:B------:R-:W-:Y:S01]  /*0d50*/  SHF.L.U32 R3, R38.reuse, 0x10, RZ ;  /* 0x0000001026037819 */ /* 0x040fe200000006ff */
[----:B------:R-:W-:Y:S01]  /*0d60*/  FFMA.FTZ R7, R5, R2, R8 ;  /* 0x0000000205077223 */ /* 0x000fe20000010008 */
        /* <DEDUP_REMOVED lines=23> */
[----:B------:R-:W-:Y:S02]  /*0ee0*/  FFMA.FTZ R4, R43, R4, R6 ;  /* 0x000000042b047223 */ /* 0x000fe40000010006 */
[C---:B------:R-:W-:Y:S02]  /*0ef0*/  FFMA.FTZ R3, R0.reuse, R39, R3 ;  /* 0x0000002700037223 */ /* 0x040fe40000010003 */
[----:B------:R-:W-:Y:S01]  /*0f00*/  FFMA.FTZ R4, R0, R5, R4 ;  /* 0x0000000500047223 */ /* 0x000fe20000010004 */
[----:B------:R-:W-:Y:S02]  /*0f10*/  PRMT R0, R52, 0x7632, R0 ;  /* 0x0000763234007816 */ /* 0x000fe40000000000 */
[C---:B------:R-:W-:Y:S01]  /*0f20*/  PRMT R7, R48.reuse, 0x7632, R7 ;  /* 0x0000763230077816 */ /* 0x040fe20000000007 */
[----:B------:R-:W-:Y:S01]  /*0f30*/  IMAD.U32 R48, R48, 0x10000, RZ ;  /* 0x0001000030307824 */ /* 0x000fe200078e00ff */
[----:B------:R-:W-:Y:S01]  /*0f40*/  SHF.L.U32 R52, R52, 0x10, RZ ;  /* 0x0000001034347819 */ /* 0x000fe200000006ff */
[----:B------:R-:W-:Y:S01]  /*0f50*/  IMAD.U32 R0, R0, 0x10000, RZ ;  /* 0x0001000000007824 */ /* 0x000fe200078e00ff */
[----:B------:R-:W-:-:S02]  /*0f60*/  SHF.L.U32 R7, R7, 0x10, RZ ;  /* 0x0000001007077819 */ /* 0x000fc400000006ff */
[----:B------:R-:W-:Y:S01]  /*0f70*/  PRMT R9, R56, 0x7632, R9 ;  /* 0x0000763238097816 */ /* 0x000fe20000000009 */
[----:B------:R-:W-:Y:S01]  /*0f80*/  FFMA.FTZ R3, R52, R48, R3 ;  /* 0x0000003034037223 */ /* 0x000fe20000010003 */
[----:B------:R-:W-:Y:S02]  /*0f90*/  SHF.L.U32 R11, R56, 0x10, RZ ;  /* 0x00000010380b7819 */ /* 0x000fe400000006ff */
[C---:B------:R-:W-:Y:S01]  /*0fa0*/  PRMT R2, R53.reuse, 0x7632, R2 ;  /* 0x0000763235027816 */ /* 0x040fe20000000002 */
[----:B------:R-:W-:Y:S01]  /*0fb0*/  FFMA.FTZ R10, R0, R7, R3 ;  /* 0x00000007000a7223 */ /* 0x000fe20000010003 */
[----:B------:R-:W-:Y:S02]  /*0fc0*/  SHF.L.U32 R53, R53, 0x10, RZ ;  /* 0x0000001035357819 */ /* 0x000fe400000006ff */
        /* <DEDUP_REMOVED lines=22> */
[C---:B------:R-:W-:Y:S01]  /*1130*/  SHF.L.U32 R3, R58.reuse, 0x10, RZ ;  /* 0x000000103a037819 */ /* 0x040fe200000006ff */
[----:B------:R-:W-:Y:S01]  /*1140*/  IMAD.U32 R0, R51, 0x10000, RZ ;  /* 0x0001000033007824 */ /* 0x000fe200078e00ff */
[----:B------:R-:W-:Y:S01]  /*1150*/  SHF.L.U32 R55, R55, 0x10, RZ ;  /* 0x0000001037377819 */ /* 0x000fe200000006ff */
[----:B------:R-:W-:Y:S01]  /*1160*/  FFMA.FTZ R4, R5, R50, R4 ;  /* 0x0000003205047223 */ /* 0x000fe20000010004 */
[----:B------:R-:W-:Y:S01]  /*1170*/  PRMT R2, R58, 0x7632, R2 ;  /* 0x000076323a027816 */ /* 0x000fe20000000002 */
[----:B------:R-:W-:Y:S01]  /*1180*/  FFMA.FTZ R54, R54, R3, R9 ;  /* 0x0000000336367223 */ /* 0x000fe20000010009 */
[----:B------:R-:W-:Y:S01]  /*1190*/  PRMT R51, R51, 0x7632, R51 ;  /* 0x0000763233337816 */ /* 0x000fe20000000033 */
[----:B------:R-:W-:Y:S01]  /*11a0*/  FFMA.FTZ R3, R55, R0, R4 ;  /* 0x0000000037037223 */ /* 0x000fe20000010004 */
[----:B------:R-:W-:-:S02]  /*11b0*/  SHF.L.U32 R2, R2, 0x10, RZ ;  /* 0x0000001002027819 */ /* 0x000fc400000006ff */
[----:B------:R-:W-:Y:S01]  /*11c0*/  PRMT R0, R59, 0x7632, R0 ;  /* 0x000076323b007816 */ /* 0x000fe20000000000 */
[----:B------:R-:W-:Y:S01]  /*11d0*/  IMAD.U32 R51, R51, 0x10000, RZ ;  /* 0x0001000033337824 */ /* 0x000fe200078e00ff */
[----:B------:R-:W-:Y:S01]  /*11e0*/  SHF.L.U32 R6, R6, 0x10, RZ ;  /* 0x0000001006067819 */ /* 0x000fe200000006ff */
[----:B------:R-:W-:Y:S01]  /*11f0*/  FFMA.FTZ R2, R5, R2, R54 ;  /* 0x0000000205027223 */ /* 0x000fe20000010036 */
[----:B------:R-:W-:Y:S02]  /*1200*/  SHF.L.U32 R4, R59, 0x10, RZ ;  /* 0x000000103b047819 */ /* 0x000fe400000006ff */
        /* <DEDUP_REMOVED lines=54> */
[----:B--2---:R-:W-:Y:S01]  /*1570*/  PRMT R0, R76, 0x7632, R0 ;  /* 0x000076324c007816 */ /* 0x004fe20000000000 */
[----:B------:R-:W-:Y:S01]  /*1580*/  FFMA.FTZ R3, R6, R63, R3 ;  /* 0x0000003f06037223 */ /* 0x000fe20000010003 */
[C---:B---3--:R-:W-:Y:S01]  /*1590*/  PRMT R4, R72.reuse, 0x7632, R4 ;  /* 0x0000763248047816 */ /* 0x048fe20000000004 */
[----:B------:R-:W-:Y:S01]  /*15a0*/  IMAD.U32 R72, R72, 0x10000, RZ ;  /* 0x0001000048487824 */ /* 0x000fe200078e00ff */
[----:B------:R-:W-:Y:S01]  /*15b0*/  SHF.L.U32 R76, R76, 0x10, RZ ;  /* 0x000000104c4c7819 */ /* 0x000fe200000006ff */
[----:B------:R-:W-:Y:S01]  /*15c0*/  FFMA.FTZ R2, R6, R5, R2 ;  /* 0x0000000506027223 */ /* 0x000fe20000010002 */
[C---:B----4-:R-:W-:Y:S02]  /*15d0*/  SHF.L.U32 R7, R80.reuse, 0x10, RZ ;  /* 0x0000001050077819 */ /* 0x050fe400000006ff */
[----:B------:R-:W-:Y:S01]  /*15e0*/  PRMT R6, R80, 0x7632, R6 ;  /* 0x0000763250067816 */ /* 0x000fe20000000006 */
[----:B------:R-:W-:Y:S01]  /*15f0*/  IMAD.U32 R5, R4, 0x10000, RZ ;  /* 0x0001000004057824 */ /* 0x000fe200078e00ff */
[----:B------:R-:W-:Y:S01]  /*1600*/  SHF.L.U32 R0, R0, 0x10, RZ ;  /* 0x0000001000007819 */ /* 0x000fe200000006ff */
[C---:B------:R-:W-:Y:S01]  /*1610*/  FFMA.FTZ R3, R76.reuse, R72, R3 ;  /* 0x000000484c037223 */ /* 0x040fe20000010003 */
[----:B------:R-:W-:Y:S01]  /*1620*/  FFMA.FTZ R9, R76, R7, R2 ;  /* 0x000000074c097223 */ /* 0x000fe20000010002 */
[----:B------:R-:W-:-:S02]  /*1630*/  SHF.L.U32 R7, R6, 0x10, RZ ;  /* 0x0000001006077819 */ /* 0x000fc400000006ff */
[C-C-:B------:R-:W-:Y:S01]  /*1640*/  FFMA.FTZ R6, R0.reuse, R5, R3.reuse ;  /* 0x0000000500067223 */ /* 0x140fe20000010003 */
[----:B------:R-:W-:Y:S01]  /*1650*/  PRMT R2, R77, 0x7632, R2 ;  /* 0x000076324d027816 */ /* 0x000fe20000000002 */
[C---:B------:R-:W-:Y:S01]  /*1660*/  IMAD.U32 R4, R73.reuse, 0x10000, RZ ;  /* 0x0001000049047824 */ /* 0x040fe200078e00ff */
[----:B------:R-:W-:Y:S02]  /*1670*/  PRMT R3, R73, 0x7632, R3 ;  /* 0x0000763249037816 */ /* 0x000fe40000000003 */
[----:B------:R-:W-:Y:S01]  /*1680*/  SHF.L.U32 R77, R77, 0x10, RZ ;  /* 0x000000104d4d7819 */ /* 0x000fe200000006ff */
[----:B------:R-:W-:Y:S01]  /*1690*/  FFMA.FTZ R7, R0, R7, R9 ;  /* 0x0000000700077223 */ /* 0x000fe20000010009 */
[----:B------:R-:W-:Y:S01]  /*16a0*/  SHF.L.U32 R0, R81, 0x10, RZ ;  /* 0x0000001051007819 */ /* 0x000fe200000006ff */
[----:B------:R-:W-:Y:S01]  /*16b0*/  IMAD.U32 R3, R3, 0x10000, RZ ;  /* 0x0001000003037824 */ /* 0x000fe200078e00ff */
[----:B------:R-:W-:Y:S01]  /*16c0*/  SHF.L.U32 R2, R2, 0x10, RZ ;  /* 0x0000001002027819 */ /* 0x000fe200000006ff */
[----:B------:R-:W-:Y:S01]  /*16d0*/  FFMA.FTZ R5, R77, R4, R6 ;  /* 0x000000044d057223 */ /* 0x000fe20000010006 */
[----:B------:R-:W-:Y:S01]  /*16e0*/  PRMT R81, R81, 0x7632, R81 ;  /* 0x0000763251517816 */ /* 0x000fe20000000051 */
[----:B------:R-:W-:-:S02]  /*16f0*/  FFMA.FTZ R77, R77, R0, R7 ;  /* 0x000000004d4d7223 */ /* 0x000fc40000010007 */
[----:B------:R-:W-:Y:S01]  /*1700*/  FFMA.FTZ R7, R2, R3, R5 ;  /* 0x0000000302077223 */ /* 0x000fe20000010005 */
[----:B------:R-:W-:Y:S01]  /*1710*/  SHF.L.U32 R5, R74, 0x10, RZ ;  /* 0x000000104a057819 */ /* 0x000fe200000006ff */
[C---:B------:R-:W-:Y:S01]  /*1720*/  IMAD.U32 R0, R78.reuse, 0x10000, RZ ;  /* 0x000100004e007824 */ /* 0x040fe200078e00ff */
[----:B------:R-:W-:Y:S02]  /*1730*/  SHF.L.U32 R81, R81, 0x10, RZ ;  /* 0x0000001051517819 */ /* 0x000fe400000006ff */
[----:B------:R-:W-:Y:S02]  /*1740*/  PRMT R78, R78, 0x7632, R78 ;  /* 0x000076324e4e7816 */ /* 0x000fe4000000004e */
[----:B------:R-:W-:Y:S01]  /*1750*/  PRMT R74, R74, 0x7632, R74 ;  /* 0x000076324a4a7816 */ /* 0x000fe2000000004a */
[----:B------:R-:W-:Y:S01]  /*1760*/  FFMA.FTZ R7, R0, R5, R7 ;  /* 0x0000000500077223 */ /* 0x000fe20000010007 */
[----:B------:R-:W-:Y:S01]  /*1770*/  FFMA.FTZ R77, R2, R81, R77 ;  /* 0x00000051024d7223 */ /* 0x000fe2000001004d */
[C---:B------:R-:W-:Y:S01]  /*1780*/  PRMT R6, R82.reuse, 0x7632, R6 ;  /* 0x0000763252067816 */ /* 0x040fe20000000006 */
[----:B------:R-:W-:Y:S01]  /*1790*/  IMAD.U32 R9, R82, 0x10000, RZ ;  /* 0x0001000052097824 */ /* 0x000fe200078e00ff */
[----:B------:R-:W-:-:S02]  /*17a0*/  SHF.L.U32 R5, R74, 0x10, RZ ;  /* 0x000000104a057819 */ /* 0x000fc400000006ff */
[----:B------:R-:W-:Y:S01]  /*17b0*/  SHF.L.U32 R78, R78, 0x10, RZ ;  /* 0x000000104e4e7819 */ /* 0x000fe200000006ff */
[----:B------:R-:W-:Y:S01]  /*17c0*/  FFMA.FTZ R8, R0, R9, R77 ;  /* 0x0000000900087223 */ /* 0x000fe2000001004d */
[----:B------:R-:W-:Y:S01]  /*17d0*/  PRMT R3, R79, 0x7632, R3 ;  /* 0x000076324f037816 */ /* 0x000fe20000000003 */
[----:B------:R-:W-:Y:S01]  /*17e0*/  IMAD.U32 R4, R75, 0x10000, RZ ;  /* 0x000100004b047824 */ /* 0x000fe200078e00ff */
[----:B------:R-:W-:Y:S01]  /*17f0*/  SHF.L.U32 R79, R79, 0x10, RZ ;  /* 0x000000104f4f7819 */ /* 0x000fe200000006ff */
[----:B------:R-:W-:Y:S01]  /*1800*/  FFMA.FTZ R0, R78, R5, R7 ;  /* 0x000000054e007223 */ /* 0x000fe20000010007 */
        /* <DEDUP_REMOVED lines=9> */
[----:B------:R-:W-:Y:S02]  /*18a0*/  FFMA.FTZ R11, R79, R6, R11 ;  /* 0x000000064f0b7223 */ /* 0x000fe4000001000b */
[C---:B------:R-:W-:Y:S02]  /*18b0*/  FFMA.FTZ R0, R3.reuse, R2, R0 ;  /* 0x0000000203007223 */ /* 0x040fe40000010000 */
[----:B------:R-:W-:-:S03]  /*18c0*/  FFMA.FTZ R4, R3, R4, R11 ;  /* 0x0000000403047223 */ /* 0x000fc6000001000b */
[----:B------:R-:W0:Y:S04]  /*18d0*/  SHFL.BFLY PT, R3, R0, 0x10, 0x1f ;  /* 0x0e001f0000037f89 */ /* 0x000e2800000e0000 */
[----:B------:R-:W1:Y:S01]  /*18e0*/  SHFL.BFLY PT, R5, R4, 0x10, 0x1f ;  /* 0x0e001f0004057f89 */ /* 0x000e6200000e0000 */
[----:B0-----:R-:W-:Y:S01]  /*18f0*/  FADD.FTZ R3, R0, R3 ;  /* 0x0000000300037221 */ /* 0x001fe20000010000 */
[----:B-1----:R-:W-:-:S04]  /*1900*/  FADD.FTZ R6, R4, R5 ;  /* 0x0000000504067221 */ /* 0x002fc80000010000 */
[----:B------:R-:W0:Y:S04]  /*1910*/  SHFL.BFLY PT, R2, R3, 0x8, 0x1f ;  /* 0x0d001f0003027f89 */ /* 0x000e2800000e0000 */
[----:B------:R-:W1:Y:S01]  /*1920*/  SHFL.BFLY PT, R5, R6, 0x8, 0x1f ;  /* 0x0d001f0006057f89 */ /* 0x000e6200000e0000 */
[----:B0-----:R-:W-:Y:S01]  /*1930*/  FADD.FTZ R2, R3, R2 ;  /* 0x0000000203027221 */ /* 0x001fe20000010000 */
[----:B-1----:R-:W-:-:S04]  /*1940*/  FADD.FTZ R7, R6, R5 ;  /* 0x0000000506077221 */ /* 0x002fc80000010000 */
[----:B------:R-:W0:Y:S04]  /*1950*/  SHFL.BFLY PT, R5, R2, 0x4, 0x1f ;  /* 0x0c801f0002057f89 */ /* 0x000e2800000e0000 */
[----:B------:R-:W1:Y:S01]  /*1960*/  SHFL.BFLY PT, R8, R7, 0x4, 0x1f ;  /* 0x0c801f0007087f89 */ /* 0x000e6200000e0000 */
[----:B0-----:R-:W-:-:S05]  /*1970*/  FADD.FTZ R5, R2, R5 ;  /* 0x0000000502057221 */ /* 0x001fca0000010000 */
[----:B------:R-:W0:Y:S01]  /*1980*/  SHFL.BFLY PT, R0, R5, 0x2, 0x1f ;  /* 0x0c401f0005007f89 */ /* 0x000e2200000e0000 */
[----:B-1----:R-:W-:-:S05]  /*1990*/  FADD.FTZ R8, R7, R8 ;  /* 0x0000000807087221 */ /* 0x002fca0000010000 */
[----:B------:R-:W1:Y:S01]  /*19a0*/  SHFL.BFLY PT, R9, R8, 0x2, 0x1f ;  /* 0x0c401f0008097f89 */ /* 0x000e6200000e0000 */
[----:B------:R-:W2:Y:S01]  /*19b0*/  S2UR UR5, SR_CgaCtaId ;  /* 0x00000000000579c3 */ /* 0x000ea20000008800 */
[----:B0-----:R-:W-:-:S05]  /*19c0*/  FADD.FTZ R4, R5, R0 ;  /* 0x0000000005047221 */ /* 0x001fca0000010000 */
[----:B------:R-:W0:Y:S01]  /*19d0*/  SHFL.BFLY PT, R3, R4, 0x1, 0x1f ;  /* 0x0c201f0004037f89 */ /* 0x000e2200000e0000 */
[----:B-1----:R-:W-:Y:S01]  /*19e0*/  FADD.FTZ R9, R8, R9 ;  /* 0x0000000908097221 */ /* 0x002fe20000010000 */
[----:B------:R-:W-:-:S04]  /*19f0*/  LOP3.LUT P0, R0, R85, 0x1f, RZ, 0xc0, !PT ;  /* 0x0000001f55007812 */ /* 0x000fc8000780c0ff */
[----:B------:R-:W1:Y:S01]  /*1a00*/  SHFL.BFLY PT, R6, R9, 0x1, 0x1f ;  /* 0x0c201f0009067f89 */ /* 0x000e6200000e0000 */
[----:B------:R-:W-:Y:S01]  /*1a10*/  UMOV UR4, 0x400 ;  /* 0x0000040000047882 */ /* 0x000fe20000000000 */
[----:B------:R-:W-:Y:S01]  /*1a20*/  ISETP.NE.AND P1, PT, R0, RZ, PT ;  /* 0x000000ff0000720c */ /* 0x000fe20003f25270 */
[----:B--2---:R-:W-:Y:S01]  /*1a30*/  ULEA UR4, UR5, UR4, 0x18 ;  /* 0x0000000405047291 */ /* 0x004fe2000f8ec0ff */
[----:B------:R-:W-:-:S04]  /*1a40*/  SHF.R.U32.HI R0, RZ, 0x3, R85 ;  /* 0x00000003ff007819 */ /* 0x000fc80000011655 */
[----:B------:R-:W-:Y:S01]  /*1a50*/  LOP3.LUT R0, R0, 0xc, RZ, 0xc0, !PT ;  /* 0x0000000c00007812 */ /* 0x000fe200078ec0ff */
[----:B0-----:R-:W-:-:S05]  /*1a60*/  FADD.FTZ R3, R4, R3 ;  /* 0x0000000304037221 */ /* 0x001fca0000010000 */
[----:B------:R0:W-:Y:S01]  /*1a70*/  @!P0 STS [R0+UR4], R3 ;  /* 0x0000000300008988 */ /* 0x0001e20008000804 */
[----:B------:R-:W-:Y:S01]  /*1a80*/  ISETP.NE.AND P0, PT, R85, RZ, PT ;  /* 0x000000ff5500720c */ /* 0x000fe20003f05270 */
[----:B-1----:R-:W-:Y:S01]  /*1a90*/  FADD.FTZ R5, R9, R6 ;  /* 0x0000000609057221 */ /* 0x002fe20000010000 */
[----:B------:R-:W-:Y:S04]  /*1aa0*/  BSSY.RECONVERGENT B0, `(.L_x_50) ;  /* 0x0000012000007945 */ /* 0x000fe80003800200 */
[----:B------:R0:W-:Y:S01]  /*1ab0*/  @!P1 STS [R0+UR4+0x10], R5 ;  /* 0x0000100500009988 */ /* 0x0001e20008000804 */
[----:B------:R-:W-:Y:S06]  /*1ac0*/  BAR.SYNC.DEFER_BLOCKING 0x0 ;  /* 0x0000000000007b1d */ /* 0x000fec0000010000 */
[----:B------:R-:W-:Y:S05]  /*1ad0*/  @P0 BRA `(.L_x_51) ;  /* 0x0000000000380947 */ /* 0x000fea0003800000 */
[----:B0-----:R-:W0:Y:S01]  /*1ae0*/  LDS.128 R4, [UR4] ;  /* 0x00000004ff047984 */ /* 0x001e220008000c00 */
[----:B------:R-:W1:Y:S03]  /*1af0*/  LDC.64 R2, c[0x0][0x380] ;  /* 0x0000e000ff027b82 */ /* 0x000e660000000a00 */
[----:B------:R-:W2:Y:S01]  /*1b00*/  LDS.128 R8, [UR4+0x10] ;  /* 0x00001004ff087984 */ /* 0x000ea20008000c00 */
[----:B-1----:R-:W-:-:S04]  /*1b10*/  IMAD.WIDE.U32 R84, R84, 0x4, R2 ;  /* 0x0000000454547825 */ /* 0x002fc800078e0002 */
[----:B0-----:R-:W-:Y:S01]  /*1b20*/  FADD.FTZ R4, RZ, R4 ;  /* 0x00000004ff047221 */ /* 0x001fe20000010000 */
[----:B--2---:R-:W-:-:S03]  /*1b30*/  FADD.FTZ R8, RZ, R8 ;  /* 0x00000008ff087221 */ /* 0x004fc60000010000 */
[----:B------:R-:W-:Y:S01]  /*1b40*/  FADD.FTZ R5, R4, R5 ;  /* 0x0000000504057221 */ /* 0x000fe20000010000 */
[----:B------:R-:W-:-:S03]  /*1b50*/  FADD.FTZ R9, R8, R9 ;  /* 0x0000000908097221 */ /* 0x000fc60000010000 */
[----:B------:R-:W-:Y:S01]  /*1b60*/  FADD.FTZ R6, R5, R6 ;  /* 0x0000000605067221 */ /* 0x000fe20000010000 */
[----:B------:R-:W-:-:S03]  /*1b70*/  FADD.FTZ R10, R9, R10 ;  /* 0x0000000a090a7221 */ /* 0x000fc60000010000 */
[----:B------:R-:W-:Y:S01]  /*1b80*/  FADD.FTZ R7, R6, R7 ;  /* 0x0000000706077221 */ /* 0x000fe20000010000 */
[----:B------:R-:W-:-:S04]  /*1b90*/  FADD.FTZ R11, R10, R11 ;  /* 0x0000000b0a0b7221 */ /* 0x000fc80000010000 */
[----:B------:R1:W-:Y:S04]  /*1ba0*/  STG.E desc[UR6][R84.64], R7 ;  /* 0x0000000754007986 */ /* 0x0003e8000c101906 */
[----:B------:R1:W-:Y:S02]  /*1bb0*/  STG.E desc[UR6][R84.64+0x600], R11 ;  /* 0x0006000b54007986 */ /* 0x0003e4000c101906 */
.L_x_51:
[----:B------:R-:W-:Y:S05]  /*1bc0*/  BSYNC.RECONVERGENT B0 ;  /* 0x0000000000007941 */ /* 0x000fea0003800200 */
.L_x_50:
[----:B------:R-:W-:Y:S01]  /*1bd0*/  PREEXIT ;  /* 0x000000000000782d */ /* 0x000fe20000000000 */
[----:B------:R-:W-:Y:S05]  /*1be0*/  EXIT ;  /* 0x000000000000794d */ /* 0x000fea0003800000 */
.L_x_52:
        /* <DEDUP_REMOVED lines=9> */
.L_x_126:


//--------------------- .text._Z31router_gemm_kernel_float_outputI13__nv_bfloat16Li128ELi8ELi1ELi384ELi7168EEvPfPKT_S4_ --------------------------
	.section	.text._Z31router_gemm_kernel_float_outputI13__nv_bfloat16Li128ELi8ELi1ELi384ELi7168EEvPfPKT_S4_,"ax",@progbits
	.align	128
        .global         _Z31router_gemm_kernel_float_outputI13__nv_bfloat16Li128ELi8ELi1ELi384ELi7168EEvPfPKT_S4_
        .type           _Z31router_gemm_kernel_float_outputI13__nv_bfloat16Li128ELi8ELi1ELi384ELi7168EEvPfPKT_S4_,@function
        .size           _Z31router_gemm_kernel_float_outputI13__nv_bfloat16Li128ELi8ELi1ELi384ELi7168EEvPfPKT_S4_,(.L_x_127 - _Z31router_gemm_kernel_float_outputI13__nv_bfloat16Li128ELi8ELi1ELi384ELi7168EEvPfPKT_S4_)
        .other          _Z31router_gemm_kernel_float_outputI13__nv_bfloat16Li128ELi8ELi1ELi384ELi7168EEvPfPKT_S4_,@"STO_CUDA_ENTRY STV_DEFAULT"
_Z31router_gemm_kernel_float_outputI13__nv_bfloat16Li128ELi8ELi1ELi384ELi7168EEvPfPKT_S4_:
.text._Z31router_gemm_kernel_float_outputI13__nv_bfloat16Li128ELi8ELi1ELi384ELi7168EEvPfPKT_S4_:
        /* <DEDUP_REMOVED lines=24> */
[----:B------:R0:W5:Y:S04]  /*0180*/  LDG.E.128 R8, desc[UR6][R60.64+0x3000] ;  /* 0x003000063c087981 */ /* 0x000168000c1e1d00 */
[----:B------:R-:W5:Y:S01]  /*0190*/  LDG.E.128 R4, desc[UR6][R4.64+0x3000] ;  /* 0x0030000604047981 */ /* 0x000f62000c1e1d00 */
[C---:B--2---:R-:W-:Y:S01]  /*01a0*/  PRMT R3, R56.reuse, 0x7632, R3 ;  /* 0x0000763238037816 */ /* 0x044fe20000000003 */
[----:B0-----:R-:W-:Y:S01]  /*01b0*/  IMAD.U32 R61, R56, 0x10000, RZ ;  /* 0x00010000383d7824 */ /* 0x001fe200078e00ff */
[----:B---3--:R-:W-:-:S02]  /*01c0*/  PRMT R56, R52, 0x7632, R56 ;  /* 0x0000763234387816 */ /* 0x008fc40000000038 */
[----:B------:R-:W-:Y:S01]  /*01d0*/  SHF.L.U32 R52, R52, 0x10, RZ ;  /* 0x0000001034347819 */ /* 0x000fe200000006ff */
[----:B------:R-:W-:Y:S01]  /*01e0*/  IMAD.U32 R3, R3, 0x10000, RZ ;  /* 0x0001000003037824 */ /* 0x000fe200078e00ff */
[----:B------:R-:W-:-:S03]  /*01f0*/  SHF.L.U32 R56, R56, 0x10, RZ ;  /* 0x0000001038387819 */ /* 0x000fc600000006ff */
[----:B------:R-:W-:Y:S01]  /*0200*/  FFMA.FTZ R60, R52, R61, RZ ;  /* 0x0000003d343c7223 */ /* 0x000fe200000100ff */
[----:B------:R-:W-:Y:S01]  /*0210*/  IMAD.U32 R61, R57, 0x10000, RZ ;  /* 0x00010000393d7824 */ /* 0x000fe200078e00ff */
[----:B------:R-:W-:Y:S02]  /*0220*/  SHF.L.U32 R52, R53, 0x10, RZ ;  /* 0x0000001035347819 */ /* 0x000fe400000006ff */
[----:B------:R-:W-:Y:S01]  /*0230*/  FFMA.FTZ R3, R56, R3, R60 ;  /* 0x0000000338037223 */ /* 0x000fe2000001003c */
[----:B------:R-:W-:Y:S02]  /*0240*/  PRMT R57, R57, 0x7632, R57 ;  /* 0x0000763239397816 */ /* 0x000fe40000000039 */
[----:B------:R-:W-:Y:S01]  /*0250*/  PRMT R53, R53, 0x7632, R53 ;  /* 0x0000763235357816 */ /* 0x000fe20000000035 */
[----:B------:R-:W-:Y:S02]  /*0260*/  FFMA.FTZ R3, R52, R61, R3 ;  /* 0x0000003d34037223 */ /* 0x000fe40000010003 */
[----:B------:R-:W-:Y:S01]  /*0270*/  IMAD.U32 R52, R57, 0x10000, RZ ;  /* 0x0001000039347824 */ /* 0x000fe200078e00ff */
[----:B------:R-:W-:-:S02]  /*0280*/  SHF.L.U32 R60, R53, 0x10, RZ ;  /* 0x00000010353c7819 */ /* 0x000fc400000006ff */
[C---:B------:R-:W-:Y:S01]  /*0290*/  PRMT R56, R58.reuse, 0x7632, R56 ;  /* 0x000076323a387816 */ /* 0x040fe20000000038 */
[----:B------:R-:W-:Y:S01]  /*02a0*/  IMAD.U32 R58, R58, 0x10000, RZ ;  /* 0x000100003a3a7824 */ /* 0x000fe200078e00ff */
[----:B------:R-:W-:Y:S01]  /*02b0*/  PRMT R53, R54, 0x7632, R53 ;  /* 0x0000763236357816 */ /* 0x000fe20000000035 */
[----:B------:R-:W-:Y:S01]  /*02c0*/  FFMA.FTZ R52, R60, R52, R3 ;  /* 0x000000343c347223 */ /* 0x000fe20000010003 */
[----:B------:R-:W-:Y:S01]  /*02d0*/  SHF.L.U32 R57, R54, 0x10, RZ ;  /* 0x0000001036397819 */ /* 0x000fe200000006ff */
[----:B------:R-:W-:Y:S01]  /*02e0*/  IMAD.U32 R56, R56, 0x10000, RZ ;  /* 0x0001000038387824 */ /* 0x000fe200078e00ff */
[----:B------:R-:W-:-:S03]  /*02f0*/  SHF.L.U32 R53, R53, 0x10, RZ ;  /* 0x0000001035357819 */ /* 0x000fc600000006ff */
[----:B------:R-:W-:Y:S01]  /*0300*/  FFMA.FTZ R58, R57, R58, R52 ;  /* 0x0000003a393a7223 */ /* 0x000fe20000010034 */
        /* <DEDUP_REMOVED lines=8> */
[C---:B----4-:R-:W-:Y:S01]  /*0390*/  PRMT R54, R44.reuse, 0x7632, R54 ;  /* 0x000076322c367816 */ /* 0x050fe20000000036 */
[----:B------:R-:W-:Y:S01]  /*03a0*/  IMAD.U32 R44, R44, 0x10000, RZ ;  /* 0x000100002c2c7824 */ /* 0x000fe200078e00ff */
[C---:B-----5:R-:W-:Y:S01]  /*03b0*/  PRMT R3, R48.reuse, 0x7632, R3 ;  /* 0x0000763230037816 */ /* 0x060fe20000000003 */
        /* <DEDUP_REMOVED lines=13> */
[----:B------:R-:W-:Y:S01]  /*0490*/  PRMT R3, R50, 0x7632, R3 ;  /* 0x0000763232037816 */ /* 0x000fe20000000003 */
[C---:B------:R-:W-:Y:S01]  /*04a0*/  IMAD.U32 R53, R46.reuse, 0x10000, RZ ;  /* 0x000100002e357824 */ /* 0x040fe200078e00ff */
[----:B------:R-:W-:Y:S01]  /*04b0*/  PRMT R45, R46, 0x7632, R45 ;  /* 0x000076322e2d7816 */ /* 0x000fe2000000002d */
[----:B------:R-:W-:Y:S01]  /*04c0*/  FFMA.FTZ R49, R49, R44, R48 ;  /* 0x0000002c31317223 */ /* 0x000fe20000010030 */
[----:B------:R-:W-:Y:S02]  /*04d0*/  SHF.L.U32 R50, R50, 0x10, RZ ;  /* 0x0000001032327819 */ /* 0x000fe400000006ff */
[----:B------:R-:W-:Y:S01]  /*04e0*/  SHF.L.U32 R3, R3, 0x10, RZ ;  /* 0x0000001003037819 */ /* 0x000fe200000006ff */
[----:B------:R-:W-:Y:S02]  /*04f0*/  IMAD.U32 R46, R45, 0x10000, RZ ;  /* 0x000100002d2e7824 */ /* 0x000fe400078e00ff */
[----:B------:R-:W-:Y:S01]  /*0500*/  FFMA.FTZ R50, R50, R53, R49 ;  /* 0x0000003532327223 */ /* 0x000fe20000010031 */
[----:B------:R-:W-:Y:S01]  /*0510*/  IMAD.U32 R45, R47, 0x10000, RZ ;  /* 0x000100002f2d7824 */ /* 0x000fe200078e00ff */
[----:B------:R-:W-:-:S02]  /*0520*/  SHF.L.U32 R44, R51, 0x10, RZ ;  /* 0x00000010332c7819 */ /* 0x000fc400000006ff */
[----:B------:R-:W-:Y:S01]  /*0530*/  FFMA.FTZ R3, R3, R46, R50 ;  /* 0x0000002e03037223 */ /* 0x000fe20000010032 */
[----:B------:R-:W-:Y:S02]  /*0540*/  PRMT R47, R47, 0x7632, R47 ;  /* 0x000076322f2f7816 */ /* 0x000fe4000000002f */
[----:B------:R-:W-:Y:S01]  /*0550*/  PRMT R51, R51, 0x7632, R51 ;  /* 0x0000763233337816 */ /* 0x000fe20000000033 */
[----:B------:R-:W-:Y:S02]  /*0560*/  FFMA.FTZ R46, R44, R45, R3 ;  /* 0x0000002d2c2e7223 */ /* 0x000fe40000010003 */
[----:B------:R-:W-:Y:S01]  /*0570*/  IMAD.U32 R44, R47, 0x10000, RZ ;  /* 0x000100002f2c7824 */ /* 0x000fe200078e00ff */
[----:B------:R-:W-:Y:S02]  /*0580*/  SHF.L.U32 R51, R51, 0x10, RZ ;  /* 0x0000001033337819 */ /* 0x000fe400000006ff */
[C---:B------:R-:W-:Y:S01]  /*0590*/  PRMT R47, R36.reuse, 0x7632, R47 ;  /* 0x00007632242f7816 */ /* 0x040fe2000000002f */
[----:B------:R-:W-:Y:S01]  /*05a0*/  IMAD.U32 R36, R36, 0x10000, RZ ;  /* 0x0001000024247824 */ /* 0x000fe200078e00ff */
[C---:B------:R-:W-:Y:S01]  /*05b0*/  PRMT R3, R40.reuse, 0x7632, R3 ;  /* 0x0000763228037816 */ /* 0x040fe20000000003 */
        /* <DEDUP_REMOVED lines=125> */
[----:B------:R-:W-:Y:S01]  /*0d90*/  PRMT R15, R4, 0x7632, R15 ;  /* 0x00007632040f7816 */ /* 0x000fe2000000000f */
[----:B------:R-:W-:Y:S01]  /*0da0*/  IMAD.U32 R13, R8, 0x10000, RZ ;  /* 0x00010000080d7824 */ /* 0x000fe200078e00ff */
[----:B------:R-:W-:Y:S01]  /*0db0*/  SHF.L.U32 R4, R4, 0x10, RZ ;  /* 0x0000001004047819 */ /* 0x000fe200000006ff */
[----:B------:R-:W-:Y:S01]  /*0dc0*/  FFMA.FTZ R12, R19, R12, R14 ;  /* 0x0000000c130c7223 */ /* 0x000fe2000001000e */
[----:B------:R-:W-:-:S02]  /*0dd0*/  PRMT R3, R8, 0x7632, R3 ;  /* 0x0000763208037816 */ /* 0x000fc40000000003 */
[----:B------:R-:W-:Y:S01]  /*0de0*/  SHF.L.U32 R8, R15, 0x10, RZ ;  /* 0x000000100f087819 */ /* 0x000fe200000006ff */
[----:B------:R-:W-:Y:S01]  /*0df0*/  FFMA.FTZ R16, R13, R4, R12 ;  /* 0x000000040d107223 */ /* 0x000fe2000001000c */
[----:B------:R-:W-:Y:S02]  /*0e00*/  SHF.L.U32 R3, R3, 0x10, RZ ;  /* 0x0000001003037819 */ /* 0x000fe400000006ff */
[----:B------:R-:W-:Y:S01]  /*0e10*/  PRMT R4, R9, 0x7632, R4 ;  /* 0x0000763209047816 */ /* 0x000fe20000000004 */
[C---:B------:R-:W-:Y:S01]  /*0e20*/  IMAD.U32 R14, R5.reuse, 0x10000, RZ ;  /* 0x00010000050e7824 */ /* 0x040fe200078e00ff */
[----:B------:R-:W-:Y:S01]  /*0e30*/  PRMT R12, R5, 0x7632, R12 ;  /* 0x00007632050c7816 */ /* 0x000fe2000000000c */
[----:B------:R-:W-:Y:S01]  /*0e40*/  FFMA.FTZ R8, R3, R8, R16 ;  /* 0x0000000803087223 */ /* 0x000fe20000010010 */
[----:B------:R-:W-:Y:S01]  /*0e50*/  SHF.L.U32 R9, R9, 0x10, RZ ;  /* 0x0000001009097819 */ /* 0x000fe200000006ff */
[----:B------:R-:W-:Y:S01]  /*0e60*/  IMAD.U32 R4, R4, 0x10000, RZ ;  /* 0x0001000004047824 */ /* 0x000fe200078e00ff */
[----:B------:R-:W-:-:S03]  /*0e70*/  SHF.L.U32 R5, R12, 0x10, RZ ;  /* 0x000000100c057819 */ /* 0x000fc600000006ff */
[--C-:B------:R-:W-:Y:S01]  /*0e80*/  FFMA.FTZ R13, R9, R14, R8.reuse ;  /* 0x0000000e090d7223 */ /* 0x100fe20000010008 */
[----:B------:R-:W-:Y:S02]  /*0e90*/  PRMT R3, R10, 0x7632, R3 ;  /* 0x000076320a037816 */ /* 0x000fe40000000003 */
[----:B------:R-:W-:Y:S01]  /*0ea0*/  PRMT R8, R6, 0x7632, R8 ;  /* 0x0000763206087816 */ /* 0x000fe20000000008 */
[----:B------:R-:W-:Y:S01]  /*0eb0*/  FFMA.FTZ R5, R4, R5, R13 ;  /* 0x0000000504057223 */ /* 0x000fe2000001000d */
[----:B------:R-:W-:Y:S02]  /*0ec0*/  SHF.L.U32 R9, R6, 0x10, RZ ;  /* 0x0000001006097819 */ /* 0x000fe400000006ff */
[----:B------:R-:W-:Y:S01]  /*0ed0*/  SHF.L.U32 R10, R10, 0x10, RZ ;  /* 0x000000100a0a7819 */ /* 0x000fe200000006ff */
[----:B------:R-:W-:Y:S01]  /*0ee0*/  IMAD.U32 R8, R8, 0x10000, RZ ;  /* 0x0001000008087824 */ /* 0x000fe200078e00ff */
[----:B------:R-:W-:-:S03]  /*0ef0*/  SHF.L.U32 R3, R3, 0x10, RZ ;  /* 0x0000001003037819 */ /* 0x000fc600000006ff */
[--C-:B------:R-:W-:Y:S01]  /*0f00*/  FFMA.FTZ R10, R10, R9, R5.reuse ;  /* 0x000000090a0a7223 */ /* 0x100fe20000010005 */
[----:B------:R-:W-:Y:S01]  /*0f10*/  PRMT R4, R11, 0x7632, R4 ;  /* 0x000076320b047816 */ /* 0x000fe20000000004 */
[----:B------:R-:W-:Y:S01]  /*0f20*/  IMAD.U32 R6, R7, 0x10000, RZ ;  /* 0x0001000007067824 */ /* 0x000fe200078e00ff */
[----:B------:R-:W-:Y:S01]  /*0f30*/  SHF.L.U32 R11, R11, 0x10, RZ ;  /* 0x000000100b0b7819 */ /* 0x000fe200000006ff */
[----:B------:R-:W-:Y:S01]  /*0f40*/  FFMA.FTZ R8, R3, R8, R10 ;  /* 0x0000000803087223 */ /* 0x000fe2000001000a */
[----:B------:R-:W-:Y:S02]  /*0f50*/  PRMT R5, R7, 0x7632, R5 ;  /* 0x0000763207057816 */ /* 0x000fe40000000005 */
[----:B------:R-:W-:Y:S01]  /*0f60*/  SHF.L.U32 R4, R4, 0x10, RZ ;  /* 0x0000001004047819 */ /* 0x000fe200000006ff */
[----:B------:R-:W-:Y:S01]  /*0f70*/  FFMA.FTZ R11, R11, R6, R8 ;  /* 0x000000060b0b7223 */ /* 0x000fe20000010008 */
[----:B------:R-:W-:-:S05]  /*0f80*/  SHF.L.U32 R5, R5, 0x10, RZ ;  /* 0x0000001005057819 */ /* 0x000fca00000006ff */
[----:B------:R-:W-:-:S05]  /*0f90*/  FFMA.FTZ R4, R4, R5, R11 ;  /* 0x0000000504047223 */ /* 0x000fca000001000b */
[----:B------:R-:W0:Y:S02]  /*0fa0*/  SHFL.BFLY PT, R3, R4, 0x10, 0x1f ;  /* 0x0e001f0004037f89 */ /* 0x000e2400000e0000 */
[----:B0-----:R-:W-:-:S05]  /*0fb0*/  FADD.FTZ R3, R4, R3 ;  /* 0x0000000304037221 */ /* 0x001fca0000010000 */
[----:B------:R-:W0:Y:S02]  /*0fc0*/  SHFL.BFLY PT, R6, R3, 0x8, 0x1f ;  /* 0x0d001f0003067f89 */ /* 0x000e2400000e0000 */
[----:B0-----:R-:W-:-:S05]  /*0fd0*/  FADD.FTZ R6, R3, R6 ;  /* 0x0000000603067221 */ /* 0x001fca0000010000 */
[----:B------:R-:W0:Y:S01]  /*0fe0*/  SHFL.BFLY PT, R5, R6, 0x4, 0x1f ;  /* 0x0c801f0006057f89 */ /* 0x000e2200000e0000 */
[----:B------:R-:W-:Y:S01]  /*0ff0*/  LOP3.LUT P0, RZ, R2, 0x1f, RZ, 0xc0, !PT ;  /* 0x0000001f02ff7812 */ /* 0x000fe2000780c0ff */
[----:B0-----:R-:W-:-:S05]  /*1000*/  FADD.FTZ R5, R6, R5 ;  /* 0x0000000506057221 */ /* 0x001fca0000010000 */
[----:B------:R-:W0:Y:S07]  /*1010*/  SHFL.BFLY PT, R8, R5, 0x2, 0x1f ;  /* 0x0c401f0005087f89 */ /* 0x000e2e00000e0000 */
[----:B------:R-:W1:Y:S01]  /*1020*/  @!P0 S2R R9, SR_CgaCtaId ;  /* 0x0000000000098919 */ /* 0x000e620000008800 */
[----:B0-----:R-:W-:-:S05]  /*1030*/  FADD.FTZ R8, R5, R8 ;  /* 0x0000000805087221 */ /* 0x001fca0000010000 */
[----:B------:R-:W0:Y:S01]  /*1040*/  SHFL.BFLY PT, R7, R8, 0x1, 0x1f ;  /* 0x0c201f0008077f89 */ /* 0x000e2200000e0000 */
[----:B------:R-:W-:-:S04]  /*1050*/  @!P0 MOV R4, 0x400 ;  /* 0x0000040000048802 */ /* 0x000fc80000000f00 */
[----:B-1----:R-:W-:-:S04]  /*1060*/  @!P0 LEA R9, R9, R4, 0x18 ;  /* 0x0000000409098211 */ /* 0x002fc800078ec0ff */
[----:B------:R-:W-:Y:S01]  /*1070*/  @!P0 LEA.HI R4, R2, R9, RZ, 0x1d ;  /* 0x0000000902048211 */ /* 0x000fe200078fe8ff */
[----:B0-----:R-:W-:-:S05]  /*1080*/  FADD.FTZ R7, R8, R7 ;  /* 0x0000000708077221 */ /* 0x001fca0000010000 */
[----:B------:R0:W-:Y:S01]  /*1090*/  @!P0 STS [R4], R7 ;  /* 0x0000000704008388 */ /* 0x0001e20000000800 */
[----:B------:R-:W-:Y:S01]  /*10a0*/  BAR.SYNC.DEFER_BLOCKING 0x0 ;  /* 0x0000000000007b1d */ /* 0x000fe20000010000 */
[----:B------:R-:W-:-:S05]  /*10b0*/  ISETP.NE.AND P0, PT, R2, RZ, PT ;  /* 0x000000ff0200720c */ /* 0x000fca0003f05270 */
[----:B------:R-:W-:Y:S08]  /*10c0*/  BSSY.RECONVERGENT B0, `(.L_x_53) ;  /* 0x000000d000007945 */ /* 0x000ff00003800200 */
[----:B0-----:R-:W-:Y:S05]  /*10d0*/  @P0 BRA `(.L_x_54) ;  /* 0x00000000002c0947 */ /* 0x001fea0003800000 */
[----:B------:R-:W0:Y:S01]  /*10e0*/  S2UR UR5, SR_CgaCtaId ;  /* 0x00000000000579c3 */ /* 0x000e220000008800 */
[----:B------:R-:W-:-:S07]  /*10f0*/  UMOV UR4, 0x400 ;  /* 0x0000040000047882 */ /* 0x000fce0000000000 */
[----:B------:R-:W1:Y:S01]  /*1100*/  LDC.64 R2, c[0x0][0x380] ;  /* 0x0000e000ff027b82 */ /* 0x000e620000000a00 */
[----:B0-----:R-:W-:Y:S01]  /*1110*/  ULEA UR4, UR5, UR4, 0x18 ;  /* 0x0000000405047291 */ /* 0x001fe2000f8ec0ff */
[----:B-1----:R-:W-:-:S08]  /*1120*/  IMAD.WIDE.U32 R2, R0, 0x4, R2 ;  /* 0x0000000400027825 */ /* 0x002fd000078e0002 */
[----:B------:R-:W0:Y:S02]  /*1130*/  LDS.128 R4, [UR4] ;  /* 0x00000004ff047984 */ /* 0x000e240008000c00 */
[----:B0-----:R-:W-:-:S04]  /*1140*/  FADD.FTZ R4, RZ, R4 ;  /* 0x00000004ff047221 */ /* 0x001fc80000010000 */
[----:B------:R-:W-:-:S04]  /*1150*/  FADD.FTZ R5, R4, R5 ;  /* 0x0000000504057221 */ /* 0x000fc80000010000 */
[----:B------:R-:W-:-:S04]  /*1160*/  FADD.FTZ R6, R5, R6 ;  /* 0x0000000605067221 */ /* 0x000fc80000010000 */
[----:B------:R-:W-:-:S05]  /*1170*/  FADD.FTZ R7, R6, R7 ;  /* 0x0000000706077221 */ /* 0x000fca0000010000 */
[----:B------:R0:W-:Y:S02]  /*1180*/  STG.E desc[UR6][R2.64], R7 ;  /* 0x0000000702007986 */ /* 0x0001e4000c101906 */
.L_x_54:
[----:B------:R-:W-:Y:S05]  /*1190*/  BSYNC.RECONVERGENT B0 ;  /* 0x0000000000007941 */ /* 0x000fea0003800200 */
.L_x_53:
[----:B------:R-:W-:Y:S01]  /*11a0*/  PREEXIT ;  /* 0x000000000000782d */ /* 0x000fe20000000000 */
[----:B------:R-:W-:Y:S05]  /*11b0*/  EXIT ;  /* 0x000000000000794d */ /* 0x000fea0003800000 */
.L_x_55:
        /* <DEDUP_REMOVED lines=12> */
.L_x_127:


//--------------------- .text._Z31router_gemm_kernel_float_outputI13__nv_bfloat16Li128ELi8ELi16ELi256ELi7168EEvPfPKT_S4_ --------------------------
	.section	.text._Z31router_gemm_kernel_float_outputI13__nv_bfloat16Li128ELi8ELi16ELi256ELi7168EEvPfPKT_S4_,"ax",@progbits
	.align	128
        .global         _Z31router_gemm_kernel_float_outputI13__nv_bfloat16Li128ELi8ELi16ELi256ELi7168EEvPfPKT_S4_
        .type           _Z31router_gemm_kernel_float_outputI13__nv_bfloat16Li128ELi8ELi16ELi256ELi7168EEvPfPKT_S4_,@function
        .size           _Z31router_gemm_kernel_float_outputI13__nv_bfloat16Li128ELi8ELi16ELi256ELi7168EEvPfPKT_S4_,(.L_x_128 - _Z31router_gemm_kernel_float_outputI13__nv_bfloat16Li128ELi8ELi16ELi256ELi7168EEvPfPKT_S4_)
        .other          _Z31router_gemm_kernel_float_outputI13__nv_bfloat16Li128ELi8ELi16ELi256ELi7168EEvPfPKT_S4_,@"STO_CUDA_ENTRY STV_DEFAULT"
_Z31router_gemm_kernel_float_outputI13__nv_bfloat16Li128ELi8ELi16ELi256ELi7168EEvPfPKT_S4_:
.text._Z31router_gemm_kernel_float_outputI13__nv_bfloat16Li128ELi8ELi16ELi256ELi7168EEvPfPKT_S4_:
        /* <DEDUP_REMOVED lines=31> */
.L_x_56:
        /* <DEDUP_REMOVED lines=645> */
.L_x_58:
[----:B------:R-:W-:Y:S05]  /*2a40*/  BSYNC.RECONVERGENT B0 ;  /* 0x0000000000007941 */ /* 0x000fea0003800200 */
.L_x_57:
[----:B------:R-:W-:Y:S01]  /*2a50*/  PREEXIT ;  /* 0x000000000000782d */ /* 0x000fe20000000000 */
[----:B------:R-:W-:Y:S05]  /*2a60*/  EXIT ;  /* 0x000000000000794d */ /* 0x000fea0003800000 */
.L_x_59:
        /* <DEDUP_REMOVED lines=9> */
.L_x_128:


//--------------------- .text._Z31router_gemm_kernel_float_outputI13__nv_bfloat16Li128ELi8ELi15ELi256ELi7168EEvPfPKT_S4_ --------------------------
	.section	.text._Z31router_gemm_kernel_float_outputI13__nv_bfloat16Li128ELi8ELi15ELi256ELi7168EEvPfPKT_S4_,"ax",@progbits
	.align	128
        .global         _Z31router_gemm_kernel_float_outputI13__nv_bfloat16Li128ELi8ELi15ELi256ELi7168EEvPfPKT_S4_
        .type           _Z31router_gemm_kernel_float_outputI13__nv_bfloat16Li128ELi8ELi15ELi256ELi7168EEvPfPKT_S4_,@function
        .size           _Z31router_gemm_kernel_float_outputI13__nv_bfloat16Li128ELi8ELi15ELi256ELi7168EEvPfPKT_S4_,(.L_x_129 - _Z31router_gemm_kernel_float_outputI13__nv_bfloat16Li128ELi8ELi15ELi256ELi7168EEvPfPKT_S4_)
        .other          _Z31router_gemm_kernel_float_outputI13__nv_bfloat16Li128ELi8ELi15ELi256ELi7168EEvPfPKT_S4_,@"STO_CUDA_ENTRY STV_DEFAULT"
_Z31router_gemm_kernel_float_outputI13__nv_bfloat16Li128ELi8ELi15ELi256ELi7168EEvPfPKT_S4_:
.text._Z31router_gemm_kernel_float_outputI13__nv_bfloat16Li128ELi8ELi15ELi256ELi7168EEvPfPKT_S4_:
        /* <DEDUP_REMOVED lines=29> */
.L_x_60:
        /* <DEDUP_REMOVED lines=607> */
.L_x_62:
[----:B------:R-:W-:Y:S05]  /*27c0*/  BSYNC.RECONVERGENT B0 ;  /* 0x0000000000007941 */ /* 0x000fea0003800200 */
.L_x_61:
[----:B------:R-:W-:Y:S01]  /*27d0*/  PREEXIT ;  /* 0x000000000000782d */ /* 0x000fe20000000000 */
[----:B------:R-:W-:Y:S05]  /*27e0*/  EXIT ;  /* 0x000000000000794d */ /* 0x000fea0003800000 */
.L_x_63:
        /* <DEDUP_REMOVED lines=9> */
.L_x_129:


//--------------------- .text._Z31router_gemm_kernel_float_outputI13__nv_bfloat16Li128ELi8ELi14ELi256ELi7168EEvPfPKT_S4_ --------------------------
	.section	.text._Z31router_gemm_kernel_float_outputI13__nv_bfloat16Li128ELi8ELi14ELi256ELi7168EEvPfPKT_S4_,"ax",@progbits
	.align	128
        .global         _Z31router_gemm_kernel_float_outputI13__nv_bfloat16Li128ELi8ELi14ELi256ELi7168EEvPfPKT_S4_
        .type           _Z31router_gemm_kernel_float_outputI13__nv_bfloat16Li128ELi8ELi14ELi256ELi7168EEvPfPKT_S4_,@function
        .size           _Z31router_gemm_kernel_float_outputI13__nv_bfloat16Li128ELi8ELi14ELi256ELi7168EEvPfPKT_S4_,(.L_x_130 - _Z31router_gemm_kernel_float_outputI13__nv_bfloat16Li128ELi8ELi14ELi256ELi7168EEvPfPKT_S4_)
        .other          _Z31router_gemm_kernel_float_outputI13__nv_bfloat16Li128ELi8ELi14ELi256ELi7168EEvPfPKT_S4_,@"STO_CUDA_ENTRY STV_DEFAULT"
_Z31router_gemm_kernel_float_outputI13__nv_bfloat16Li128ELi8ELi14ELi256ELi7168EEvPfPKT_S4_:
.text._Z31router_gemm_kernel_float_outputI13__nv_bfloat16Li128ELi8ELi14ELi256ELi7168EEvPfPKT_S4_:
        /* <DEDUP_REMOVED lines=29> */
.L_x_64:
        /* <DEDUP_REMOVED lines=569> */
.L_x_66:
[----:B------:R-:W-:Y:S05]  /*2560*/  BSYNC.RECONVERGENT B0 ;  /* 0x0000000000007941 */ /* 0x000fea0003800200 */
.L_x_65:
[----:B------:R-:W-:Y:S01]  /*2570*/  PREEXIT ;  /* 0x000000000000782d */ /* 0x000fe20000000000 */
[----:B------:R-:W-:Y:S05]  /*2580*/  EXIT ;  /* 0x000000000000794d */ /* 0x000fea0003800000 */
.L_x_67:
        /* <DEDUP_REMOVED lines=15> */
.L_x_130:


//--------------------- .text._Z31router_gemm_kernel_float_outputI13__nv_bfloat16Li128ELi8ELi13ELi256ELi7168EEvPfPKT_S4_ --------------------------
	.section	.text._Z31router_gemm_kernel_float_outputI13__nv_bfloat16Li128ELi8ELi13ELi256ELi7168EEvPfPKT_S4_,"ax",@progbits
	.align	128
        .global         _Z31router_gemm_kernel_float_outputI13__nv_bfloat16Li128ELi8ELi13ELi256ELi7168EEvPfPKT_S4_
        .type           _Z31router_gemm_kernel_float_outputI13__nv_bfloat16Li128ELi8ELi13ELi256ELi7168EEvPfPKT_S4_,@function
        .size           _Z31router_gemm_kernel_float_outputI13__nv_bfloat16Li128ELi8ELi13ELi256ELi7168EEvPfPKT_S4_,(.L_x_131 - _Z31router_gemm_kernel_float_outputI13__nv_bfloat16Li128ELi8ELi13ELi256ELi7168EEvPfPKT_S4_)
        .other          _Z31router_gemm_kernel_float_outputI13__nv_bfloat16Li128ELi8ELi13ELi256ELi7168EEvPfPKT_S4_,@"STO_CUDA_ENTRY STV_DEFAULT"
_Z31router_gemm_kernel_float_outputI13__nv_bfloat16Li128ELi8ELi13ELi256ELi7168EEvPfPKT_S4_:
.text._Z31router_gemm_kernel_float_outputI13__nv_bfloat16Li128ELi8ELi13ELi256ELi7168EEvPfPKT_S4_:
        /* <DEDUP_REMOVED lines=30> */
.L_x_68:
        /* <DEDUP_REMOVED lines=531> */
.L_x_70:
[----:B------:R-:W-:Y:S05]  /*2310*/  BSYNC.RECONVERGENT B0 ;  /* 0x0000000000007941 */ /* 0x000fea0003800200 */
.L_x_69:
[----:B------:R-:W-:Y:S01]  /*2320*/  PREEXIT ;  /* 0x000000000000782d */ /* 0x000fe20000000000 */
[----:B------:R-:W-:Y:S05]  /*2330*/  EXIT ;  /* 0x000000000000794d */ /* 0x000fea0003800000 */
.L_x_71:
        /* <DEDUP_REMOVED lines=12> */
.L_x_131:


//--------------------- .text._Z31router_gemm_kernel_float_outputI13__nv_bfloat16Li128ELi8ELi12ELi256ELi7168EEvPfPKT_S4_ --------------------------
	.section	.text._Z31router_gemm_kernel_float_outputI13__nv_bfloat16Li128ELi8ELi12ELi256ELi7168EEvPfPKT_S4_,"ax",@progbits
	.align	128
        .global         _Z31router_gemm_kernel_float_outputI13__nv_bfloat16Li128ELi8ELi12ELi256ELi7168EEvPfPKT_S4_
        .type           _Z31router_gemm_kernel_float_outputI13__nv_bfloat16Li128ELi8ELi12ELi256ELi7168EEvPfPKT_S4_,@function
        .size           _Z31router_gemm_kernel_float_outputI13__nv_bfloat16Li128ELi8ELi12ELi256ELi7168EEvPfPKT_S4_,(.L_x_132 - _Z31router_gemm_kernel_float_outputI13__nv_bfloat16Li128ELi8ELi12ELi256ELi7168EEvPfPKT_S4_)
        .other          _Z31router_gemm_kernel_float_outputI13__nv_bfloat16Li128ELi8ELi12ELi256ELi7168EEvPfPKT_S4_,@"STO_CUDA_ENTRY STV_DEFAULT"
_Z31router_gemm_kernel_float_outputI13__nv_bfloat16Li128ELi8ELi12ELi256ELi7168EEvPfPKT_S4_:
.text._Z31router_gemm_kernel_float_outputI13__nv_bfloat16Li128ELi8ELi12ELi256ELi7168EEvPfPKT_S4_:
        /* <DEDUP_REMOVED lines=29> */
.L_x_72:
        /* <DEDUP_REMOVED lines=493> */
.L_x_74:
[----:B------:R-:W-:Y:S05]  /*20a0*/  BSYNC.RECONVERGENT B0 ;  /* 0x0000000000007941 */ /* 0x000fea0003800200 */
.L_x_73:
[----:B------:R-:W-:Y:S01]  /*20b0*/  PREEXIT ;  /* 0x000000000000782d */ /* 0x000fe20000000000 */
[----:B------:R-:W-:Y:S05]  /*20c0*/  EXIT ;  /* 0x000000000000794d */ /* 0x000fea0003800000 */
.L_x_75:
        /* <DEDUP_REMOVED lines=11> */
.L_x_132:


//--------------------- .text._Z31router_gemm_kernel_float_outputI13__nv_bfloat16Li128ELi8ELi11ELi256ELi7168EEvPfPKT_S4_ --------------------------
	.section	.text._Z31router_gemm_kernel_float_outputI13__nv_bfloat16Li128ELi8ELi11ELi256ELi7168EEvPfPKT_S4_,"ax",@progbits
	.align	128
        .global         _Z31router_gemm_kernel_float_outputI13__nv_bfloat16Li128ELi8ELi11ELi256ELi7168EEvPfPKT_S4_
        .type           _Z31router_gemm_kernel_float_outputI13__nv_bfloat16Li128ELi8ELi11ELi256ELi7168EEvPfPKT_S4_,@function
        .size           _Z31router_gemm_kernel_float_outputI13__nv_bfloat16Li128ELi8ELi11ELi256ELi7168EEvPfPKT_S4_,(.L_x_133 - _Z31router_gemm_kernel_float_outputI13__nv_bfloat16Li128ELi8ELi11ELi256ELi7168EEvPfPKT_S4_)
        .other          _Z31router_gemm_kernel_float_outputI13__nv_bfloat16Li128ELi8ELi11ELi256ELi7168EEvPfPKT_S4_,@"STO_CUDA_ENTRY STV_DEFAULT"
_Z31router_gemm_kernel_float_outputI13__nv_bfloat16Li128ELi8ELi11ELi256ELi7168EEvPfPKT_S4_:
.text._Z31router_gemm_kernel_float_outputI13__nv_bfloat16Li128ELi8ELi11ELi256ELi7168EEvPfPKT_S4_:
        /* <DEDUP_REMOVED lines=29> */
.L_x_76:
        /* <DEDUP_REMOVED lines=455> */
.L_x_78:
[----:B------:R-:W-:Y:S05]  /*1e40*/  BSYNC.RECONVERGENT B0 ;  /* 0x0000000000007941 */ /* 0x000fea0003800200 */
.L_x_77:
[----:B------:R-:W-:Y:S01]  /*1e50*/  PREEXIT ;  /* 0x000000000000782d */ /* 0x000fe20000000000 */
[----:B------:R-:W-:Y:S05]  /*1e60*/  EXIT ;  /* 0x000000000000794d */ /* 0x000fea0003800000 */
.L_x_79:
        /* <DEDUP_REMOVED lines=9> */
.L_x_133:


//--------------------- .text._Z31router_gemm_kernel_float_outputI13__nv_bfloat16Li128ELi8ELi10ELi256ELi7168EEvPfPKT_S4_ --------------------------
	.section	.text._Z31router_gemm_kernel_float_outputI13__nv_bfloat16Li128ELi8ELi10ELi256ELi7168EEvPfPKT_S4_,"ax",@progbits
	.align	128
        .global         _Z31router_gemm_kernel_float_outputI13__nv_bfloat16Li128ELi8ELi10ELi256ELi7168EEvPfPKT_S4_
        .type           _Z31router_gemm_kernel_float_outputI13__nv_bfloat16Li128ELi8ELi10ELi256ELi7168EEvPfPKT_S4_,@function
        .size           _Z31router_gemm_kernel_float_outputI13__nv_bfloat16Li128ELi8ELi10ELi256ELi7168EEvPfPKT_S4_,(.L_x_134 - _Z31router_gemm_kernel_float_outputI13__nv_bfloat16Li128ELi8ELi10ELi256ELi7168EEvPfPKT_S4_)
        .other          _Z31router_gemm_kernel_float_outputI13__nv_bfloat16Li128ELi8ELi10ELi256ELi7168EEvPfPKT_S4_,@"STO_CUDA_ENTRY STV_DEFAULT"
_Z31router_gemm_kernel_float_outputI13__nv_bfloat16Li128ELi8ELi10ELi256ELi7168EEvPfPKT_S4_:
.text._Z31router_gemm_kernel_float_outputI13__nv_bfloat16Li128ELi8ELi10ELi256ELi7168EEvPfPKT_S4_:
        /* <DEDUP_REMOVED lines=27> */
.L_x_80:
        /* <DEDUP_REMOVED lines=417> */
.L_x_82:
[----:B------:R-:W-:Y:S05]  /*1bc0*/  BSYNC.RECONVERGENT B0 ;  /* 0x0000000000007941 */ /* 0x000fea0003800200 */
.L_x_81:
[----:B------:R-:W-:Y:S01]  /*1bd0*/  PREEXIT ;  /* 0x000000000000782d */ /* 0x000fe20000000000 */
[----:B------:R-:W-:Y:S05]  /*1be0*/  EXIT ;  /* 0x000000000000794d */ /* 0x000fea0003800000 */
.L_x_83:
        /* <DEDUP_REMOVED lines=9> */
.L_x_134:


//--------------------- .text._Z31router_gemm_kernel_float_outputI13__nv_bfloat16Li128ELi8ELi9ELi256ELi7168EEvPfPKT_S4_ --------------------------
	.section	.text._Z31router_gemm_kernel_float_outputI13__nv_bfloat16Li128ELi8ELi9ELi256ELi7168EEvPfPKT_S4_,"ax",@progbits
	.align	128
        .global         _Z31router_gemm_kernel_float_outputI13__nv_bfloat16Li128ELi8ELi9ELi256ELi7168EEvPfPKT_S4_
        .type           _Z31router_gemm_kernel_float_outputI13__nv_bfloat16Li128ELi8ELi9ELi256ELi7168EEvPfPKT_S4_,@function
        .size           _Z31router_gemm_kernel_float_outputI13__nv_bfloat16Li128ELi8ELi9ELi256ELi7168EEvPfPKT_S4_,(.L_x_135 - _Z31router_gemm_kernel_float_outputI13__nv_bfloat16Li128ELi8ELi9ELi256ELi7168EEvPfPKT_S4_)
        .other          _Z31router_gemm_kernel_float_outputI13__nv_bfloat16Li128ELi8ELi9ELi256ELi7168EEvPfPKT_S4_,@"STO_CUDA_ENTRY STV_DEFAULT"
_Z31router_gemm_kernel_float_outputI13__nv_bfloat16Li128ELi8ELi9ELi256ELi7168EEvPfPKT_S4_:
.text._Z31router_gemm_kernel_float_outputI13__nv_bfloat16Li128ELi8ELi9ELi256ELi7168EEvPfPKT_S4_:
        /* <DEDUP_REMOVED lines=28> */
.L_x_84:
        /* <DEDUP_REMOVED lines=379> */
.L_x_86:
[----:B------:R-:W-:Y:S05]  /*1970*/  BSYNC.RECONVERGENT B0 ;  /* 0x0000000000007941 */ /* 0x000fea0003800200 */
.L_x_85:
[----:B------:R-:W-:Y:S01]  /*1980*/  PREEXIT ;  /* 0x000000000000782d */ /* 0x000fe20000000000 */
[----:B------:R-:W-:Y:S05]  /*1990*/  EXIT ;  /* 0x000000000000794d */ /* 0x000fea0003800000 */
.L_x_87:
        /* <DEDUP_REMOVED lines=14> */
.L_x_135:


//--------------------- .text._Z31router_gemm_kernel_float_outputI13__nv_bfloat16Li128ELi8ELi8ELi256ELi7168EEvPfPKT_S4_ --------------------------
	.section	.text._Z31router_gemm_kernel_float_outputI13__nv_bfloat16Li128ELi8ELi8ELi256ELi7168EEvPfPKT_S4_,"ax",@progbits
	.align	128
        .global         _Z31router_gemm_kernel_float_outputI13__nv_bfloat16Li128ELi8ELi8ELi256ELi7168EEvPfPKT_S4_
        .type           _Z31router_gemm_kernel_float_outputI13__nv_bfloat16Li128ELi8ELi8ELi256ELi7168EEvPfPKT_S4_,@function
        .size           _Z31router_gemm_kernel_float_outputI13__nv_bfloat16Li128ELi8ELi8ELi256ELi7168EEvPfPKT_S4_,(.L_x_136 - _Z31router_gemm_kernel_float_outputI13__nv_bfloat16Li128ELi8ELi8ELi256ELi7168EEvPfPKT_S4_)
        .other          _Z31router_gemm_kernel_float_outputI13__nv_bfloat16Li128ELi8ELi8ELi256ELi7168EEvPfPKT_S4_,@"STO_CUDA_ENTRY STV_DEFAULT"
_Z31router_gemm_kernel_float_outputI13__nv_bfloat16Li128ELi8ELi8ELi256ELi7168EEvPfPKT_S4_:
.text._Z31router_gemm_kernel_float_outputI13__nv_bfloat16Li128ELi8ELi8ELi256ELi7168EEvPfPKT_S4_:
        /* <DEDUP_REMOVED lines=1428> */
.L_x_89:
[----:B------:R-:W-:Y:S05]  /*5940*/  BSYNC.RECONVERGENT B0 ;  /* 0x0000000000007941 */ /* 0x000fea0003800200 */
.L_x_88:
[----:B------:R-:W-:Y:S01]  /*5950*/  PREEXIT ;  /* 0x000000000000782d */ /* 0x000fe20000000000 */
[----:B------:R-:W-:Y:S05]  /*5960*/  EXIT ;  /* 0x000000000000794d */ /* 0x000fea0003800000 */
.L_x_90:
        /* <DEDUP_REMOVED lines=9> */
.L_x_136:


//--------------------- .text._Z31router_gemm_kernel_float_outputI13__nv_bfloat16Li128ELi8ELi7ELi256ELi7168EEvPfPKT_S4_ --------------------------
	.section	.text._Z31router_gemm_kernel_float_outputI13__nv_bfloat16Li128ELi8ELi7ELi256ELi7168EEvPfPKT_S4_,"ax",@progbits
	.align	128
        .global         _Z31router_gemm_kernel_float_outputI13__nv_bfloat16Li128ELi8ELi7ELi256ELi7168EEvPfPKT_S4_
        .type           _Z31router_gemm_kernel_float_outputI13__nv_bfloat16Li128ELi8ELi7ELi256ELi7168EEvPfPKT_S4_,@function
        .size           _Z31router_gemm_kernel_float_outputI13__nv_bfloat16Li128ELi8ELi7ELi256ELi7168EEvPfPKT_S4_,(.L_x_137 - _Z31router_gemm_kernel_float_outputI13__nv_bfloat16Li128ELi8ELi7ELi256ELi7168EEvPfPKT_S4_)
        .other          _Z31router_gemm_kernel_float_outputI13__nv_bfloat16Li128ELi8ELi7ELi256ELi7168EEvPfPKT_S4_,@"STO_CUDA_ENTRY STV_DEFAULT"
_Z31router_gemm_kernel_float_outputI13__nv_bfloat16Li128ELi8ELi7ELi256ELi7168EEvPfPKT_S4_:
.text._Z31router_gemm_kernel_float_outputI13__nv_bfloat16Li128ELi8ELi7ELi256ELi7168EEvPfPKT_S4_:
        /* <DEDUP_REMOVED lines=1264> */
.L_x_92:
[----:B------:R-:W-:Y:S05]  /*4f00*/  BSYNC.RECONVERGENT B0 ;  /* 0x0000000000007941 */ /* 0x000fea0003800200 */
.L_x_91:
[----:B------:R-:W-:Y:S01]  /*4f10*/  PREEXIT ;  /* 0x000000000000782d */ /* 0x000fe20000000000 */
[----:B------:R-:W-:Y:S05]  /*4f20*/  EXIT ;  /* 0x000000000000794d */ /* 0x000fea0003800000 */
.L_x_93:
        /* <DEDUP_REMOVED lines=13> */
.L_x_137:


//--------------------- .text._Z31router_gemm_kernel_float_outputI13__nv_bfloat16Li128ELi8ELi6ELi256ELi7168EEvPfPKT_S4_ --------------------------
	.section	.text._Z31router_gemm_kernel_float_outputI13__nv_bfloat16Li128ELi8ELi6ELi256ELi7168EEvPfPKT_S4_,"ax",@progbits
	.align	128
        .global         _Z31router_gemm_kernel_float_outputI13__nv_bfloat16Li128ELi8ELi6ELi256ELi7168EEvPfPKT_S4_
        .type           _Z31router_gemm_kernel_float_outputI13__nv_bfloat16Li128ELi8ELi6ELi256ELi7168EEvPfPKT_S4_,@function
        .size           _Z31router_gemm_kernel_float_outputI13__nv_bfloat16Li128ELi8ELi6ELi256ELi7168EEvPfPKT_S4_,(.L_x_138 - _Z31router_gemm_kernel_float_outputI13__nv_bfloat16Li128ELi8ELi6ELi256ELi7168EEvPfPKT_S4_)
        .other          _Z31router_gemm_kernel_float_outputI13__nv_bfloat16Li128ELi8ELi6ELi256ELi7168EEvPfPKT_S4_,@"STO_CUDA_ENTRY STV_DEFAULT"
_Z31router_gemm_kernel_float_outputI13__nv_bfloat16Li128ELi8ELi6ELi256ELi7168EEvPfPKT_S4_:
.text._Z31router_gemm_kernel_float_outputI13__nv_bfloat16Li128ELi8ELi6ELi256ELi7168EEvPfPKT_S4_:
        /* <DEDUP_REMOVED lines=1100> */
.L_x_95:
[----:B------:R-:W-:Y:S05]  /*44c0*/  BSYNC.RECONVERGENT B0 ;  /* 0x0000000000007941 */ /* 0x000fea0003800200 */
.L_x_94:
[----:B------:R-:W-:Y:S01]  /*44d0*/  PREEXIT ;  /* 0x000000000000782d */ /* 0x000fe20000000000 */
[----:B------:R-:W-:Y:S05]  /*44e0*/  EXIT ;  /* 0x000000000000794d */ /* 0x000fea0003800000 */
.L_x_96:
        /* <DEDUP_REMOVED lines=9> */
.L_x_138:


//--------------------- .text._Z31router_gemm_kernel_float_outputI13__nv_bfloat16Li128ELi8ELi5ELi256ELi7168EEvPfPKT_S4_ --------------------------
	.section	.text._Z31router_gemm_kernel_float_outputI13__nv_bfloat16Li128ELi8ELi5ELi256ELi7168EEvPfPKT_S4_,"ax",@progbits
	.align	128
        .global         _Z31router_gemm_kernel_float_outputI13__nv_bfloat16Li128ELi8ELi5ELi256ELi7168EEvPfPKT_S4_
        .type           _Z31router_gemm_kernel_float_outputI13__nv_bfloat16Li128ELi8ELi5ELi256ELi7168EEvPfPKT_S4_,@function
        .size           _Z31router_gemm_kernel_float_outputI13__nv_bfloat16Li128ELi8ELi5ELi256ELi7168EEvPfPKT_S4_,(.L_x_139 - _Z31router_gemm_kernel_float_outputI13__nv_bfloat16Li128ELi8ELi5ELi256ELi7168EEvPfPKT_S4_)
        .other          _Z31router_gemm_kernel_float_outputI13__nv_bfloat16Li128ELi8ELi5ELi256ELi7168EEvPfPKT_S4_,@"STO_CUDA_ENTRY STV_DEFAULT"
_Z31router_gemm_kernel_float_outputI13__nv_bfloat16Li128ELi8ELi5ELi256ELi7168EEvPfPKT_S4_:
.text._Z31router_gemm_kernel_float_outputI13__nv_bfloat16Li128ELi8ELi5ELi256ELi7168EEvPfPKT_S4_:
        /* <DEDUP_REMOVED lines=936> */
.L_x_98:
[----:B------:R-:W-:Y:S05]  /*3a80*/  BSYNC.RECONVERGENT B0 ;  /* 0x0000000000007941 */ /* 0x000fea0003800200 */
.L_x_97:
[----:B------:R-:W-:Y:S01]  /*3a90*/  PREEXIT ;  /* 0x000000000000782d */ /* 0x000fe20000000000 */
[----:B------:R-:W-:Y:S05]  /*3aa0*/  EXIT ;  /* 0x000000000000794d */ /* 0x000fea0003800000 */
.L_x_99:
        /* <DEDUP_REMOVED lines=13> */
.L_x_139:


//--------------------- .text._Z31router_gemm_kernel_float_outputI13__nv_bfloat16Li128ELi8ELi4ELi256ELi7168EEvPfPKT_S4_ --------------------------
	.section	.text._Z31router_gemm_kernel_float_outputI13__nv_bfloat16Li128ELi8ELi4ELi256ELi7168EEvPfPKT_S4_,"ax",@progbits
	.align	128
        .global         _Z31router_gemm_kernel_float_outputI13__nv_bfloat16Li128ELi8ELi4ELi256ELi7168EEvPfPKT_S4_
        .type           _Z31router_gemm_kernel_float_outputI13__nv_bfloat16Li128ELi8ELi4ELi256ELi7168EEvPfPKT_S4_,@function
        .size           _Z31router_gemm_kernel_float_outputI13__nv_bfloat16Li128ELi8ELi4ELi256ELi7168EEvPfPKT_S4_,(.L_x_140 - _Z31router_gemm_kernel_float_outputI13__nv_bfloat16Li128ELi8ELi4ELi256ELi7168EEvPfPKT_S4_)
        .other          _Z31router_gemm_kernel_float_outputI13__nv_bfloat16Li128ELi8ELi4ELi256ELi7168EEvPfPKT_S4_,@"STO_CUDA_ENTRY STV_DEFAULT"
_Z31router_gemm_kernel_float_outputI13__nv_bfloat16Li128ELi8ELi4ELi256ELi7168EEvPfPKT_S4_:
.text._Z31router_gemm_kernel_float_outputI13__nv_bfloat16Li128ELi8ELi4ELi256ELi7168EEvPfPKT_S4_:
        /* <DEDUP_REMOVED lines=772> */
.L_x_101:
[----:B------:R-:W-:Y:S05]  /*3040*/  BSYNC.RECONVERGENT B0 ;  /* 0x0000000000007941 */ /* 0x000fea0003800200 */
.L_x_100:
[----:B------:R-:W-:Y:S01]  /*3050*/  PREEXIT ;  /* 0x000000000000782d */ /* 0x000fe20000000000 */
[----:B------:R-:W-:Y:S05]  /*3060*/  EXIT ;  /* 0x000000000000794d */ /* 0x000fea0003800000 */
.L_x_102:
        /* <DEDUP_REMOVED lines=9> */
.L_x_140:


//--------------------- .text._Z31router_gemm_kernel_float_outputI13__nv_bfloat16Li128ELi8ELi3ELi256ELi7168EEvPfPKT_S4_ --------------------------
	.section	.text._Z31router_gemm_kernel_float_outputI13__nv_bfloat16Li128ELi8ELi3ELi256ELi7168EEvPfPKT_S4_,"ax",@progbits
	.align	128
        .global         _Z31router_gemm_kernel_float_outputI13__nv_bfloat16Li128ELi8ELi3ELi256ELi7168EEvPfPKT_S4_
        .type           _Z31router_gemm_kernel_float_outputI13__nv_bfloat16Li128ELi8ELi3ELi256ELi7168EEvPfPKT_S4_,@function
        .size           _Z31router_gemm_kernel_float_outputI13__nv_bfloat16Li128ELi8ELi3ELi256ELi7168EEvPfPKT_S4_,(.L_x_141 - _Z31router_gemm_kernel_float_outputI13__nv_bfloat16Li128ELi8ELi3ELi256ELi7168EEvPfPKT_S4_)
        .other          _Z31router_gemm_kernel_float_outputI13__nv_bfloat16Li128ELi8ELi3ELi256ELi7168EEvPfPKT_S4_,@"STO_CUDA_ENTRY STV_DEFAULT"
_Z31router_gemm_kernel_float_outputI13__nv_bfloat16Li128ELi8ELi3ELi256ELi7168EEvPfPKT_S4_:
.text._Z31router_gemm_kernel_float_outputI13__nv_bfloat16Li128ELi8ELi3ELi256ELi7168EEvPfPKT_S4_:
        /* <DEDUP_REMOVED lines=608> */
.L_x_104:
[----:B------:R-:W-:Y:S05]  /*2600*/  BSYNC.RECONVERGENT B0 ;  /* 0x0000000000007941 */ /* 0x000fea0003800200 */
.L_x_103:
[----:B------:R-:W-:Y:S01]  /*2610*/  PREEXIT ;  /* 0x000000000000782d */ /* 0x000fe20000000000 */
[----:B------:R-:W-:Y:S05]  /*2620*/  EXIT ;  /* 0x000000000000794d */ /* 0x000fea0003800000 */
.L_x_105:
        /* <DEDUP_REMOVED lines=13> */
.L_x_141:


//--------------------- .text._Z31router_gemm_kernel_float_outputI13__nv_bfloat16Li128ELi8ELi2ELi256ELi7168EEvPfPKT_S4_ --------------------------
	.section	.text._Z31router_gemm_kernel_float_outputI13__nv_bfloat16Li128ELi8ELi2ELi256ELi7168EEvPfPKT_S4_,"ax",@progbits
	.align	128
        .global         _Z31router_gemm_kernel_float_outputI13__nv_bfloat16Li128ELi8ELi2ELi256ELi7168EEvPfPKT_S4_
        .type           _Z31router_gemm_kernel_float_outputI13__nv_bfloat16Li128ELi8ELi2ELi256ELi7168EEvPfPKT_S4_,@function
        .size           _Z31router_gemm_kernel_float_outputI13__nv_bfloat16Li128ELi8ELi2ELi256ELi7168EEvPfPKT_S4_,(.L_x_142 - _Z31router_gemm_kernel_float_outputI13__nv_bfloat16Li128ELi8ELi2ELi256ELi7168EEvPfPKT_S4_)
        .other          _Z31router_gemm_kernel_float_outputI13__nv_bfloat16Li128ELi8ELi2ELi256ELi7168EEvPfPKT_S4_,@"STO_CUDA_ENTRY STV_DEFAULT"
_Z31router_gemm_kernel_float_outputI13__nv_bfloat16Li128ELi8ELi2ELi256ELi7168EEvPfPKT_S4_:
.text._Z31router_gemm_kernel_float_outputI13__nv_bfloat16Li128ELi8ELi2ELi256ELi7168EEvPfPKT_S4_:
        /* <DEDUP_REMOVED lines=444> */
.L_x_107:
[----:B------:R-:W-:Y:S05]  /*1bc0*/  BSYNC.RECONVERGENT B0 ;  /* 0x0000000000007941 */ /* 0x000fea0003800200 */
.L_x_106:
[----:B------:R-:W-:Y:S01]  /*1bd0*/  PREEXIT ;  /* 0x000000000000782d */ /* 0x000fe20000000000 */
[----:B------:R-:W-:Y:S05]  /*1be0*/  EXIT ;  /* 0x000000000000794d */ /* 0x000fea0003800000 */
.L_x_108:
        /* <DEDUP_REMOVED lines=9> */
.L_x_142:


//--------------------- .text._Z31router_gemm_kernel_float_outputI13__nv_bfloat16Li128ELi8ELi1ELi256ELi7168EEvPfPKT_S4_ --------------------------
	.section	.text._Z31router_gemm_kernel_float_outputI13__nv_bfloat16Li128ELi8ELi1ELi256ELi7168EEvPfPKT_S4_,"ax",@progbits
	.align	128
        .global         _Z31router_gemm_kernel_float_outputI13__nv_bfloat16Li128ELi8ELi1ELi256ELi7168EEvPfPKT_S4_
        .type           _Z31router_gemm_kernel_float_outputI13__nv_bfloat16Li128ELi8ELi1ELi256ELi7168EEvPfPKT_S4_,@function
        .size           _Z31router_gemm_kernel_float_outputI13__nv_bfloat16Li128ELi8ELi1ELi256ELi7168EEvPfPKT_S4_,(.L_x_143 - _Z31router_gemm_kernel_float_outputI13__nv_bfloat16Li128ELi8ELi1ELi256ELi7168EEvPfPKT_S4_)
        .other          _Z31router_gemm_kernel_float_outputI13__nv_bfloat16Li128ELi8ELi1ELi256ELi7168EEvPfPKT_S4_,@"STO_CUDA_ENTRY STV_DEFAULT"
_Z31router_gemm_kernel_float_outputI13__nv_bfloat16Li128ELi8ELi1ELi256ELi7168EEvPfPKT_S4_:
.text._Z31router_gemm_kernel_float_outputI13__nv_bfloat16Li128ELi8ELi1ELi256ELi7168EEvPfPKT_S4_:
        /* <DEDUP_REMOVED lines=281> */
.L_x_110:
[----:B------:R-:W-:Y:S05]  /*1190*/  BSYNC.RECONVERGENT B0 ;  /* 0x0000000000007941 */ /* 0x000fea0003800200 */
.L_x_109:
[----:B------:R-:W-:Y:S01]  /*11a0*/  PREEXIT ;  /* 0x000000000000782d */ /* 0x000fe20000000000 */
[----:B------:R-:W-:Y:S05]  /*11b0*/  EXIT ;  /* 0x000000000000794d */ /* 0x000fea0003800000 */
.L_x_111:
        /* <DEDUP_REMOVED lines=12> */
.L_x_143:


//--------------------- .nv.shared._Z31router_gemm_kernel_float_outputI13__nv_bfloat16Li128ELi8ELi16ELi384ELi7168EEvPfPKT_S4_ --------------------------
	.section	.nv.shared._Z31router_gemm_kernel_float_outputI13__nv_bfloat16Li128ELi8ELi16ELi384ELi7168EEvPfPKT_S4_,"aw",@nobits
	.sectionflags	@""
	.align	4
.nv.shared._Z31router_gemm_kernel_float_outputI13__nv_bfloat16Li128ELi8ELi16ELi384ELi7168EEvPfPKT_S4_:
	.zero		1280


//--------------------- .nv.shared.reserved.0     --------------------------
	.section	.nv.shared.reserved.0,"aw",@nobits
	.weak		__nv_reservedSMEM_offset_0_alias
	.size		__nv_reservedSMEM_offset_0_alias, 0, 64
	.other		__nv_reservedSMEM_offset_0_alias,@"STO_CUDA_RESERVED_SHARED STV_DEFAULT"
__nv_reservedSMEM_offset_0_alias:
	.zero		0
	.zero		64


//--------------------- .nv.global                --------------------------
	.section	.nv.global,"aw",@nobits
.nv.global:
	.type		_ZN65_INTERNAL_cc3c4f23_29_dsv3_router_gemm_float_out_cu_196364a3_34934cuda3std3__48in_placeE,@object
	.size		_ZN65_INTERNAL_cc3c4f23_29_dsv3_router_gemm_float_out_cu_196364a3_34934cuda3std3__48in_placeE,(_ZN65_INTERNAL_cc3c4f23_29_dsv3_router_gemm_float_out_cu_196364a3_34934cuda3std6ranges3__45__cpo8distanceE - _ZN65_INTERNAL_cc3c4f23_29_dsv3_router_gemm_float_out_cu_196364a3_34934cuda3std3__48in_placeE)
_ZN65_INTERNAL_cc3c4f23_29_dsv3_router_gemm_float_out_cu_196364a3_34934cuda3std3__48in_placeE:
	.zero		1
	.type		_ZN65_INTERNAL_cc3c4f23_29_dsv3_router_gemm_float_out_cu_196364a3_34934cuda3std6ranges3__45__cpo8distanceE,@object
	.size		_ZN65_INTERNAL_cc3c4f23_29_dsv3_router_gemm_float_out_cu_196364a3_34934cuda3std6ranges3__45__cpo8distanceE,(_ZN65_INTERNAL_cc3c4f23_29_dsv3_router_gemm_float_out_cu_196364a3_34934cuda3std3__45__cpo6cbeginE - _ZN65_INTERNAL_cc3c4f23_29_dsv3_router_gemm_float_out_cu_196364a3_34934cuda3std6ranges3__45__cpo8distanceE)
_ZN65_INTERNAL_cc3c4f23_29_dsv3_router_gemm_float_out_cu_196364a3_34934cuda3std6ranges3__45__cpo8distanceE:
	.zero		1
	.type		_ZN65_INTERNAL_cc3c4f23_29_dsv3_router_gemm_float_out_cu_196364a3_34934cuda3std3__45__cpo6cbeginE,@object
	.size		_ZN65_INTERNAL_cc3c4f23_29_dsv3_router_gemm_float_out_cu_196364a3_34934cuda3std3__45__cpo6cbeginE,(_ZN65_INTERNAL_cc3c4f23_29_dsv3_router_gemm_float_out_cu_196364a3_34934cuda3std6ranges3__45__cpo7advanceE - _ZN65_INTERNAL_cc3c4f23_29_dsv3_router_gemm_float_out_cu_196364a3_34934cuda3std3__45__cpo6cbeginE)
_ZN65_INTERNAL_cc3c4f23_29_dsv3_router_gemm_float_out_cu_196364a3_34934cuda3std3__45__cpo6cbeginE:
	.zero		1
	.type		_ZN65_INTERNAL_cc3c4f23_29_dsv3_router_gemm_float_out_cu_196364a3_34934cuda3std6ranges3__45__cpo7advanceE,@object
	.size		_ZN65_INTERNAL_cc3c4f23_29_dsv3_router_gemm_float_out_cu_196364a3_34934cuda3std6ranges3__45__cpo7advanceE,(_ZN65_INTERNAL_cc3c4f23_29_dsv3_router_gemm_float_out_cu_196364a3_34934cuda3std3__45__cpo7crbeginE - _ZN65_INTERNAL_cc3c4f23_29_dsv3_router_gemm_float_out_cu_196364a3_34934cuda3std6ranges3__45__cpo7advanceE)
_ZN65_INTERNAL_cc3c4f23_29_dsv3_router_gemm_float_out_cu_196364a3_34934cuda3std6ranges3__45__cpo7advanceE:
	.zero		1
	.type		_ZN65_INTERNAL_cc3c4f23_29_dsv3_router_gemm_float_out_cu_196364a3_34934cuda3std3__45__cpo7crbeginE,@object
	.size		_ZN65_INTERNAL_cc3c4f23_29_dsv3_router_gemm_float_out_cu_196364a3_34934cuda3std3__45__cpo7crbeginE,(_ZN65_INTERNAL_cc3c4f23_29_dsv3_router_gemm_float_out_cu_196364a3_34934cuda3std6ranges3__45__cpo4dataE - _ZN65_INTERNAL_cc3c4f23_29_dsv3_router_gemm_float_out_cu_196364a3_34934cuda3std3__45__cpo7crbeginE)
_ZN65_INTERNAL_cc3c4f23_29_dsv3_router_gemm_float_out_cu_196364a3_34934cuda3std3__45__cpo7crbeginE:
	.zero		1
	.type		_ZN65_INTERNAL_cc3c4f23_29_dsv3_router_gemm_float_out_cu_196364a3_34934cuda3std6ranges3__45__cpo4dataE,@object
	.size		_ZN65_INTERNAL_cc3c4f23_29_dsv3_router_gemm_float_out_cu_196364a3_34934cuda3std6ranges3__45__cpo4dataE,(_ZN65_INTERNAL_cc3c4f23_29_dsv3_router_gemm_float_out_cu_196364a3_34934cuda3std6ranges3__45__cpo5beginE - _ZN65_INTERNAL_cc3c4f23_29_dsv3_router_gemm_float_out_cu_196364a3_34934cuda3std6ranges3__45__cpo4dataE)
_ZN65_INTERNAL_cc3c4f23_29_dsv3_router_gemm_float_out_cu_196364a3_34934cuda3std6ranges3__45__cpo4dataE:
	.zero		1
	.type		_ZN65_INTERNAL_cc3c4f23_29_dsv3_router_gemm_float_out_cu_196364a3_34934cuda3std6ranges3__45__cpo5beginE,@object
	.size		_ZN65_INTERNAL_cc3c4f23_29_dsv3_router_gemm_float_out_cu_196364a3_34934cuda3std6ranges3__45__cpo5beginE,(_ZN65_INTERNAL_cc3c4f23_29_dsv3_router_gemm_float_out_cu_196364a3_34934cuda3std3__467_GLOBAL__N__cc3c4f23_29_dsv3_router_gemm_float_out_cu_196364a3_34936ignoreE - _ZN65_INTERNAL_cc3c4f23_29_dsv3_router_gemm_float_out_cu_196364a3_34934cuda3std6ranges3__45__cpo5beginE)
_ZN65_INTERNAL_cc3c4f23_29_dsv3_router_gemm_float_out_cu_196364a3_34934cuda3std6ranges3__45__cpo5beginE:
	.zero		1
	.type		_ZN65_INTERNAL_cc3c4f23_29_dsv3_router_gemm_float_out_cu_196364a3_34934cuda3std3__467_GLOBAL__N__cc3c4f23_29_dsv3_router_gemm_float_out_cu_196364a3_34936ignoreE,@object
	.size		_ZN65_INTERNAL_cc3c4f23_29_dsv3_router_gemm_float_out_cu_196364a3_34934cuda3std3__467_GLOBAL__N__cc3c4f23_29_dsv3_router_gemm_float_out_cu_196364a3_34936ignoreE,(_ZN65_INTERNAL_cc3c4f23_29_dsv3_router_gemm_float_out_cu_196364a3_34934cuda3std6ranges3__45__cpo4sizeE - _ZN65_INTERNAL_cc3c4f23_29_dsv3_router_gemm_float_out_cu_196364a3_34934cuda3std3__467_GLOBAL__N__cc3c4f23_29_dsv3_router_gemm_float_out_cu_196364a3_34936ignoreE)
_ZN65_INTERNAL_cc3c4f23_29_dsv3_router_gemm_float_out_cu_196364a3_34934cuda3std3__467_GLOBAL__N__cc3c4f23_29_dsv3_router_gemm_float_out_cu_196364a3_34936ignoreE:
	.zero		1
	.type		_ZN65_INTERNAL_cc3c4f23_29_dsv3_router_gemm_float_out_cu_196364a3_34934cuda3std6ranges3__45__cpo4sizeE,@object
	.size		_ZN65_INTERNAL_cc3c4f23_29_dsv3_router_gemm_float_out_cu_196364a3_34934cuda3std6ranges3__45__cpo4sizeE,(_ZN65_INTERNAL_cc3c4f23_29_dsv3_router_gemm_float_out_cu_196364a3_34934cuda3std3__45__cpo5beginE - _ZN65_INTERNAL_cc3c4f23_29_dsv3_router_gemm_float_out_cu_196364a3_34934cuda3std6ranges3__45__cpo4sizeE)
_ZN65_INTERNAL_cc3c4f23_29_dsv3_router_gemm_float_out_cu_196364a3_34934cuda3std6ranges3__45__cpo4sizeE:
	.zero		1
	.type		_ZN65_INTERNAL_cc3c4f23_29_dsv3_router_gemm_float_out_cu_196364a3_34934cuda3std3__45__cpo5beginE,@object
	.size		_ZN65_INTERNAL_cc3c4f23_29_dsv3_router_gemm_float_out_cu_196364a3_34934cuda3std3__45__cpo5beginE,(_ZN65_INTERNAL_cc3c4f23_29_dsv3_router_gemm_float_out_cu_196364a3_34934cuda3std6ranges3__45__cpo6cbeginE - _ZN65_INTERNAL_cc3c4f23_29_dsv3_router_gemm_float_out_cu_196364a3_34934cuda3std3__45__cpo5beginE)
_ZN65_INTERNAL_cc3c4f23_29_dsv3_router_gemm_float_out_cu_196364a3_34934cuda3std3__45__cpo5beginE:
	.zero		1
	.type		_ZN65_INTERNAL_cc3c4f23_29_dsv3_router_gemm_float_out_cu_196364a3_34934cuda3std6ranges3__45__cpo6cbeginE,@object
	.size		_ZN65_INTERNAL_cc3c4f23_29_dsv3_router_gemm_float_out_cu_196364a3_34934cuda3std6ranges3__45__cpo6cbeginE,(_ZN65_INTERNAL_cc3c4f23_29_dsv3_router_gemm_float_out_cu_196364a3_34934cuda3std3__45__cpo6rbeginE - _ZN65_INTERNAL_cc3c4f23_29_dsv3_router_gemm_float_out_cu_196364a3_34934cuda3std6ranges3__45__cpo6cbeginE)
_ZN65_INTERNAL_cc3c4f23_29_dsv3_router_gemm_float_out_cu_196364a3_34934cuda3std6ranges3__45__cpo6cbeginE:
	.zero		1
	.type		_ZN65_INTERNAL_cc3c4f23_29_dsv3_router_gemm_float_out_cu_196364a3_34934cuda3std3__45__cpo6rbeginE,@object
	.size		_ZN65_INTERNAL_cc3c4f23_29_dsv3_router_gemm_float_out_cu_196364a3_34934cuda3std3__45__cpo6rbeginE,(_ZN65_INTERNAL_cc3c4f23_29_dsv3_router_gemm_float_out_cu_196364a3_34934cuda3std6ranges3__45__cpo4nextE - _ZN65_INTERNAL_cc3c4f23_29_dsv3_router_gemm_float_out_cu_196364a3_34934cuda3std3__45__cpo6rbeginE)
_ZN65_INTERNAL_cc3c4f23_29_dsv3_router_gemm_float_out_cu_196364a3_34934cuda3std3__45__cpo6rbeginE:
	.zero		1
	.type		_ZN65_INTERNAL_cc3c4f23_29_dsv3_router_gemm_float_out_cu_196364a3_34934cuda3std6ranges3__45__cpo4nextE,@object
	.size		_ZN65_INTERNAL_cc3c4f23_29_dsv3_router_gemm_float_out_cu_196364a3_34934cuda3std6ranges3__45__cpo4nextE,(_ZN65_INTERNAL_cc3c4f23_29_dsv3_router_gemm_float_out_cu_196364a3_34934cuda3std6ranges3__45__cpo4swapE - _ZN65_INTERNAL_cc3c4f23_29_dsv3_router_gemm_float_out_cu_196364a3_34934cuda3std6ranges3__45__cpo4nextE)
_ZN65_INTERNAL_cc3c4f23_29_dsv3_router_gemm_float_out_cu_196364a3_34934cuda3std6ranges3__45__cpo4nextE:
	.zero		1
	.type		_ZN65_INTERNAL_cc3c4f23_29_dsv3_router_gemm_float_out_cu_196364a3_34934cuda3std6ranges3__45__cpo4swapE,@object
	.size		_ZN65_INTERNAL_cc3c4f23_29_dsv3_router_gemm_float_out_cu_196364a3_34934cuda3std6ranges3__45__cpo4swapE,(_ZN65_INTERNAL_cc3c4f23_29_dsv3_router_gemm_float_out_cu_196364a3_34934cuda3std3__420unreachable_sentinelE - _ZN65_INTERNAL_cc3c4f23_29_dsv3_router_gemm_float_out_cu_196364a3_34934cuda3std6ranges3__45__cpo4swapE)
_ZN65_INTERNAL_cc3c4f23_29_dsv3_router_gemm_float_out_cu_196364a3_34934cuda3std6ranges3__45__cpo4swapE:
	.zero		1
	.type		_ZN65_INTERNAL_cc3c4f23_29_dsv3_router_gemm_float_out_cu_196364a3_34934cuda3std3__420unreachable_sentinelE,@object
	.size		_ZN65_INTERNAL_cc3c4f23_29_dsv3_router_gemm_float_out_cu_196364a3_34934cuda3std3__420unreachable_sentinelE,(_ZN65_INTERNAL_cc3c4f23_29_dsv3_router_gemm_float_out_cu_196364a3_34936thrust24THRUST_300001_SM_1030_NS6system6detail10sequential3seqE - _ZN65_INTERNAL_cc3c4f23_29_dsv3_router_gemm_float_out_cu_196364a3_34934cuda3std3__420unreachable_sentinelE)
_ZN65_INTERNAL_cc3c4f23_29_dsv3_router_gemm_float_out_cu_196364a3_34934cuda3std3__420unreachable_sentinelE:
	.zero		1
	.type		_ZN65_INTERNAL_cc3c4f23_29_dsv3_router_gemm_float_out_cu_196364a3_34936thrust24THRUST_300001_SM_1030_NS6system6detail10sequential3seqE,@object
	.size		_ZN65_INTERNAL_cc3c4f23_29_dsv3_router_gemm_float_out_cu_196364a3_34936thrust24THRUST_300001_SM_1030_NS6system6detail10sequential3seqE,(_ZN65_INTERNAL_cc3c4f23_29_dsv3_router_gemm_float_out_cu_196364a3_34934cuda3std3__45__cpo4cendE - _ZN65_INTERNAL_cc3c4f23_29_dsv3_router_gemm_float_out_cu_196364a3_34936thrust24THRUST_300001_SM_1030_NS6system6detail10sequential3seqE)
_ZN65_INTERNAL_cc3c4f23_29_dsv3_router_gemm_float_out_cu_196364a3_34936thrust24THRUST_300001_SM_1030_NS6system6detail10sequential3seqE:
	.zero		1
	.type		_ZN65_INTERNAL_cc3c4f23_29_dsv3_router_gemm_float_out_cu_196364a3_34934cuda3std3__45__cpo4cendE,@object
	.size		_ZN65_INTERNAL_cc3c4f23_29_dsv3_router_gemm_float_out_cu_196364a3_34934cuda3std3__45__cpo4cendE,(_ZN65_INTERNAL_cc3c4f23_29_dsv3_router_gemm_float_out_cu_196364a3_34934cuda3std6ranges3__45__cpo9iter_swapE - _ZN65_INTERNAL_cc3c4f23_29_dsv3_router_gemm_float_out_cu_196364a3_34934cuda3std3__45__cpo4cendE)
_ZN65_INTERNAL_cc3c4f23_29_dsv3_router_gemm_float_out_cu_196364a3_34934cuda3std3__45__cpo4cendE:
	.zero		1
	.type		_ZN65_INTERNAL_cc3c4f23_29_dsv3_router_gemm_float_out_cu_196364a3_34934cuda3std6ranges3__45__cpo9iter_swapE,@object
	.size		_ZN65_INTERNAL_cc3c4f23_29_dsv3_router_gemm_float_out_cu_196364a3_34934cuda3std6ranges3__45__cpo9iter_swapE,(_ZN65_INTERNAL_cc3c4f23_29_dsv3_router_gemm_float_out_cu_196364a3_34934cuda3std3__45__cpo5crendE - _ZN65_INTERNAL_cc3c4f23_29_dsv3_router_gemm_float_out_cu_196364a3_34934cuda3std6ranges3__45__cpo9iter_swapE)
_ZN65_INTERNAL_cc3c4f23_29_dsv3_router_gemm_float_out_cu_196364a3_34934cuda3std6ranges3__45__cpo9iter_swapE:
	.zero		1
	.type		_ZN65_INTERNAL_cc3c4f23_29_dsv3_router_gemm_float_out_cu_196364a3_34934cuda3std3__45__cpo5crendE,@object
	.size		_ZN65_INTERNAL_cc3c4f23_29_dsv3_router_gemm_float_out_cu_196364a3_34934cuda3std3__45__cpo5crendE,(_ZN65_INTERNAL_cc3c4f23_29_dsv3_router_gemm_float_out_cu_196364a3_34934cuda3std6ranges3__45__cpo5cdataE - _ZN65_INTERNAL_cc3c4f23_29_dsv3_router_gemm_float_out_cu_196364a3_34934cuda3std3__45__cpo5crendE)
_ZN65_INTERNAL_cc3c4f23_29_dsv3_router_gemm_float_out_cu_196364a3_34934cuda3std3__45__cpo5crendE:
	.zero		1
	.type		_ZN65_INTERNAL_cc3c4f23_29_dsv3_router_gemm_float_out_cu_196364a3_34934cuda3std6ranges3__45__cpo5cdataE,@object
	.size		_ZN65_INTERNAL_cc3c4f23_29_dsv3_router_gemm_float_out_cu_196364a3_34934cuda3std6ranges3__45__cpo5cdataE,(_ZN65_INTERNAL_cc3c4f23_29_dsv3_router_gemm_float_out_cu_196364a3_34934cuda3std6ranges3__45__cpo3endE - _ZN65_INTERNAL_cc3c4f23_29_dsv3_router_gemm_float_out_cu_196364a3_34934cuda3std6ranges3__45__cpo5cdataE)
_ZN65_INTERNAL_cc3c4f23_29_dsv3_router_gemm_float_out_cu_196364a3_34934cuda3std6ranges3__45__cpo5cdataE:
	.zero		1
	.type		_ZN65_INTERNAL_cc3c4f23_29_dsv3_router_gemm_float_out_cu_196364a3_34934cuda3std6ranges3__45__cpo3endE,@object
	.size		_ZN65_INTERNAL_cc3c4f23_29_dsv3_router_gemm_float_out_cu_196364a3_34934cuda3std6ranges3__45__cpo3endE,(_ZN65_INTERNAL_cc3c4f23_29_dsv3_router_gemm_float_out_cu_196364a3_34934cuda3std3__419piecewise_constructE - _ZN65_INTERNAL_cc3c4f23_29_dsv3_router_gemm_float_out_cu_196364a3_34934cuda3std6ranges3__45__cpo3endE)
_ZN65_INTERNAL_cc3c4f23_29_dsv3_router_gemm_float_out_cu_196364a3_34934cuda3std6ranges3__45__cpo3endE:
	.zero		1
	.type		_ZN65_INTERNAL_cc3c4f23_29_dsv3_router_gemm_float_out_cu_196364a3_34934cuda3std3__419piecewise_constructE,@object
	.size		_ZN65_INTERNAL_cc3c4f23_29_dsv3_router_gemm_float_out_cu_196364a3_34934cuda3std3__419piecewise_constructE,(_ZN65_INTERNAL_cc3c4f23_29_dsv3_router_gemm_float_out_cu_196364a3_34934cuda3std6ranges3__45__cpo5ssizeE - _ZN65_INTERNAL_cc3c4f23_29_dsv3_router_gemm_float_out_cu_196364a3_34934cuda3std3__419piecewise_constructE)
_ZN65_INTERNAL_cc3c4f23_29_dsv3_router_gemm_float_out_cu_196364a3_34934cuda3std3__419piecewise_constructE:
	.zero		1
	.type		_ZN65_INTERNAL_cc3c4f23_29_dsv3_router_gemm_float_out_cu_196364a3_34934cuda3std6ranges3__45__cpo5ssizeE,@object
	.size		_ZN65_INTERNAL_cc3c4f23_29_dsv3_router_gemm_float_out_cu_196364a3_34934cuda3std6ranges3__45__cpo5ssizeE,(_ZN65_INTERNAL_cc3c4f23_29_dsv3_router_gemm_float_out_cu_196364a3_34934cuda3std3__45__cpo3endE - _ZN65_INTERNAL_cc3c4f23_29_dsv3_router_gemm_float_out_cu_196364a3_34934cuda3std6ranges3__45__cpo5ssizeE)
_ZN65_INTERNAL_cc3c4f23_29_dsv3_router_gemm_float_out_cu_196364a3_34934cuda3std6ranges3__45__cpo5ssizeE:
	.zero		1
	.type		_ZN65_INTERNAL_cc3c4f23_29_dsv3_router_gemm_float_out_cu_196364a3_34934cuda3std3__45__cpo3endE,@object
	.size		_ZN65_INTERNAL_cc3c4f23_29_dsv3_router_gemm_float_out_cu_196364a3_34934cuda3std3__45__cpo3endE,(_ZN65_INTERNAL_cc3c4f23_29_dsv3_router_gemm_float_out_cu_196364a3_34934cuda3std6ranges3__45__cpo4cendE - _ZN65_INTERNAL_cc3c4f23_29_dsv3_router_gemm_float_out_cu_196364a3_34934cuda3std3__45__cpo3endE)
_ZN65_INTERNAL_cc3c4f23_29_dsv3_router_gemm_float_out_cu_196364a3_34934cuda3std3__45__cpo3endE:
	.zero		1
	.type		_ZN65_INTERNAL_cc3c4f23_29_dsv3_router_gemm_float_out_cu_196364a3_34934cuda3std6ranges3__45__cpo4cendE,@object
	.size		_ZN65_INTERNAL_cc3c4f23_29_dsv3_router_gemm_float_out_cu_196364a3_34934cuda3std6ranges3__45__cpo4cendE,(_ZN65_INTERNAL_cc3c4f23_29_dsv3_router_gemm_float_out_cu_196364a3_34934cuda3std3__45__cpo4rendE - _ZN65_INTERNAL_cc3c4f23_29_dsv3_router_gemm_float_out_cu_196364a3_34934cuda3std6ranges3__45__cpo4cendE)
_ZN65_INTERNAL_cc3c4f23_29_dsv3_router_gemm_float_out_cu_196364a3_34934cuda3std6ranges3__45__cpo4cendE:
	.zero		1
	.type		_ZN65_INTERNAL_cc3c4f23_29_dsv3_router_gemm_float_out_cu_196364a3_34934cuda3std3__45__cpo4rendE,@object
	.size		_ZN65_INTERNAL_cc3c4f23_29_dsv3_router_gemm_float_out_cu_196364a3_34934cuda3std3__45__cpo4rendE,(_ZN65_INTERNAL_cc3c4f23_29_dsv3_router_gemm_float_out_cu_196364a3_34934cuda3std6ranges3__45__cpo4prevE - _ZN65_INTERNAL_cc3c4f23_29_dsv3_router_gemm_float_out_cu_196364a3_34934cuda3std3__45__cpo4rendE)
_ZN65_INTERNAL_cc3c4f23_29_dsv3_router_gemm_float_out_cu_196364a3_34934cuda3std3__45__cpo4rendE:
	.zero		1
	.type		_ZN65_INTERNAL_cc3c4f23_29_dsv3_router_gemm_float_out_cu_196364a3_34934cuda3std6ranges3__45__cpo4prevE,@object
	.size		_ZN65_INTERNAL_cc3c4f23_29_dsv3_router_gemm_float_out_cu_196364a3_34934cuda3std6ranges3__45__cpo4prevE,(_ZN65_INTERNAL_cc3c4f23_29_dsv3_router_gemm_float_out_cu_196364a3_34934cuda3std6ranges3__45__cpo9iter_moveE - _ZN65_INTERNAL_cc3c4f23_29_dsv3_router_gemm_float_out_cu_196364a3_34934cuda3std6ranges3__45__cpo4prevE)
_ZN65_INTERNAL_cc3c4f23_29_dsv3_router_gemm_float_out_cu_196364a3_34934cuda3std6ranges3__45__cpo4prevE:
	.zero		1
	.type		_ZN65_INTERNAL_cc3c4f23_29_dsv3_router_gemm_float_out_cu_196364a3_34934cuda3std6ranges3__45__cpo9iter_moveE,@object
	.size		_ZN65_INTERNAL_cc3c4f23_29_dsv3_router_gemm_float_out_cu_196364a3_34934cuda3std6ranges3__45__cpo9iter_moveE,(.L_13 - _ZN65_INTERNAL_cc3c4f23_29_dsv3_router_gemm_float_out_cu_196364a3_34934cuda3std6ranges3__45__cpo9iter_moveE)
_ZN65_INTERNAL_cc3c4f23_29_dsv3_router_gemm_float_out_cu_196364a3_34934cuda3std6ranges3__45__cpo9iter_moveE:
	.zero		1
.L_13:


//--------------------- .nv.shared._Z31router_gemm_kernel_float_outputI13__nv_bfloat16Li128ELi8ELi15ELi384ELi7168EEvPfPKT_S4_ --------------------------
	.section	.nv.shared._Z31router_gemm_kernel_float_outputI13__nv_bfloat16Li128ELi8ELi15ELi384ELi7168EEvPfPKT_S4_,"aw",@nobits
	.sectionflags	@""
	.align	4
.nv.shared._Z31router_gemm_kernel_float_outputI13__nv_bfloat16Li128ELi8ELi15ELi384ELi7168EEvPfPKT_S4_:
	.zero		1264


//--------------------- .nv.shared._Z31router_gemm_kernel_float_outputI13__nv_bfloat16Li128ELi8ELi14ELi384ELi7168EEvPfPKT_S4_ --------------------------
	.section	.nv.shared._Z31router_gemm_kernel_float_outputI13__nv_bfloat16Li128ELi8ELi14ELi384ELi7168EEvPfPKT_S4_,"aw",@nobits
	.sectionflags	@""
	.align	4
.nv.shared._Z31router_gemm_kernel_float_outputI13__nv_bfloat16Li128ELi8ELi14ELi384ELi7168EEvPfPKT_S4_:
	.zero		1248


//--------------------- .nv.shared._Z31router_gemm_kernel_float_outputI13__nv_bfloat16Li128ELi8ELi13ELi384ELi7168EEvPfPKT_S4_ --------------------------
	.section	.nv.shared._Z31router_gemm_kernel_float_outputI13__nv_bfloat16Li128ELi8ELi13ELi384ELi7168EEvPfPKT_S4_,"aw",@nobits
	.sectionflags	@""
	.align	4
.nv.shared._Z31router_gemm_kernel_float_outputI13__nv_bfloat16Li128ELi8ELi13ELi384ELi7168EEvPfPKT_S4_:
	.zero		1232


//--------------------- .nv.shared._Z31router_gemm_kernel_float_outputI13__nv_bfloat16Li128ELi8ELi12ELi384ELi7168EEvPfPKT_S4_ --------------------------
	.section	.nv.shared._Z31router_gemm_kernel_float_outputI13__nv_bfloat16Li128ELi8ELi12ELi384ELi7168EEvPfPKT_S4_,"aw",@nobits
	.sectionflags	@""
	.align	4
.nv.shared._Z31router_gemm_kernel_float_outputI13__nv_bfloat16Li128ELi8ELi12ELi384ELi7168EEvPfPKT_S4_:
	.zero		1216


//--------------------- .nv.shared._Z31router_gemm_kernel_float_outputI13__nv_bfloat16Li128ELi8ELi11ELi384ELi7168EEvPfPKT_S4_ --------------------------
	.section	.nv.shared._Z31router_gemm_kernel_float_outputI13__nv_bfloat16Li128ELi8ELi11ELi384ELi7168EEvPfPKT_S4_,"aw",@nobits
	.sectionflags	@""
	.align	4
.nv.shared._Z31router_gemm_kernel_float_outputI13__nv_bfloat16Li128ELi8ELi11ELi384ELi7168EEvPfPKT_S4_:
	.zero		1200


//--------------------- .nv.shared._Z31router_gemm_kernel_float_outputI13__nv_bfloat16Li128ELi8ELi10ELi384ELi7168EEvPfPKT_S4_ --------------------------
	.section	.nv.shared._Z31router_gemm_kernel_float_outputI13__nv_bfloat16Li128ELi8ELi10ELi384ELi7168EEvPfPKT_S4_,"aw",@nobits
	.sectionflags	@""
	.align	4
.nv.shared._Z31router_gemm_kernel_float_outputI13__nv_bfloat16Li128ELi8ELi10ELi384ELi7168EEvPfPKT_S4_:
	.zero		1184


//--------------------- .nv.shared._Z31router_gemm_kernel_float_outputI13__nv_bfloat16Li128ELi8ELi9ELi384ELi7168EEvPfPKT_S4_ --------------------------
	.section	.nv.shared._Z31router_gemm_kernel_float_outputI13__nv_bfloat16Li128ELi8ELi9ELi384ELi7168EEvPfPKT_S4_,"aw",@nobits
	.sectionflags	@""
	.align	4
.nv.shared._Z31router_gemm_kernel_float_outputI13__nv_bfloat16Li128ELi8ELi9ELi384ELi7168EEvPfPKT_S4_:
	.zero		1168


//--------------------- .nv.shared._Z31router_gemm_kernel_float_outputI13__nv_bfloat16Li128ELi8ELi8ELi384ELi7168EEvPfPKT_S4_ --------------------------
	.section	.nv.shared._Z31router_gemm_kernel_float_outputI13__nv_bfloat16Li128ELi8ELi8ELi384ELi7168EEvPfPKT_S4_,"aw",@nobits
	.sectionflags	@""
	.align	4
.nv.shared._Z31router_gemm_kernel_float_outputI13__nv_bfloat16Li128ELi8ELi8ELi384ELi7168EEvPfPKT_S4_:
	.zero		1152


//--------------------- .nv.shared._Z31router_gemm_kernel_float_outputI13__nv_bfloat16Li128ELi8ELi7ELi384ELi7168EEvPfPKT_S4_ --------------------------
	.section	.nv.shared._Z31router_gemm_kernel_float_outputI13__nv_bfloat16Li128ELi8ELi7ELi384ELi7168EEvPfPKT_S4_,"aw",@nobits
	.sectionflags	@""
	.align	4
.nv.shared._Z31router_gemm_kernel_float_outputI13__nv_bfloat16Li128ELi8ELi7ELi384ELi7168EEvPfPKT_S4_:
	.zero		1136


//--------------------- .nv.shared._Z31router_gemm_kernel_float_outputI13__nv_bfloat16Li128ELi8ELi6ELi384ELi7168EEvPfPKT_S4_ --------------------------
	.section	.nv.shared._Z31router_gemm_kernel_float_outputI13__nv_bfloat16Li128ELi8ELi6ELi384ELi7168EEvPfPKT_S4_,"aw",@nobits
	.sectionflags	@""
	.align	4
.nv.shared._Z31router_gemm_kernel_float_outputI13__nv_bfloat16Li128ELi8ELi6ELi384ELi7168EEvPfPKT_S4_:
	.zero		1120


//--------------------- .nv.shared._Z31router_gemm_kernel_float_outputI13__nv_bfloat16Li128ELi8ELi5ELi384ELi7168EEvPfPKT_S4_ --------------------------
	.section	.nv.shared._Z31router_gemm_kernel_float_outputI13__nv_bfloat16Li128ELi8ELi5ELi384ELi7168EEvPfPKT_S4_,"aw",@nobits
	.sectionflags	@""
	.align	4
.nv.shared._Z31router_gemm_kernel_float_outputI13__nv_bfloat16Li128ELi8ELi5ELi384ELi7168EEvPfPKT_S4_:
	.zero		1104


//--------------------- .nv.shared._Z31router_gemm_kernel_float_outputI13__nv_bfloat16Li128ELi8ELi4ELi384ELi7168EEvPfPKT_S4_ --------------------------
	.section	.nv.shared._Z31router_gemm_kernel_float_outputI13__nv_bfloat16Li128ELi8ELi4ELi384ELi7168EEvPfPKT_S4_,"aw",@nobits
	.sectionflags	@""
	.align	4
.nv.shared._Z31router_gemm_kernel_float_outputI13__nv_bfloat16Li128ELi8ELi4ELi384ELi7168EEvPfPKT_S4_:
	.zero		1088


//--------------------- .nv.shared._Z31router_gemm_kernel_float_outputI13__nv_bfloat16Li128ELi8ELi3ELi384ELi7168EEvPfPKT_S4_ --------------------------
	.section	.nv.shared._Z31router_gemm_kernel_float_outputI13__nv_bfloat16Li128ELi8ELi3ELi384ELi7168EEvPfPKT_S4_,"aw",@nobits
	.sectionflags	@""
	.align	4
.nv.shared._Z31router_gemm_kernel_float_outputI13__nv_bfloat16Li128ELi8ELi3ELi384ELi7168EEvPfPKT_S4_:
	.zero		1072


//--------------------- .nv.shared._Z31router_gemm_kernel_float_outputI13__nv_bfloat16Li128ELi8ELi2ELi384ELi7168EEvPfPKT_S4_ --------------------------
	.section	.nv.shared._Z31router_gemm_kernel_float_outputI13__nv_bfloat16Li128ELi8ELi2ELi384ELi7168EEvPfPKT_S4_,"aw",@nobits
	.sectionflags	@""
	.align	4
.nv.shared._Z31router_gemm_kernel_float_outputI13__nv_bfloat16Li128ELi8ELi2ELi384ELi7168EEvPfPKT_S4_:
	.zero		1056


//--------------------- .nv.shared._Z31router_gemm_kernel_float_outputI13__nv_bfloat16Li128ELi8ELi1ELi384ELi7168EEvPfPKT_S4_ --------------------------
	.section	.nv.shared._Z31router_gemm_kernel_float_outputI13__nv_bfloat16Li128ELi8ELi1ELi384ELi7168EEvPfPKT_S4_,"aw",@nobits
	.sectionflags	@""
	.align	4
.nv.shared._Z31router_gemm_kernel_float_outputI13__nv_bfloat16Li128ELi8ELi1ELi384ELi7168EEvPfPKT_S4_:
	.zero		1040


//--------------------- .nv.shared._Z31router_gemm_kernel_float_outputI13__nv_bfloat16Li128ELi8ELi16ELi256ELi7168EEvPfPKT_S4_ --------------------------
	.section	.nv.shared._Z31router_gemm_kernel_float_outputI13__nv_bfloat16Li128ELi8ELi16ELi256ELi7168EEvPfPKT_S4_,"aw",@nobits
	.sectionflags	@""
	.align	4
.nv.shared._Z31router_gemm_kernel_float_outputI13__nv_bfloat16Li128ELi8ELi16ELi256ELi7168EEvPfPKT_S4_:
	.zero		1280


//--------------------- .nv.shared._Z31router_gemm_kernel_float_outputI13__nv_bfloat16Li128ELi8ELi15ELi256ELi7168EEvPfPKT_S4_ --------------------------
	.section	.nv.shared._Z31router_gemm_kernel_float_outputI13__nv_bfloat16Li128ELi8ELi15ELi256ELi7168EEvPfPKT_S4_,"aw",@nobits
	.sectionflags	@""
	.align	4
.nv.shared._Z31router_gemm_kernel_float_outputI13__nv_bfloat16Li128ELi8ELi15ELi256ELi7168EEvPfPKT_S4_:
	.zero		1264


//--------------------- .nv.shared._Z31router_gemm_kernel_float_outputI13__nv_bfloat16Li128ELi8ELi14ELi256ELi7168EEvPfPKT_S4_ --------------------------
	.section	.nv.shared._Z31router_gemm_kernel_float_outputI13__nv_bfloat16Li128ELi8ELi14ELi256ELi7168EEvPfPKT_S4_,"aw",@nobits
	.sectionflags	@""
	.align	4
.nv.shared._Z31router_gemm_kernel_float_outputI13__nv_bfloat16Li128ELi8ELi14ELi256ELi7168EEvPfPKT_S4_:
	.zero		1248


//--------------------- .nv.shared._Z31router_gemm_kernel_float_outputI13__nv_bfloat16Li128ELi8ELi13ELi256ELi7168EEvPfPKT_S4_ --------------------------
	.section	.nv.shared._Z31router_gemm_kernel_float_outputI13__nv_bfloat16Li128ELi8ELi13ELi256ELi7168EEvPfPKT_S4_,"aw",@nobits
	.sectionflags	@""
	.align	4
.nv.shared._Z31router_gemm_kernel_float_outputI13__nv_bfloat16Li128ELi8ELi13ELi256ELi7168EEvPfPKT_S4_:
	.zero		1232


//--------------------- .nv.shared._Z31router_gemm_kernel_float_outputI13__nv_bfloat16Li128ELi8ELi12ELi256ELi7168EEvPfPKT_S4_ --------------------------
	.section	.nv.shared._Z31router_gemm_kernel_float_outputI13__nv_bfloat16Li128ELi8ELi12ELi256ELi7168EEvPfPKT_S4_,"aw",@nobits
	.sectionflags	@""
	.align	4
.nv.shared._Z31router_gemm_kernel_float_outputI13__nv_bfloat16Li128ELi8ELi12ELi256ELi7168EEvPfPKT_S4_:
	.zero		1216


//--------------------- .nv.shared._Z31router_gemm_kernel_float_outputI13__nv_bfloat16Li128ELi8ELi11ELi256ELi7168EEvPfPKT_S4_ --------------------------
	.section	.nv.shared._Z31router_gemm_kernel_float_outputI13__nv_bfloat16Li128ELi8ELi11ELi256ELi7168EEvPfPKT_S4_,"aw",@nobits
	.sectionflags	@""
	.align	4
.nv.shared._Z31router_gemm_kernel_float_outputI13__nv_bfloat16Li128ELi8ELi11ELi256ELi7168EEvPfPKT_S4_:
	.zero		1200


//--------------------- .nv.shared._Z31router_gemm_kernel_float_outputI13__nv_bfloat16Li128ELi8ELi10ELi256ELi7168EEvPfPKT_S4_ --------------------------
	.section	.nv.shared._Z31router_gemm_kernel_float_outputI13__nv_bfloat16Li128ELi8ELi10ELi256ELi7168EEvPfPKT_S4_,"aw",@nobits
	.sectionflags	@""
	.align	4
.nv.shared._Z31router_gemm_kernel_float_outputI13__nv_bfloat16Li128ELi8ELi10ELi256ELi7168EEvPfPKT_S4_:
	.zero		1184


//--------------------- .nv.shared._Z31router_gemm_kernel_float_outputI13__nv_bfloat16Li128ELi8ELi9ELi256ELi7168EEvPfPKT_S4_ --------------------------
	.section	.nv.shared._Z31router_gemm_kernel_float_outputI13__nv_bfloat16Li128ELi8ELi9ELi256ELi7168EEvPfPKT_S4_,"aw",@nobits
	.sectionflags	@""
	.align	4
.nv.shared._Z31router_gemm_kernel_float_outputI13__nv_bfloat16Li128ELi8ELi9ELi256ELi7168EEvPfPKT_S4_:
	.zero		1168


//--------------------- .nv.shared._Z31router_gemm_kernel_float_outputI13__nv_bfloat16Li128ELi8ELi8ELi256ELi7168EEvPfPKT_S4_ --------------------------
	.section	.nv.shared._Z31router_gemm_kernel_float_outputI13__nv_bfloat16Li128ELi8ELi8ELi256ELi7168EEvPfPKT_S4_,"aw",@nobits
	.sectionflags	@""
	.align	4
.nv.shared._Z31router_gemm_kernel_float_outputI13__nv_bfloat16Li128ELi8ELi8ELi256ELi7168EEvPfPKT_S4_:
	.zero		1152


//--------------------- .nv.shared._Z31router_gemm_kernel_float_outputI13__nv_bfloat16Li128ELi8ELi7ELi256ELi7168EEvPfPKT_S4_ --------------------------
	.section	.nv.shared._Z31router_gemm_kernel_float_outputI13__nv_bfloat16Li128ELi8ELi7ELi256ELi7168EEvPfPKT_S4_,"aw",@nobits
	.sectionflags	@""
	.align	4
.nv.shared._Z31router_gemm_kernel_float_outputI13__nv_bfloat16Li128ELi8ELi7ELi256ELi7168EEvPfPKT_S4_:
	.zero		1136


//--------------------- .nv.shared._Z31router_gemm_kernel_float_outputI13__nv_bfloat16Li128ELi8ELi6ELi256ELi7168EEvPfPKT_S4_ --------------------------
	.section	.nv.shared._Z31router_gemm_kernel_float_outputI13__nv_bfloat16Li128ELi8ELi6ELi256ELi7168EEvPfPKT_S4_,"aw",@nobits
	.sectionflags	@""
	.align	4
.nv.shared._Z31router_gemm_kernel_float_outputI13__nv_bfloat16Li128ELi8ELi6ELi256ELi7168EEvPfPKT_S4_:
	.zero		1120


//--------------------- .nv.shared._Z31router_gemm_kernel_float_outputI13__nv_bfloat16Li128ELi8ELi5ELi256ELi7168EEvPfPKT_S4_ --------------------------
	.section	.nv.shared._Z31router_gemm_kernel_float_outputI13__nv_bfloat16Li128ELi8ELi5ELi256ELi7168EEvPfPKT_S4_,"aw",@nobits
	.sectionflags	@""
	.align	4
.nv.shared._Z31router_gemm_kernel_float_outputI13__nv_bfloat16Li128ELi8ELi5ELi256ELi7168EEvPfPKT_S4_:
	.zero		1104


//--------------------- .nv.shared._Z31router_gemm_kernel_float_outputI13__nv_bfloat16Li128ELi8ELi4ELi256ELi7168EEvPfPKT_S4_ --------------------------
	.section	.nv.shared._Z31router_gemm_kernel_float_outputI13__nv_bfloat16Li128ELi8ELi4ELi256ELi7168EEvPfPKT_S4_,"aw",@nobits
	.sectionflags	@""
	.align	4
.nv.shared._Z31router_gemm_kernel_float_outputI13__nv_bfloat16Li128ELi8ELi4ELi256ELi7168EEvPfPKT_S4_:
	.zero		1088


//--------------------- .nv.shared._Z31router_gemm_kernel_float_outputI13__nv_bfloat16Li128ELi8ELi3ELi256ELi7168EEvPfPKT_S4_ --------------------------
	.section	.nv.shared._Z31router_gemm_kernel_float_outputI13__nv_bfloat16Li128ELi8ELi3ELi256ELi7168EEvPfPKT_S4_,"aw",@nobits
	.sectionflags	@""
	.align	4
.nv.shared._Z31router_gemm_kernel_float_outputI13__nv_bfloat16Li128ELi8ELi3ELi256ELi7168EEvPfPKT_S4_:
	.zero		1072


//--------------------- .nv.shared._Z31router_gemm_kernel_float_outputI13__nv_bfloat16Li128ELi8ELi2ELi256ELi7168EEvPfPKT_S4_ --------------------------
	.section	.nv.shared._Z31router_gemm_kernel_float_outputI13__nv_bfloat16Li128ELi8ELi2ELi256ELi7168EEvPfPKT_S4_,"aw",@nobits
	.sectionflags	@""
	.align	4
.nv.shared._Z31router_gemm_kernel_float_outputI13__nv_bfloat16Li128ELi8ELi2ELi256ELi7168EEvPfPKT_S4_:
	.zero		1056


//--------------------- .nv.shared._Z31router_gemm_kernel_float_outputI13__nv_bfloat16Li128ELi8ELi1ELi256ELi7168EEvPfPKT_S4_ --------------------------
	.section	.nv.shared._Z31router_gemm_kernel_float_outputI13__nv_bfloat16Li128ELi8ELi1ELi256ELi7168EEvPfPKT_S4_,"aw",@nobits
	.sectionflags	@""
	.align	4
.nv.shared._Z31router_gemm_kernel_float_outputI13__nv_bfloat16Li128ELi8ELi1ELi256ELi7168EEvPfPKT_S4_:
	.zero		1040


//--------------------- .nv.constant0._Z31router_gemm_kernel_float_outputI13__nv_bfloat16Li128ELi8ELi16ELi384ELi7168EEvPfPKT_S4_ --------------------------
	.section	.nv.constant0._Z31router_gemm_kernel_float_outputI13__nv_bfloat16Li128ELi8ELi16ELi384ELi7168EEvPfPKT_S4_,"a",@progbits
	.sectionflags	@""
	.align	4
.nv.constant0._Z31router_gemm_kernel_float_outputI13__nv_bfloat16Li128ELi8ELi16ELi384ELi7168EEvPfPKT_S4_:
	.zero		920


//--------------------- .nv.constant0._Z31router_gemm_kernel_float_outputI13__nv_bfloat16Li128ELi8ELi15ELi384ELi7168EEvPfPKT_S4_ --------------------------
	.section	.nv.constant0._Z31router_gemm_kernel_float_outputI13__nv_bfloat16Li128ELi8ELi15ELi384ELi7168EEvPfPKT_S4_,"a",@progbits
	.sectionflags	@""
	.align	4
.nv.constant0._Z31router_gemm_kernel_float_outputI13__nv_bfloat16Li128ELi8ELi15ELi384ELi7168EEvPfPKT_S4_:
	.zero		920


//--------------------- .nv.constant0._Z31router_gemm_kernel_float_outputI13__nv_bfloat16Li128ELi8ELi14ELi384ELi7168EEvPfPKT_S4_ --------------------------
	.section	.nv.constant0._Z31router_gemm_kernel_float_outputI13__nv_bfloat16Li128ELi8ELi14ELi384ELi7168EEvPfPKT_S4_,"a",@progbits
	.sectionflags	@""
	.align	4
.nv.constant0._Z31router_gemm_kernel_float_outputI13__nv_bfloat16Li128ELi8ELi14ELi384ELi7168EEvPfPKT_S4_:
	.zero		920


//--------------------- .nv.constant0._Z31router_gemm_kernel_float_outputI13__nv_bfloat16Li128ELi8ELi13ELi384ELi7168EEvPfPKT_S4_ --------------------------
	.section	.nv.constant0._Z31router_gemm_kernel_float_outputI13__nv_bfloat16Li128ELi8ELi13ELi384ELi7168EEvPfPKT_S4_,"a",@progbits
	.sectionflags	@""
	.align	4
.nv.constant0._Z31router_gemm_kernel_float_outputI13__nv_bfloat16Li128ELi8ELi13ELi384ELi7168EEvPfPKT_S4_:
	.zero		920


//--------------------- .nv.constant0._Z31router_gemm_kernel_float_outputI13__nv_bfloat16Li128ELi8ELi12ELi384ELi7168EEvPfPKT_S4_ --------------------------
	.section	.nv.constant0._Z31router_gemm_kernel_float_outputI13__nv_bfloat16Li128ELi8ELi12ELi384ELi7168EEvPfPKT_S4_,"a",@progbits
	.sectionflags	@""
	.align	4
.nv.constant0._Z31router_gemm_kernel_float_outputI13__nv_bfloat16Li128ELi8ELi12ELi384ELi7168EEvPfPKT_S4_:
	.zero		920


//--------------------- .nv.constant0._Z31router_gemm_kernel_float_outputI13__nv_bfloat16Li128ELi8ELi11ELi384ELi7168EEvPfPKT_S4_ --------------------------
	.section	.nv.constant0._Z31router_gemm_kernel_float_outputI13__nv_bfloat16Li128ELi8ELi11ELi384ELi7168EEvPfPKT_S4_,"a",@progbits
	.sectionflags	@""
	.align	4
.nv.constant0._Z31router_gemm_kernel_float_outputI13__nv_bfloat16Li128ELi8ELi11ELi384ELi7168EEvPfPKT_S4_:
	.zero		920


//--------------------- .nv.constant0._Z31router_gemm_kernel_float_outputI13__nv_bfloat16Li128ELi8ELi10ELi384ELi7168EEvPfPKT_S4_ --------------------------
	.section	.nv.constant0._Z31router_gemm_kernel_float_outputI13__nv_bfloat16Li128ELi8ELi10ELi384ELi7168EEvPfPKT_S4_,"a",@progbits
	.sectionflags	@""
	.align	4
.nv.constant0._Z31router_gemm_kernel_float_outputI13__nv_bfloat16Li128ELi8ELi10ELi384ELi7168EEvPfPKT_S4_:
	.zero		920


//--------------------- .nv.constant0._Z31router_gemm_kernel_float_outputI13__nv_bfloat16Li128ELi8ELi9ELi384ELi7168EEvPfPKT_S4_ --------------------------
	.section	.nv.constant0._Z31router_gemm_kernel_float_outputI13__nv_bfloat16Li128ELi8ELi9ELi384ELi7168EEvPfPKT_S4_,"a",@progbits
	.sectionflags	@""
	.align	4
.nv.constant0._Z31router_gemm_kernel_float_outputI13__nv_bfloat16Li128ELi8ELi9ELi384ELi7168EEvPfPKT_S4_:
	.zero		920


//--------------------- .nv.constant0._Z31router_gemm_kernel_float_outputI13__nv_bfloat16Li128ELi8ELi8ELi384ELi7168EEvPfPKT_S4_ --------------------------
	.section	.nv.constant0._Z31router_gemm_kernel_float_outputI13__nv_bfloat16Li128ELi8ELi8ELi384ELi7168EEvPfPKT_S4_,"a",@progbits
	.sectionflags	@""
	.align	4
.nv.constant0._Z31router_gemm_kernel_float_outputI13__nv_bfloat16Li128ELi8ELi8ELi384ELi7168EEvPfPKT_S4_:
	.zero		920


//--------------------- .nv.constant0._Z31router_gemm_kernel_float_outputI13__nv_bfloat16Li128ELi8ELi7ELi384ELi7168EEvPfPKT_S4_ --------------------------
	.section	.nv.constant0._Z31router_gemm_kernel_float_outputI13__nv_bfloat16Li128ELi8ELi7ELi384ELi7168EEvPfPKT_S4_,"a",@progbits
	.sectionflags	@""
	.align	4
.nv.constant0._Z31router_gemm_kernel_float_outputI13__nv_bfloat16Li128ELi8ELi7ELi384ELi7168EEvPfPKT_S4_:
	.zero		920


//--------------------- .nv.constant0._Z31router_gemm_kernel_float_outputI13__nv_bfloat16Li128ELi8ELi6ELi384ELi7168EEvPfPKT_S4_ --------------------------
	.section	.nv.constant0._Z31router_gemm_kernel_float_outputI13__nv_bfloat16Li128ELi8ELi6ELi384ELi7168EEvPfPKT_S4_,"a",@progbits
	.sectionflags	@""
	.align	4
.nv.constant0._Z31router_gemm_kernel_float_outputI13__nv_bfloat16Li128ELi8ELi6ELi384ELi7168EEvPfPKT_S4_:
	.zero		920


//--------------------- .nv.constant0._Z31router_gemm_kernel_float_outputI13__nv_bfloat16Li128ELi8ELi5ELi384ELi7168EEvPfPKT_S4_ --------------------------
	.section	.nv.constant0._Z31router_gemm_kernel_float_outputI13__nv_bfloat16Li128ELi8ELi5ELi384ELi7168EEvPfPKT_S4_,"a",@progbits
	.sectionflags	@""
	.align	4
.nv.constant0._Z31router_gemm_kernel_float_outputI13__nv_bfloat16Li128ELi8ELi5ELi384ELi7168EEvPfPKT_S4_:
	.zero		920


//--------------------- .nv.constant0._Z31router_gemm_kernel_float_outputI13__nv_bfloat16Li128ELi8ELi4ELi384ELi7168EEvPfPKT_S4_ --------------------------
	.section	.nv.constant0._Z31router_gemm_kernel_float_outputI13__nv_bfloat16Li128ELi8ELi4ELi384ELi7168EEvPfPKT_S4_,"a",@progbits
	.sectionflags	@""
	.align	4
.nv.constant0._Z31router_gemm_kernel_float_outputI13__nv_bfloat16Li128ELi8ELi4ELi384ELi7168EEvPfPKT_S4_:
	.zero		920


//--------------------- .nv.constant0._Z31router_gemm_kernel_float_outputI13__nv_bfloat16Li128ELi8ELi3ELi384ELi7168EEvPfPKT_S4_ --------------------------
	.section	.nv.constant0._Z31router_gemm_kernel_float_outputI13__nv_bfloat16Li128ELi8ELi3ELi384ELi7168EEvPfPKT_S4_,"a",@progbits
	.sectionflags	@""
	.align	4
.nv.constant0._Z31router_gemm_kernel_float_outputI13__nv_bfloat16Li128ELi8ELi3ELi384ELi7168EEvPfPKT_S4_:
	.zero		920


//--------------------- .nv.constant0._Z31router_gemm_kernel_float_outputI13__nv_bfloat16Li128ELi8ELi2ELi384ELi7168EEvPfPKT_S4_ --------------------------
	.section	.nv.constant0._Z31router_gemm_kernel_float_outputI13__nv_bfloat16Li128ELi8ELi2ELi384ELi7168EEvPfPKT_S4_,"a",@progbits
	.sectionflags	@""
	.align	4
.nv.constant0._Z31router_gemm_kernel_float_outputI13__nv_bfloat16Li128ELi8ELi2ELi384ELi7168EEvPfPKT_S4_:
	.zero		920


//--------------------- .nv.constant0._Z31router_gemm_kernel_float_outputI13__nv_bfloat16Li128ELi8ELi1ELi384ELi7168EEvPfPKT_S4_ --------------------------
	.section	.nv.constant0._Z31router_gemm_kernel_float_outputI13__nv_bfloat16Li128ELi8ELi1ELi384ELi7168EEvPfPKT_S4_,"a",@progbits
	.sectionflags	@""
	.align	4
.nv.constant0._Z31router_gemm_kernel_float_outputI13__nv_bfloat16Li128ELi8ELi1ELi384ELi7168EEvPfPKT_S4_:
	.zero		920


//--------------------- .nv.constant0._Z31router_gemm_kernel_float_outputI13__nv_bfloat16Li128ELi8ELi16ELi256ELi7168EEvPfPKT_S4_ --------------------------
	.section	.nv.constant0._Z31router_gemm_kernel_float_outputI13__nv_bfloat16Li128ELi8ELi16ELi256ELi7168EEvPfPKT_S4_,"a",@progbits
	.sectionflags	@""
	.align	4
.nv.constant0._Z31router_gemm_kernel_float_outputI13__nv_bfloat16Li128ELi8ELi16ELi256ELi7168EEvPfPKT_S4_:
	.zero		920


//--------------------- .nv.constant0._Z31router_gemm_kernel_float_outputI13__nv_bfloat16Li128ELi8ELi15ELi256ELi7168EEvPfPKT_S4_ --------------------------
	.section	.nv.constant0._Z31router_gemm_kernel_float_outputI13__nv_bfloat16Li128ELi8ELi15ELi256ELi7168EEvPfPKT_S4_,"a",@progbits
	.sectionflags	@""
	.align	4
.nv.constant0._Z31router_gemm_kernel_float_outputI13__nv_bfloat16Li128ELi8ELi15ELi256ELi7168EEvPfPKT_S4_:
	.zero		920


//--------------------- .nv.constant0._Z31router_gemm_kernel_float_outputI13__nv_bfloat16Li128ELi8ELi14ELi256ELi7168EEvPfPKT_S4_ --------------------------
	.section	.nv.constant0._Z31router_gemm_kernel_float_outputI13__nv_bfloat16Li128ELi8ELi14ELi256ELi7168EEvPfPKT_S4_,"a",@progbits
	.sectionflags	@""
	.align	4
.nv.constant0._Z31router_gemm_kernel_float_outputI13__nv_bfloat16Li128ELi8ELi14ELi256ELi7168EEvPfPKT_S4_:
	.zero		920


//--------------------- .nv.constant0._Z31router_gemm_kernel_float_outputI13__nv_bfloat16Li128ELi8ELi13ELi256ELi7168EEvPfPKT_S4_ --------------------------
	.section	.nv.constant0._Z31router_gemm_kernel_float_outputI13__nv_bfloat16Li128ELi8ELi13ELi256ELi7168EEvPfPKT_S4_,"a",@progbits
	.sectionflags	@""
	.align	4
.nv.constant0._Z31router_gemm_kernel_float_outputI13__nv_bfloat16Li128ELi8ELi13ELi256ELi7168EEvPfPKT_S4_:
	.zero		920


//--------------------- .nv.constant0._Z31router_gemm_kernel_float_outputI13__nv_bfloat16Li128ELi8ELi12ELi256ELi7168EEvPfPKT_S4_ --------------------------
	.section	.nv.constant0._Z31router_gemm_kernel_float_outputI13__nv_bfloat16Li128ELi8ELi12ELi256ELi7168EEvPfPKT_S4_,"a",@progbits
	.sectionflags	@""
	.align	4
.nv.constant0._Z31router_gemm_kernel_float_outputI13__nv_bfloat16Li128ELi8ELi12ELi256ELi7168EEvPfPKT_S4_:
	.zero		920


//--------------------- .nv.constant0._Z31router_gemm_kernel_float_outputI13__nv_bfloat16Li128ELi8ELi11ELi256ELi7168EEvPfPKT_S4_ --------------------------
	.section	.nv.constant0._Z31router_gemm_kernel_float_outputI13__nv_bfloat16Li128ELi8ELi11ELi256ELi7168EEvPfPKT_S4_,"a",@progbits
	.sectionflags	@""
	.align	4
.nv.constant0._Z31router_gemm_kernel_float_outputI13__nv_bfloat16Li128ELi8ELi11ELi256ELi7168EEvPfPKT_S4_:
	.zero		920


//--------------------- .nv.constant0._Z31router_gemm_kernel_float_outputI13__nv_bfloat16Li128ELi8ELi10ELi256ELi7168EEvPfPKT_S4_ --------------------------
	.section	.nv.constant0._Z31router_gemm_kernel_float_outputI13__nv_bfloat16Li128ELi8ELi10ELi256ELi7168EEvPfPKT_S4_,"a",@progbits
	.sectionflags	@""
	.align	4
.nv.constant0._Z31router_gemm_kernel_float_outputI13__nv_bfloat16Li128ELi8ELi10ELi256ELi7168EEvPfPKT_S4_:
	.zero		920


//--------------------- .nv.constant0._Z31router_gemm_kernel_float_outputI13__nv_bfloat16Li128ELi8ELi9ELi256ELi7168EEvPfPKT_S4_ --------------------------
	.section	.nv.constant0._Z31router_gemm_kernel_float_outputI13__nv_bfloat16Li128ELi8ELi9ELi256ELi7168EEvPfPKT_S4_,"a",@progbits
	.sectionflags	@""
	.align	4
.nv.constant0._Z31router_gemm_kernel_float_outputI13__nv_bfloat16Li128ELi8ELi9ELi256ELi7168EEvPfPKT_S4_:
	.zero		920


//--------------------- .nv.constant0._Z31router_gemm_kernel_float_outputI13__nv_bfloat16Li128ELi8ELi8ELi256ELi7168EEvPfPKT_S4_ --------------------------
	.section	.nv.constant0._Z31router_gemm_kernel_float_outputI13__nv_bfloat16Li128ELi8ELi8ELi256ELi7168EEvPfPKT_S4_,"a",@progbits
	.sectionflags	@""
	.align	4
.nv.constant0._Z31router_gemm_kernel_float_outputI13__nv_bfloat16Li128ELi8ELi8ELi256ELi7168EEvPfPKT_S4_:
	.zero		920


//--------------------- .nv.constant0._Z31router_gemm_kernel_float_outputI13__nv_bfloat16Li128ELi8ELi7ELi256ELi7168EEvPfPKT_S4_ --------------------------
	.section	.nv.constant0._Z31router_gemm_kernel_float_outputI13__nv_bfloat16Li128ELi8ELi7ELi256ELi7168EEvPfPKT_S4_,"a",@progbits
	.sectionflags	@""
	.align	4
.nv.constant0._Z31router_gemm_kernel_float_outputI13__nv_bfloat16Li128ELi8ELi7ELi256ELi7168EEvPfPKT_S4_:
	.zero		920


//--------------------- .nv.constant0._Z31router_gemm_kernel_float_outputI13__nv_bfloat16Li128ELi8ELi6ELi256ELi7168EEvPfPKT_S4_ --------------------------
	.section	.nv.constant0._Z31router_gemm_kernel_float_outputI13__nv_bfloat16Li128ELi8ELi6ELi256ELi7168EEvPfPKT_S4_,"a",@progbits
	.sectionflags	@""
	.align	4
.nv.constant0._Z31router_gemm_kernel_float_outputI13__nv_bfloat16Li128ELi8ELi6ELi256ELi7168EEvPfPKT_S4_:
	.zero		920


//--------------------- .nv.constant0._Z31router_gemm_kernel_float_outputI13__nv_bfloat16Li128ELi8ELi5ELi256ELi7168EEvPfPKT_S4_ --------------------------
	.section	.nv.constant0._Z31router_gemm_kernel_float_outputI13__nv_bfloat16Li128ELi8ELi5ELi256ELi7168EEvPfPKT_S4_,"a",@progbits
	.sectionflags	@""
	.align	4
.nv.constant0._Z31router_gemm_kernel_float_outputI13__nv_bfloat16Li128ELi8ELi5ELi256ELi7168EEvPfPKT_S4_:
	.zero		920


//--------------------- .nv.constant0._Z31router_gemm_kernel_float_outputI13__nv_bfloat16Li128ELi8ELi4ELi256ELi7168EEvPfPKT_S4_ --------------------------
	.section	.nv.constant0._Z31router_gemm_kernel_float_outputI13__nv_bfloat16Li128ELi8ELi4ELi256ELi7168EEvPfPKT_S4_,"a",@progbits
	.sectionflags	@""
	.align	4
.nv.constant0._Z31router_gemm_kernel_float_outputI13__nv_bfloat16Li128ELi8ELi4ELi256ELi7168EEvPfPKT_S4_:
	.zero		920


//--------------------- .nv.constant0._Z31router_gemm_kernel_float_outputI13__nv_bfloat16Li128ELi8ELi3ELi256ELi7168EEvPfPKT_S4_ --------------------------
	.section	.nv.constant0._Z31router_gemm_kernel_float_outputI13__nv_bfloat16Li128ELi8ELi3ELi256ELi7168EEvPfPKT_S4_,"a",@progbits
	.sectionflags	@""
	.align	4
.nv.constant0._Z31router_gemm_kernel_float_outputI13__nv_bfloat16Li128ELi8ELi3ELi256ELi7168EEvPfPKT_S4_:
	.zero		920


//--------------------- .nv.constant0._Z31router_gemm_kernel_float_outputI13__nv_bfloat16Li128ELi8ELi2ELi256ELi7168EEvPfPKT_S4_ --------------------------
	.section	.nv.constant0._Z31router_gemm_kernel_float_outputI13__nv_bfloat16Li128ELi8ELi2ELi256ELi7168EEvPfPKT_S4_,"a",@progbits
	.sectionflags	@""
	.align	4
.nv.constant0._Z31router_gemm_kernel_float_outputI13__nv_bfloat16Li128ELi8ELi2ELi256ELi7168EEvPfPKT_S4_:
	.zero		920


//--------------------- .nv.constant0._Z31router_gemm_kernel_float_outputI13__nv_bfloat16Li128ELi8ELi1ELi256ELi7168EEvPfPKT_S4_ --------------------------
	.section	.nv.constant0._Z31router_gemm_kernel_float_outputI13__nv_bfloat16Li128ELi8ELi1ELi256ELi7168EEvPfPKT_S4_,"a",@progbits
	.sectionflags	@""
	.align	4
.nv.constant0._Z31router_gemm_kernel_float_outputI13__nv_bfloat16Li128ELi8ELi1ELi256ELi7168EEvPfPKT_S4_:
	.zero		920


//--------------------- SYMBOLS --------------------------

	.type		.nv.reservedSmem.offset0,@object
	.size		.nv.reservedSmem.offset0,0x4
	.type		.nv.reservedSmem.cap,@object
	.size		.nv.reservedSmem.cap,0x4
